//
// Generated by NVIDIA NVVM Compiler
//
// Compiler Build ID: CL-36424714
// Cuda compilation tools, release 13.0, V13.0.88
// Based on NVVM 20.0.0
//

.version 9.0
.target sm_100
.address_size 64

	// .globl	_Z16unpack_global_64PKmPmh

.visible .entry _Z16unpack_global_64PKmPmh(
	.param .u64 .ptr .align 1 _Z16unpack_global_64PKmPmh_param_0,
	.param .u64 .ptr .align 1 _Z16unpack_global_64PKmPmh_param_1,
	.param .u8 _Z16unpack_global_64PKmPmh_param_2
)
{
	.reg .pred 	%p<1921>;
	.reg .b16 	%rs<2>;
	.reg .b32 	%r<15774>;
	.reg .b64 	%rd<21291>;

	ld.param.u64 	%rd9180, [_Z16unpack_global_64PKmPmh_param_0];
	ld.param.u64 	%rd9181, [_Z16unpack_global_64PKmPmh_param_1];
	ld.param.u8 	%rs1, [_Z16unpack_global_64PKmPmh_param_2];
	cvta.to.global.u64 	%rd9182, %rd9181;
	cvta.to.global.u64 	%rd9183, %rd9180;
	mov.u32 	%r1939, %ctaid.x;
	cvt.u32.u16 	%r1940, %rs1;
	mul.lo.s32 	%r1941, %r1939, %r1940;
	shl.b32 	%r1942, %r1941, 4;
	mul.wide.u32 	%rd9184, %r1942, 8;
	add.s64 	%rd1, %rd9183, %rd9184;
	shl.b32 	%r1943, %r1939, 10;
	mul.wide.u32 	%rd9185, %r1943, 8;
	add.s64 	%rd2, %rd9182, %rd9185;
	setp.gt.s16 	%p1, %rs1, 31;
	@%p1 bra 	$L__BB0_1024;
	setp.gt.s16 	%p50, %rs1, 15;
	@%p50 bra 	$L__BB0_481;
	setp.gt.s16 	%p74, %rs1, 7;
	@%p74 bra 	$L__BB0_210;
	setp.gt.s16 	%p86, %rs1, 3;
	@%p86 bra 	$L__BB0_75;
	setp.gt.s16 	%p92, %rs1, 1;
	@%p92 bra 	$L__BB0_8;
	setp.eq.s16 	%p95, %rs1, 0;
	@%p95 bra 	$L__BB0_2048;
	setp.eq.s16 	%p96, %rs1, 1;
	@%p96 bra 	$L__BB0_7;
	bra.uni 	$L__BB0_3809;
$L__BB0_7:
	mov.u32 	%r15646, %tid.x;
	shr.u32 	%r15647, %r15646, 4;
	shl.b32 	%r15648, %r15646, 3;
	cvt.u64.u32 	%rd19270, %r15648;
	and.b64  	%rd19271, %rd19270, 120;
	add.s64 	%rd19272, %rd1, %rd19271;
	ld.global.nc.u64 	%rd19273, [%rd19272];
	shr.u64 	%rd19274, %rd19273, %r15647;
	and.b64  	%rd19275, %rd19274, 1;
	mul.wide.u32 	%rd19276, %r15646, 8;
	add.s64 	%rd19277, %rd2, %rd19276;
	st.global.u64 	[%rd19277], %rd19275;
	add.s32 	%r15649, %r15646, 32;
	shr.u32 	%r15650, %r15649, 4;
	and.b32  	%r15651, %r15650, 63;
	shr.u32 	%r15652, %r15649, 3;
	cvt.u64.u32 	%rd19278, %r15652;
	and.b64  	%rd19279, %rd19278, 128;
	add.s64 	%rd19280, %rd19272, %rd19279;
	ld.global.nc.u64 	%rd19281, [%rd19280];
	shr.u64 	%rd19282, %rd19281, %r15651;
	and.b64  	%rd19283, %rd19282, 1;
	st.global.u64 	[%rd19277+256], %rd19283;
	add.s32 	%r15653, %r15646, 64;
	shr.u32 	%r15654, %r15653, 4;
	and.b32  	%r15655, %r15654, 63;
	shr.u32 	%r15656, %r15653, 3;
	cvt.u64.u32 	%rd19284, %r15656;
	and.b64  	%rd19285, %rd19284, 128;
	add.s64 	%rd19286, %rd19272, %rd19285;
	ld.global.nc.u64 	%rd19287, [%rd19286];
	shr.u64 	%rd19288, %rd19287, %r15655;
	and.b64  	%rd19289, %rd19288, 1;
	st.global.u64 	[%rd19277+512], %rd19289;
	add.s32 	%r15657, %r15646, 96;
	shr.u32 	%r15658, %r15657, 4;
	and.b32  	%r15659, %r15658, 63;
	shr.u32 	%r15660, %r15657, 3;
	cvt.u64.u32 	%rd19290, %r15660;
	and.b64  	%rd19291, %rd19290, 128;
	add.s64 	%rd19292, %rd19272, %rd19291;
	ld.global.nc.u64 	%rd19293, [%rd19292];
	shr.u64 	%rd19294, %rd19293, %r15659;
	and.b64  	%rd19295, %rd19294, 1;
	st.global.u64 	[%rd19277+768], %rd19295;
	add.s32 	%r15661, %r15646, 128;
	shr.u32 	%r15662, %r15661, 4;
	and.b32  	%r15663, %r15662, 63;
	shr.u32 	%r15664, %r15661, 3;
	cvt.u64.u32 	%rd19296, %r15664;
	and.b64  	%rd19297, %rd19296, 128;
	add.s64 	%rd19298, %rd19272, %rd19297;
	ld.global.nc.u64 	%rd19299, [%rd19298];
	shr.u64 	%rd19300, %rd19299, %r15663;
	and.b64  	%rd19301, %rd19300, 1;
	st.global.u64 	[%rd19277+1024], %rd19301;
	add.s32 	%r15665, %r15646, 160;
	shr.u32 	%r15666, %r15665, 4;
	and.b32  	%r15667, %r15666, 63;
	shr.u32 	%r15668, %r15665, 3;
	cvt.u64.u32 	%rd19302, %r15668;
	and.b64  	%rd19303, %rd19302, 128;
	add.s64 	%rd19304, %rd19272, %rd19303;
	ld.global.nc.u64 	%rd19305, [%rd19304];
	shr.u64 	%rd19306, %rd19305, %r15667;
	and.b64  	%rd19307, %rd19306, 1;
	st.global.u64 	[%rd19277+1280], %rd19307;
	add.s32 	%r15669, %r15646, 192;
	shr.u32 	%r15670, %r15669, 4;
	and.b32  	%r15671, %r15670, 63;
	shr.u32 	%r15672, %r15669, 3;
	cvt.u64.u32 	%rd19308, %r15672;
	and.b64  	%rd19309, %rd19308, 128;
	add.s64 	%rd19310, %rd19272, %rd19309;
	ld.global.nc.u64 	%rd19311, [%rd19310];
	shr.u64 	%rd19312, %rd19311, %r15671;
	and.b64  	%rd19313, %rd19312, 1;
	st.global.u64 	[%rd19277+1536], %rd19313;
	add.s32 	%r15673, %r15646, 224;
	shr.u32 	%r15674, %r15673, 4;
	and.b32  	%r15675, %r15674, 63;
	shr.u32 	%r15676, %r15673, 3;
	cvt.u64.u32 	%rd19314, %r15676;
	and.b64  	%rd19315, %rd19314, 128;
	add.s64 	%rd19316, %rd19272, %rd19315;
	ld.global.nc.u64 	%rd19317, [%rd19316];
	shr.u64 	%rd19318, %rd19317, %r15675;
	and.b64  	%rd19319, %rd19318, 1;
	st.global.u64 	[%rd19277+1792], %rd19319;
	add.s32 	%r15677, %r15646, 256;
	shr.u32 	%r15678, %r15677, 4;
	and.b32  	%r15679, %r15678, 63;
	shr.u32 	%r15680, %r15677, 3;
	cvt.u64.u32 	%rd19320, %r15680;
	and.b64  	%rd19321, %rd19320, 128;
	add.s64 	%rd19322, %rd19272, %rd19321;
	ld.global.nc.u64 	%rd19323, [%rd19322];
	shr.u64 	%rd19324, %rd19323, %r15679;
	and.b64  	%rd19325, %rd19324, 1;
	st.global.u64 	[%rd19277+2048], %rd19325;
	add.s32 	%r15681, %r15646, 288;
	shr.u32 	%r15682, %r15681, 4;
	and.b32  	%r15683, %r15682, 63;
	shr.u32 	%r15684, %r15681, 3;
	cvt.u64.u32 	%rd19326, %r15684;
	and.b64  	%rd19327, %rd19326, 128;
	add.s64 	%rd19328, %rd19272, %rd19327;
	ld.global.nc.u64 	%rd19329, [%rd19328];
	shr.u64 	%rd19330, %rd19329, %r15683;
	and.b64  	%rd19331, %rd19330, 1;
	st.global.u64 	[%rd19277+2304], %rd19331;
	add.s32 	%r15685, %r15646, 320;
	shr.u32 	%r15686, %r15685, 4;
	and.b32  	%r15687, %r15686, 63;
	shr.u32 	%r15688, %r15685, 3;
	cvt.u64.u32 	%rd19332, %r15688;
	and.b64  	%rd19333, %rd19332, 128;
	add.s64 	%rd19334, %rd19272, %rd19333;
	ld.global.nc.u64 	%rd19335, [%rd19334];
	shr.u64 	%rd19336, %rd19335, %r15687;
	and.b64  	%rd19337, %rd19336, 1;
	st.global.u64 	[%rd19277+2560], %rd19337;
	add.s32 	%r15689, %r15646, 352;
	shr.u32 	%r15690, %r15689, 4;
	and.b32  	%r15691, %r15690, 63;
	shr.u32 	%r15692, %r15689, 3;
	cvt.u64.u32 	%rd19338, %r15692;
	and.b64  	%rd19339, %rd19338, 128;
	add.s64 	%rd19340, %rd19272, %rd19339;
	ld.global.nc.u64 	%rd19341, [%rd19340];
	shr.u64 	%rd19342, %rd19341, %r15691;
	and.b64  	%rd19343, %rd19342, 1;
	st.global.u64 	[%rd19277+2816], %rd19343;
	add.s32 	%r15693, %r15646, 384;
	shr.u32 	%r15694, %r15693, 4;
	and.b32  	%r15695, %r15694, 63;
	shr.u32 	%r15696, %r15693, 3;
	cvt.u64.u32 	%rd19344, %r15696;
	and.b64  	%rd19345, %rd19344, 128;
	add.s64 	%rd19346, %rd19272, %rd19345;
	ld.global.nc.u64 	%rd19347, [%rd19346];
	shr.u64 	%rd19348, %rd19347, %r15695;
	and.b64  	%rd19349, %rd19348, 1;
	st.global.u64 	[%rd19277+3072], %rd19349;
	add.s32 	%r15697, %r15646, 416;
	shr.u32 	%r15698, %r15697, 4;
	and.b32  	%r15699, %r15698, 63;
	shr.u32 	%r15700, %r15697, 3;
	cvt.u64.u32 	%rd19350, %r15700;
	and.b64  	%rd19351, %rd19350, 128;
	add.s64 	%rd19352, %rd19272, %rd19351;
	ld.global.nc.u64 	%rd19353, [%rd19352];
	shr.u64 	%rd19354, %rd19353, %r15699;
	and.b64  	%rd19355, %rd19354, 1;
	st.global.u64 	[%rd19277+3328], %rd19355;
	add.s32 	%r15701, %r15646, 448;
	shr.u32 	%r15702, %r15701, 4;
	and.b32  	%r15703, %r15702, 63;
	shr.u32 	%r15704, %r15701, 3;
	cvt.u64.u32 	%rd19356, %r15704;
	and.b64  	%rd19357, %rd19356, 128;
	add.s64 	%rd19358, %rd19272, %rd19357;
	ld.global.nc.u64 	%rd19359, [%rd19358];
	shr.u64 	%rd19360, %rd19359, %r15703;
	and.b64  	%rd19361, %rd19360, 1;
	st.global.u64 	[%rd19277+3584], %rd19361;
	add.s32 	%r15705, %r15646, 480;
	shr.u32 	%r15706, %r15705, 4;
	and.b32  	%r15707, %r15706, 63;
	shr.u32 	%r15708, %r15705, 3;
	cvt.u64.u32 	%rd19362, %r15708;
	and.b64  	%rd19363, %rd19362, 128;
	add.s64 	%rd19364, %rd19272, %rd19363;
	ld.global.nc.u64 	%rd19365, [%rd19364];
	shr.u64 	%rd19366, %rd19365, %r15707;
	and.b64  	%rd19367, %rd19366, 1;
	st.global.u64 	[%rd19277+3840], %rd19367;
	add.s32 	%r15709, %r15646, 512;
	shr.u32 	%r15710, %r15709, 4;
	and.b32  	%r15711, %r15710, 63;
	shr.u32 	%r15712, %r15709, 3;
	cvt.u64.u32 	%rd19368, %r15712;
	and.b64  	%rd19369, %rd19368, 128;
	add.s64 	%rd19370, %rd19272, %rd19369;
	ld.global.nc.u64 	%rd19371, [%rd19370];
	shr.u64 	%rd19372, %rd19371, %r15711;
	and.b64  	%rd19373, %rd19372, 1;
	st.global.u64 	[%rd19277+4096], %rd19373;
	add.s32 	%r15713, %r15646, 544;
	shr.u32 	%r15714, %r15713, 4;
	and.b32  	%r15715, %r15714, 63;
	shr.u32 	%r15716, %r15713, 3;
	cvt.u64.u32 	%rd19374, %r15716;
	and.b64  	%rd19375, %rd19374, 128;
	add.s64 	%rd19376, %rd19272, %rd19375;
	ld.global.nc.u64 	%rd19377, [%rd19376];
	shr.u64 	%rd19378, %rd19377, %r15715;
	and.b64  	%rd19379, %rd19378, 1;
	st.global.u64 	[%rd19277+4352], %rd19379;
	add.s32 	%r15717, %r15646, 576;
	shr.u32 	%r15718, %r15717, 4;
	and.b32  	%r15719, %r15718, 63;
	shr.u32 	%r15720, %r15717, 3;
	cvt.u64.u32 	%rd19380, %r15720;
	and.b64  	%rd19381, %rd19380, 128;
	add.s64 	%rd19382, %rd19272, %rd19381;
	ld.global.nc.u64 	%rd19383, [%rd19382];
	shr.u64 	%rd19384, %rd19383, %r15719;
	and.b64  	%rd19385, %rd19384, 1;
	st.global.u64 	[%rd19277+4608], %rd19385;
	add.s32 	%r15721, %r15646, 608;
	shr.u32 	%r15722, %r15721, 4;
	and.b32  	%r15723, %r15722, 63;
	shr.u32 	%r15724, %r15721, 3;
	cvt.u64.u32 	%rd19386, %r15724;
	and.b64  	%rd19387, %rd19386, 128;
	add.s64 	%rd19388, %rd19272, %rd19387;
	ld.global.nc.u64 	%rd19389, [%rd19388];
	shr.u64 	%rd19390, %rd19389, %r15723;
	and.b64  	%rd19391, %rd19390, 1;
	st.global.u64 	[%rd19277+4864], %rd19391;
	add.s32 	%r15725, %r15646, 640;
	shr.u32 	%r15726, %r15725, 4;
	and.b32  	%r15727, %r15726, 63;
	shr.u32 	%r15728, %r15725, 3;
	cvt.u64.u32 	%rd19392, %r15728;
	and.b64  	%rd19393, %rd19392, 128;
	add.s64 	%rd19394, %rd19272, %rd19393;
	ld.global.nc.u64 	%rd19395, [%rd19394];
	shr.u64 	%rd19396, %rd19395, %r15727;
	and.b64  	%rd19397, %rd19396, 1;
	st.global.u64 	[%rd19277+5120], %rd19397;
	add.s32 	%r15729, %r15646, 672;
	shr.u32 	%r15730, %r15729, 4;
	and.b32  	%r15731, %r15730, 63;
	shr.u32 	%r15732, %r15729, 3;
	cvt.u64.u32 	%rd19398, %r15732;
	and.b64  	%rd19399, %rd19398, 128;
	add.s64 	%rd19400, %rd19272, %rd19399;
	ld.global.nc.u64 	%rd19401, [%rd19400];
	shr.u64 	%rd19402, %rd19401, %r15731;
	and.b64  	%rd19403, %rd19402, 1;
	st.global.u64 	[%rd19277+5376], %rd19403;
	add.s32 	%r15733, %r15646, 704;
	shr.u32 	%r15734, %r15733, 4;
	and.b32  	%r15735, %r15734, 63;
	shr.u32 	%r15736, %r15733, 3;
	cvt.u64.u32 	%rd19404, %r15736;
	and.b64  	%rd19405, %rd19404, 128;
	add.s64 	%rd19406, %rd19272, %rd19405;
	ld.global.nc.u64 	%rd19407, [%rd19406];
	shr.u64 	%rd19408, %rd19407, %r15735;
	and.b64  	%rd19409, %rd19408, 1;
	st.global.u64 	[%rd19277+5632], %rd19409;
	add.s32 	%r15737, %r15646, 736;
	shr.u32 	%r15738, %r15737, 4;
	and.b32  	%r15739, %r15738, 63;
	shr.u32 	%r15740, %r15737, 3;
	cvt.u64.u32 	%rd19410, %r15740;
	and.b64  	%rd19411, %rd19410, 128;
	add.s64 	%rd19412, %rd19272, %rd19411;
	ld.global.nc.u64 	%rd19413, [%rd19412];
	shr.u64 	%rd19414, %rd19413, %r15739;
	and.b64  	%rd19415, %rd19414, 1;
	st.global.u64 	[%rd19277+5888], %rd19415;
	add.s32 	%r15741, %r15646, 768;
	shr.u32 	%r15742, %r15741, 4;
	and.b32  	%r15743, %r15742, 63;
	shr.u32 	%r15744, %r15741, 3;
	cvt.u64.u32 	%rd19416, %r15744;
	and.b64  	%rd19417, %rd19416, 128;
	add.s64 	%rd19418, %rd19272, %rd19417;
	ld.global.nc.u64 	%rd19419, [%rd19418];
	shr.u64 	%rd19420, %rd19419, %r15743;
	and.b64  	%rd19421, %rd19420, 1;
	st.global.u64 	[%rd19277+6144], %rd19421;
	add.s32 	%r15745, %r15646, 800;
	shr.u32 	%r15746, %r15745, 4;
	and.b32  	%r15747, %r15746, 63;
	shr.u32 	%r15748, %r15745, 3;
	cvt.u64.u32 	%rd19422, %r15748;
	and.b64  	%rd19423, %rd19422, 128;
	add.s64 	%rd19424, %rd19272, %rd19423;
	ld.global.nc.u64 	%rd19425, [%rd19424];
	shr.u64 	%rd19426, %rd19425, %r15747;
	and.b64  	%rd19427, %rd19426, 1;
	st.global.u64 	[%rd19277+6400], %rd19427;
	add.s32 	%r15749, %r15646, 832;
	shr.u32 	%r15750, %r15749, 4;
	and.b32  	%r15751, %r15750, 63;
	shr.u32 	%r15752, %r15749, 3;
	cvt.u64.u32 	%rd19428, %r15752;
	and.b64  	%rd19429, %rd19428, 128;
	add.s64 	%rd19430, %rd19272, %rd19429;
	ld.global.nc.u64 	%rd19431, [%rd19430];
	shr.u64 	%rd19432, %rd19431, %r15751;
	and.b64  	%rd19433, %rd19432, 1;
	st.global.u64 	[%rd19277+6656], %rd19433;
	add.s32 	%r15753, %r15646, 864;
	shr.u32 	%r15754, %r15753, 4;
	and.b32  	%r15755, %r15754, 63;
	shr.u32 	%r15756, %r15753, 3;
	cvt.u64.u32 	%rd19434, %r15756;
	and.b64  	%rd19435, %rd19434, 128;
	add.s64 	%rd19436, %rd19272, %rd19435;
	ld.global.nc.u64 	%rd19437, [%rd19436];
	shr.u64 	%rd19438, %rd19437, %r15755;
	and.b64  	%rd19439, %rd19438, 1;
	st.global.u64 	[%rd19277+6912], %rd19439;
	add.s32 	%r15757, %r15646, 896;
	shr.u32 	%r15758, %r15757, 4;
	and.b32  	%r15759, %r15758, 63;
	shr.u32 	%r15760, %r15757, 3;
	cvt.u64.u32 	%rd19440, %r15760;
	and.b64  	%rd19441, %rd19440, 128;
	add.s64 	%rd19442, %rd19272, %rd19441;
	ld.global.nc.u64 	%rd19443, [%rd19442];
	shr.u64 	%rd19444, %rd19443, %r15759;
	and.b64  	%rd19445, %rd19444, 1;
	st.global.u64 	[%rd19277+7168], %rd19445;
	add.s32 	%r15761, %r15646, 928;
	shr.u32 	%r15762, %r15761, 4;
	and.b32  	%r15763, %r15762, 63;
	shr.u32 	%r15764, %r15761, 3;
	cvt.u64.u32 	%rd19446, %r15764;
	and.b64  	%rd19447, %rd19446, 128;
	add.s64 	%rd19448, %rd19272, %rd19447;
	ld.global.nc.u64 	%rd19449, [%rd19448];
	shr.u64 	%rd19450, %rd19449, %r15763;
	and.b64  	%rd19451, %rd19450, 1;
	st.global.u64 	[%rd19277+7424], %rd19451;
	add.s32 	%r15765, %r15646, 960;
	shr.u32 	%r15766, %r15765, 4;
	and.b32  	%r15767, %r15766, 63;
	shr.u32 	%r15768, %r15765, 3;
	cvt.u64.u32 	%rd19452, %r15768;
	and.b64  	%rd19453, %rd19452, 128;
	add.s64 	%rd19454, %rd19272, %rd19453;
	ld.global.nc.u64 	%rd19455, [%rd19454];
	shr.u64 	%rd19456, %rd19455, %r15767;
	and.b64  	%rd19457, %rd19456, 1;
	st.global.u64 	[%rd19277+7680], %rd19457;
	add.s32 	%r15769, %r15646, 992;
	shr.u32 	%r15770, %r15769, 4;
	and.b32  	%r15771, %r15770, 63;
	shr.u32 	%r15772, %r15769, 3;
	cvt.u64.u32 	%rd19458, %r15772;
	and.b64  	%rd19459, %rd19458, 128;
	add.s64 	%rd19460, %rd19272, %rd19459;
	ld.global.nc.u64 	%rd19461, [%rd19460];
	shr.u64 	%rd19462, %rd19461, %r15771;
	and.b64  	%rd19463, %rd19462, 1;
	st.global.u64 	[%rd19277+7936], %rd19463;
	bra.uni 	$L__BB0_3809;
$L__BB0_8:
	setp.eq.s16 	%p93, %rs1, 2;
	@%p93 bra 	$L__BB0_2049;
	setp.eq.s16 	%p94, %rs1, 3;
	@%p94 bra 	$L__BB0_10;
	bra.uni 	$L__BB0_3809;
$L__BB0_10:
	mov.u32 	%r1, %tid.x;
	and.b32  	%r2, %r1, 15;
	shr.u32 	%r15232, %r1, 4;
	mul.lo.s32 	%r15233, %r15232, 3;
	and.b32  	%r3, %r15233, 63;
	shr.u32 	%r15234, %r15233, 2;
	and.b32  	%r15235, %r15234, 48;
	or.b32  	%r15236, %r15235, %r2;
	mul.wide.u32 	%rd18947, %r15236, 8;
	add.s64 	%rd3, %rd1, %rd18947;
	ld.global.nc.u64 	%rd18948, [%rd3];
	shr.u64 	%rd4, %rd18948, %r3;
	and.b64  	%rd19467, %rd4, 7;
	setp.lt.u32 	%p1889, %r3, 62;
	@%p1889 bra 	$L__BB0_12;
	ld.global.nc.u64 	%rd18949, [%rd3+128];
	sub.s32 	%r15237, 64, %r3;
	shl.b64 	%rd18950, %rd18949, %r15237;
	and.b64  	%rd18951, %rd18950, 7;
	or.b64  	%rd19467, %rd18951, %rd4;
$L__BB0_12:
	mul.wide.u32 	%rd18952, %r1, 8;
	add.s64 	%rd8, %rd2, %rd18952;
	st.global.u64 	[%rd8], %rd19467;
	add.s32 	%r15238, %r1, 32;
	shr.u32 	%r15239, %r15238, 4;
	mul.lo.s32 	%r15240, %r15239, 3;
	and.b32  	%r4, %r15240, 63;
	shr.u32 	%r15241, %r15240, 2;
	and.b32  	%r15242, %r15241, 112;
	or.b32  	%r15243, %r15242, %r2;
	mul.wide.u32 	%rd18953, %r15243, 8;
	add.s64 	%rd9, %rd1, %rd18953;
	ld.global.nc.u64 	%rd18954, [%rd9];
	shr.u64 	%rd10, %rd18954, %r4;
	and.b64  	%rd19468, %rd10, 7;
	setp.lt.u32 	%p1890, %r4, 62;
	@%p1890 bra 	$L__BB0_14;
	ld.global.nc.u64 	%rd18955, [%rd9+128];
	sub.s32 	%r15244, 64, %r4;
	shl.b64 	%rd18956, %rd18955, %r15244;
	and.b64  	%rd18957, %rd18956, 7;
	or.b64  	%rd19468, %rd18957, %rd10;
$L__BB0_14:
	st.global.u64 	[%rd8+256], %rd19468;
	add.s32 	%r15245, %r1, 64;
	shr.u32 	%r15246, %r15245, 4;
	mul.lo.s32 	%r15247, %r15246, 3;
	and.b32  	%r5, %r15247, 63;
	shr.u32 	%r15248, %r15247, 2;
	and.b32  	%r15249, %r15248, 112;
	or.b32  	%r15250, %r15249, %r2;
	mul.wide.u32 	%rd18958, %r15250, 8;
	add.s64 	%rd14, %rd1, %rd18958;
	ld.global.nc.u64 	%rd18959, [%rd14];
	shr.u64 	%rd15, %rd18959, %r5;
	and.b64  	%rd19469, %rd15, 7;
	setp.lt.u32 	%p1891, %r5, 62;
	@%p1891 bra 	$L__BB0_16;
	ld.global.nc.u64 	%rd18960, [%rd14+128];
	sub.s32 	%r15251, 64, %r5;
	shl.b64 	%rd18961, %rd18960, %r15251;
	and.b64  	%rd18962, %rd18961, 7;
	or.b64  	%rd19469, %rd18962, %rd15;
$L__BB0_16:
	st.global.u64 	[%rd8+512], %rd19469;
	add.s32 	%r15252, %r1, 96;
	shr.u32 	%r15253, %r15252, 4;
	mul.lo.s32 	%r15254, %r15253, 3;
	and.b32  	%r6, %r15254, 63;
	shr.u32 	%r15255, %r15254, 2;
	and.b32  	%r15256, %r15255, 112;
	or.b32  	%r15257, %r15256, %r2;
	mul.wide.u32 	%rd18963, %r15257, 8;
	add.s64 	%rd19, %rd1, %rd18963;
	ld.global.nc.u64 	%rd18964, [%rd19];
	shr.u64 	%rd20, %rd18964, %r6;
	and.b64  	%rd19470, %rd20, 7;
	setp.lt.u32 	%p1892, %r6, 62;
	@%p1892 bra 	$L__BB0_18;
	ld.global.nc.u64 	%rd18965, [%rd19+128];
	sub.s32 	%r15258, 64, %r6;
	shl.b64 	%rd18966, %rd18965, %r15258;
	and.b64  	%rd18967, %rd18966, 7;
	or.b64  	%rd19470, %rd18967, %rd20;
$L__BB0_18:
	st.global.u64 	[%rd8+768], %rd19470;
	add.s32 	%r15259, %r1, 128;
	shr.u32 	%r15260, %r15259, 4;
	mul.lo.s32 	%r15261, %r15260, 3;
	and.b32  	%r7, %r15261, 63;
	shr.u32 	%r15262, %r15261, 2;
	and.b32  	%r15263, %r15262, 112;
	or.b32  	%r15264, %r15263, %r2;
	mul.wide.u32 	%rd18968, %r15264, 8;
	add.s64 	%rd24, %rd1, %rd18968;
	ld.global.nc.u64 	%rd18969, [%rd24];
	shr.u64 	%rd25, %rd18969, %r7;
	and.b64  	%rd19471, %rd25, 7;
	setp.lt.u32 	%p1893, %r7, 62;
	@%p1893 bra 	$L__BB0_20;
	ld.global.nc.u64 	%rd18970, [%rd24+128];
	sub.s32 	%r15265, 64, %r7;
	shl.b64 	%rd18971, %rd18970, %r15265;
	and.b64  	%rd18972, %rd18971, 7;
	or.b64  	%rd19471, %rd18972, %rd25;
$L__BB0_20:
	st.global.u64 	[%rd8+1024], %rd19471;
	add.s32 	%r15266, %r1, 160;
	shr.u32 	%r15267, %r15266, 4;
	mul.lo.s32 	%r15268, %r15267, 3;
	and.b32  	%r8, %r15268, 63;
	shr.u32 	%r15269, %r15268, 2;
	and.b32  	%r15270, %r15269, 112;
	or.b32  	%r15271, %r15270, %r2;
	mul.wide.u32 	%rd18973, %r15271, 8;
	add.s64 	%rd29, %rd1, %rd18973;
	ld.global.nc.u64 	%rd18974, [%rd29];
	shr.u64 	%rd30, %rd18974, %r8;
	and.b64  	%rd19472, %rd30, 7;
	setp.lt.u32 	%p1894, %r8, 62;
	@%p1894 bra 	$L__BB0_22;
	ld.global.nc.u64 	%rd18975, [%rd29+128];
	sub.s32 	%r15272, 64, %r8;
	shl.b64 	%rd18976, %rd18975, %r15272;
	and.b64  	%rd18977, %rd18976, 7;
	or.b64  	%rd19472, %rd18977, %rd30;
$L__BB0_22:
	st.global.u64 	[%rd8+1280], %rd19472;
	add.s32 	%r15273, %r1, 192;
	shr.u32 	%r15274, %r15273, 4;
	mul.lo.s32 	%r15275, %r15274, 3;
	and.b32  	%r9, %r15275, 63;
	shr.u32 	%r15276, %r15275, 2;
	and.b32  	%r15277, %r15276, 112;
	or.b32  	%r15278, %r15277, %r2;
	mul.wide.u32 	%rd18978, %r15278, 8;
	add.s64 	%rd34, %rd1, %rd18978;
	ld.global.nc.u64 	%rd18979, [%rd34];
	shr.u64 	%rd35, %rd18979, %r9;
	and.b64  	%rd19473, %rd35, 7;
	setp.lt.u32 	%p1895, %r9, 62;
	@%p1895 bra 	$L__BB0_24;
	ld.global.nc.u64 	%rd18980, [%rd34+128];
	sub.s32 	%r15279, 64, %r9;
	shl.b64 	%rd18981, %rd18980, %r15279;
	and.b64  	%rd18982, %rd18981, 7;
	or.b64  	%rd19473, %rd18982, %rd35;
$L__BB0_24:
	st.global.u64 	[%rd8+1536], %rd19473;
	add.s32 	%r15280, %r1, 224;
	shr.u32 	%r15281, %r15280, 4;
	mul.lo.s32 	%r15282, %r15281, 3;
	and.b32  	%r10, %r15282, 63;
	shr.u32 	%r15283, %r15282, 2;
	and.b32  	%r15284, %r15283, 112;
	or.b32  	%r15285, %r15284, %r2;
	mul.wide.u32 	%rd18983, %r15285, 8;
	add.s64 	%rd39, %rd1, %rd18983;
	ld.global.nc.u64 	%rd18984, [%rd39];
	shr.u64 	%rd40, %rd18984, %r10;
	and.b64  	%rd19474, %rd40, 7;
	setp.lt.u32 	%p1896, %r10, 62;
	@%p1896 bra 	$L__BB0_26;
	ld.global.nc.u64 	%rd18985, [%rd39+128];
	sub.s32 	%r15286, 64, %r10;
	shl.b64 	%rd18986, %rd18985, %r15286;
	and.b64  	%rd18987, %rd18986, 7;
	or.b64  	%rd19474, %rd18987, %rd40;
$L__BB0_26:
	st.global.u64 	[%rd8+1792], %rd19474;
	add.s32 	%r15287, %r1, 256;
	shr.u32 	%r15288, %r15287, 4;
	mul.lo.s32 	%r15289, %r15288, 3;
	and.b32  	%r11, %r15289, 63;
	shr.u32 	%r15290, %r15289, 2;
	and.b32  	%r15291, %r15290, 112;
	or.b32  	%r15292, %r15291, %r2;
	mul.wide.u32 	%rd18988, %r15292, 8;
	add.s64 	%rd44, %rd1, %rd18988;
	ld.global.nc.u64 	%rd18989, [%rd44];
	shr.u64 	%rd45, %rd18989, %r11;
	and.b64  	%rd19475, %rd45, 7;
	setp.lt.u32 	%p1897, %r11, 62;
	@%p1897 bra 	$L__BB0_28;
	ld.global.nc.u64 	%rd18990, [%rd44+128];
	sub.s32 	%r15293, 64, %r11;
	shl.b64 	%rd18991, %rd18990, %r15293;
	and.b64  	%rd18992, %rd18991, 7;
	or.b64  	%rd19475, %rd18992, %rd45;
$L__BB0_28:
	st.global.u64 	[%rd8+2048], %rd19475;
	add.s32 	%r15294, %r1, 288;
	shr.u32 	%r15295, %r15294, 4;
	mul.lo.s32 	%r15296, %r15295, 3;
	and.b32  	%r12, %r15296, 63;
	shr.u32 	%r15297, %r15296, 2;
	and.b32  	%r15298, %r15297, 112;
	or.b32  	%r15299, %r15298, %r2;
	mul.wide.u32 	%rd18993, %r15299, 8;
	add.s64 	%rd49, %rd1, %rd18993;
	ld.global.nc.u64 	%rd18994, [%rd49];
	shr.u64 	%rd50, %rd18994, %r12;
	and.b64  	%rd19476, %rd50, 7;
	setp.lt.u32 	%p1898, %r12, 62;
	@%p1898 bra 	$L__BB0_30;
	ld.global.nc.u64 	%rd18995, [%rd49+128];
	sub.s32 	%r15300, 64, %r12;
	shl.b64 	%rd18996, %rd18995, %r15300;
	and.b64  	%rd18997, %rd18996, 7;
	or.b64  	%rd19476, %rd18997, %rd50;
$L__BB0_30:
	st.global.u64 	[%rd8+2304], %rd19476;
	add.s32 	%r15301, %r1, 320;
	shr.u32 	%r15302, %r15301, 4;
	mul.lo.s32 	%r15303, %r15302, 3;
	and.b32  	%r13, %r15303, 63;
	shr.u32 	%r15304, %r15303, 2;
	and.b32  	%r15305, %r15304, 112;
	or.b32  	%r15306, %r15305, %r2;
	mul.wide.u32 	%rd18998, %r15306, 8;
	add.s64 	%rd54, %rd1, %rd18998;
	ld.global.nc.u64 	%rd18999, [%rd54];
	shr.u64 	%rd55, %rd18999, %r13;
	and.b64  	%rd19477, %rd55, 7;
	setp.lt.u32 	%p1899, %r13, 62;
	@%p1899 bra 	$L__BB0_32;
	ld.global.nc.u64 	%rd19000, [%rd54+128];
	sub.s32 	%r15307, 64, %r13;
	shl.b64 	%rd19001, %rd19000, %r15307;
	and.b64  	%rd19002, %rd19001, 7;
	or.b64  	%rd19477, %rd19002, %rd55;
$L__BB0_32:
	st.global.u64 	[%rd8+2560], %rd19477;
	add.s32 	%r15308, %r1, 352;
	shr.u32 	%r15309, %r15308, 4;
	mul.lo.s32 	%r15310, %r15309, 3;
	and.b32  	%r14, %r15310, 63;
	shr.u32 	%r15311, %r15310, 2;
	and.b32  	%r15312, %r15311, 112;
	or.b32  	%r15313, %r15312, %r2;
	mul.wide.u32 	%rd19003, %r15313, 8;
	add.s64 	%rd59, %rd1, %rd19003;
	ld.global.nc.u64 	%rd19004, [%rd59];
	shr.u64 	%rd60, %rd19004, %r14;
	and.b64  	%rd19478, %rd60, 7;
	setp.lt.u32 	%p1900, %r14, 62;
	@%p1900 bra 	$L__BB0_34;
	ld.global.nc.u64 	%rd19005, [%rd59+128];
	sub.s32 	%r15314, 64, %r14;
	shl.b64 	%rd19006, %rd19005, %r15314;
	and.b64  	%rd19007, %rd19006, 7;
	or.b64  	%rd19478, %rd19007, %rd60;
$L__BB0_34:
	st.global.u64 	[%rd8+2816], %rd19478;
	add.s32 	%r15315, %r1, 384;
	shr.u32 	%r15316, %r15315, 4;
	mul.lo.s32 	%r15317, %r15316, 3;
	and.b32  	%r15, %r15317, 63;
	shr.u32 	%r15318, %r15317, 2;
	and.b32  	%r15319, %r15318, 112;
	or.b32  	%r15320, %r15319, %r2;
	mul.wide.u32 	%rd19008, %r15320, 8;
	add.s64 	%rd64, %rd1, %rd19008;
	ld.global.nc.u64 	%rd19009, [%rd64];
	shr.u64 	%rd65, %rd19009, %r15;
	and.b64  	%rd19479, %rd65, 7;
	setp.lt.u32 	%p1901, %r15, 62;
	@%p1901 bra 	$L__BB0_36;
	ld.global.nc.u64 	%rd19010, [%rd64+128];
	sub.s32 	%r15321, 64, %r15;
	shl.b64 	%rd19011, %rd19010, %r15321;
	and.b64  	%rd19012, %rd19011, 7;
	or.b64  	%rd19479, %rd19012, %rd65;
$L__BB0_36:
	st.global.u64 	[%rd8+3072], %rd19479;
	add.s32 	%r15322, %r1, 416;
	shr.u32 	%r15323, %r15322, 4;
	mul.lo.s32 	%r15324, %r15323, 3;
	and.b32  	%r16, %r15324, 63;
	shr.u32 	%r15325, %r15324, 2;
	and.b32  	%r15326, %r15325, 112;
	or.b32  	%r15327, %r15326, %r2;
	mul.wide.u32 	%rd19013, %r15327, 8;
	add.s64 	%rd69, %rd1, %rd19013;
	ld.global.nc.u64 	%rd19014, [%rd69];
	shr.u64 	%rd70, %rd19014, %r16;
	and.b64  	%rd19480, %rd70, 7;
	setp.lt.u32 	%p1902, %r16, 62;
	@%p1902 bra 	$L__BB0_38;
	ld.global.nc.u64 	%rd19015, [%rd69+128];
	sub.s32 	%r15328, 64, %r16;
	shl.b64 	%rd19016, %rd19015, %r15328;
	and.b64  	%rd19017, %rd19016, 7;
	or.b64  	%rd19480, %rd19017, %rd70;
$L__BB0_38:
	st.global.u64 	[%rd8+3328], %rd19480;
	add.s32 	%r15329, %r1, 448;
	shr.u32 	%r15330, %r15329, 4;
	mul.lo.s32 	%r15331, %r15330, 3;
	and.b32  	%r17, %r15331, 63;
	shr.u32 	%r15332, %r15331, 2;
	and.b32  	%r15333, %r15332, 112;
	or.b32  	%r15334, %r15333, %r2;
	mul.wide.u32 	%rd19018, %r15334, 8;
	add.s64 	%rd74, %rd1, %rd19018;
	ld.global.nc.u64 	%rd19019, [%rd74];
	shr.u64 	%rd75, %rd19019, %r17;
	and.b64  	%rd19481, %rd75, 7;
	setp.lt.u32 	%p1903, %r17, 62;
	@%p1903 bra 	$L__BB0_40;
	ld.global.nc.u64 	%rd19020, [%rd74+128];
	sub.s32 	%r15335, 64, %r17;
	shl.b64 	%rd19021, %rd19020, %r15335;
	and.b64  	%rd19022, %rd19021, 7;
	or.b64  	%rd19481, %rd19022, %rd75;
$L__BB0_40:
	st.global.u64 	[%rd8+3584], %rd19481;
	add.s32 	%r15336, %r1, 480;
	shr.u32 	%r15337, %r15336, 4;
	mul.lo.s32 	%r15338, %r15337, 3;
	and.b32  	%r18, %r15338, 63;
	shr.u32 	%r15339, %r15338, 2;
	and.b32  	%r15340, %r15339, 112;
	or.b32  	%r15341, %r15340, %r2;
	mul.wide.u32 	%rd19023, %r15341, 8;
	add.s64 	%rd79, %rd1, %rd19023;
	ld.global.nc.u64 	%rd19024, [%rd79];
	shr.u64 	%rd80, %rd19024, %r18;
	and.b64  	%rd19482, %rd80, 7;
	setp.lt.u32 	%p1904, %r18, 62;
	@%p1904 bra 	$L__BB0_42;
	ld.global.nc.u64 	%rd19025, [%rd79+128];
	sub.s32 	%r15342, 64, %r18;
	shl.b64 	%rd19026, %rd19025, %r15342;
	and.b64  	%rd19027, %rd19026, 7;
	or.b64  	%rd19482, %rd19027, %rd80;
$L__BB0_42:
	st.global.u64 	[%rd8+3840], %rd19482;
	add.s32 	%r15343, %r1, 512;
	shr.u32 	%r15344, %r15343, 4;
	mul.lo.s32 	%r15345, %r15344, 3;
	and.b32  	%r19, %r15345, 63;
	shr.u32 	%r15346, %r15345, 2;
	and.b32  	%r15347, %r15346, 112;
	or.b32  	%r15348, %r15347, %r2;
	mul.wide.u32 	%rd19028, %r15348, 8;
	add.s64 	%rd84, %rd1, %rd19028;
	ld.global.nc.u64 	%rd19029, [%rd84];
	shr.u64 	%rd85, %rd19029, %r19;
	and.b64  	%rd19483, %rd85, 7;
	setp.lt.u32 	%p1905, %r19, 62;
	@%p1905 bra 	$L__BB0_44;
	ld.global.nc.u64 	%rd19030, [%rd84+128];
	sub.s32 	%r15349, 64, %r19;
	shl.b64 	%rd19031, %rd19030, %r15349;
	and.b64  	%rd19032, %rd19031, 7;
	or.b64  	%rd19483, %rd19032, %rd85;
$L__BB0_44:
	st.global.u64 	[%rd8+4096], %rd19483;
	add.s32 	%r15350, %r1, 544;
	shr.u32 	%r15351, %r15350, 4;
	mul.lo.s32 	%r15352, %r15351, 3;
	and.b32  	%r20, %r15352, 63;
	shr.u32 	%r15353, %r15352, 2;
	and.b32  	%r15354, %r15353, 112;
	or.b32  	%r15355, %r15354, %r2;
	mul.wide.u32 	%rd19033, %r15355, 8;
	add.s64 	%rd89, %rd1, %rd19033;
	ld.global.nc.u64 	%rd19034, [%rd89];
	shr.u64 	%rd90, %rd19034, %r20;
	and.b64  	%rd19484, %rd90, 7;
	setp.lt.u32 	%p1906, %r20, 62;
	@%p1906 bra 	$L__BB0_46;
	ld.global.nc.u64 	%rd19035, [%rd89+128];
	sub.s32 	%r15356, 64, %r20;
	shl.b64 	%rd19036, %rd19035, %r15356;
	and.b64  	%rd19037, %rd19036, 7;
	or.b64  	%rd19484, %rd19037, %rd90;
$L__BB0_46:
	st.global.u64 	[%rd8+4352], %rd19484;
	add.s32 	%r15357, %r1, 576;
	shr.u32 	%r15358, %r15357, 4;
	mul.lo.s32 	%r15359, %r15358, 3;
	and.b32  	%r21, %r15359, 63;
	shr.u32 	%r15360, %r15359, 2;
	and.b32  	%r15361, %r15360, 112;
	or.b32  	%r15362, %r15361, %r2;
	mul.wide.u32 	%rd19038, %r15362, 8;
	add.s64 	%rd94, %rd1, %rd19038;
	ld.global.nc.u64 	%rd19039, [%rd94];
	shr.u64 	%rd95, %rd19039, %r21;
	and.b64  	%rd19485, %rd95, 7;
	setp.lt.u32 	%p1907, %r21, 62;
	@%p1907 bra 	$L__BB0_48;
	ld.global.nc.u64 	%rd19040, [%rd94+128];
	sub.s32 	%r15363, 64, %r21;
	shl.b64 	%rd19041, %rd19040, %r15363;
	and.b64  	%rd19042, %rd19041, 7;
	or.b64  	%rd19485, %rd19042, %rd95;
$L__BB0_48:
	st.global.u64 	[%rd8+4608], %rd19485;
	add.s32 	%r15364, %r1, 608;
	shr.u32 	%r15365, %r15364, 4;
	mul.lo.s32 	%r15366, %r15365, 3;
	and.b32  	%r22, %r15366, 63;
	shr.u32 	%r15367, %r15366, 2;
	and.b32  	%r15368, %r15367, 112;
	or.b32  	%r15369, %r15368, %r2;
	mul.wide.u32 	%rd19043, %r15369, 8;
	add.s64 	%rd99, %rd1, %rd19043;
	ld.global.nc.u64 	%rd19044, [%rd99];
	shr.u64 	%rd100, %rd19044, %r22;
	and.b64  	%rd19486, %rd100, 7;
	setp.lt.u32 	%p1908, %r22, 62;
	@%p1908 bra 	$L__BB0_50;
	ld.global.nc.u64 	%rd19045, [%rd99+128];
	sub.s32 	%r15370, 64, %r22;
	shl.b64 	%rd19046, %rd19045, %r15370;
	and.b64  	%rd19047, %rd19046, 7;
	or.b64  	%rd19486, %rd19047, %rd100;
$L__BB0_50:
	st.global.u64 	[%rd8+4864], %rd19486;
	add.s32 	%r15371, %r1, 640;
	shr.u32 	%r15372, %r15371, 4;
	mul.lo.s32 	%r15373, %r15372, 3;
	and.b32  	%r23, %r15373, 63;
	shr.u32 	%r15374, %r15373, 2;
	and.b32  	%r15375, %r15374, 112;
	or.b32  	%r15376, %r15375, %r2;
	mul.wide.u32 	%rd19048, %r15376, 8;
	add.s64 	%rd104, %rd1, %rd19048;
	ld.global.nc.u64 	%rd19049, [%rd104];
	shr.u64 	%rd105, %rd19049, %r23;
	and.b64  	%rd19487, %rd105, 7;
	setp.lt.u32 	%p1909, %r23, 62;
	@%p1909 bra 	$L__BB0_52;
	ld.global.nc.u64 	%rd19050, [%rd104+128];
	sub.s32 	%r15377, 64, %r23;
	shl.b64 	%rd19051, %rd19050, %r15377;
	and.b64  	%rd19052, %rd19051, 7;
	or.b64  	%rd19487, %rd19052, %rd105;
$L__BB0_52:
	st.global.u64 	[%rd8+5120], %rd19487;
	add.s32 	%r15378, %r1, 672;
	shr.u32 	%r15379, %r15378, 4;
	mul.lo.s32 	%r15380, %r15379, 3;
	and.b32  	%r24, %r15380, 63;
	shr.u32 	%r15381, %r15380, 2;
	and.b32  	%r15382, %r15381, 112;
	or.b32  	%r15383, %r15382, %r2;
	mul.wide.u32 	%rd19053, %r15383, 8;
	add.s64 	%rd109, %rd1, %rd19053;
	ld.global.nc.u64 	%rd19054, [%rd109];
	shr.u64 	%rd110, %rd19054, %r24;
	and.b64  	%rd19488, %rd110, 7;
	setp.lt.u32 	%p1910, %r24, 62;
	@%p1910 bra 	$L__BB0_54;
	ld.global.nc.u64 	%rd19055, [%rd109+128];
	sub.s32 	%r15384, 64, %r24;
	shl.b64 	%rd19056, %rd19055, %r15384;
	and.b64  	%rd19057, %rd19056, 7;
	or.b64  	%rd19488, %rd19057, %rd110;
$L__BB0_54:
	st.global.u64 	[%rd8+5376], %rd19488;
	add.s32 	%r15385, %r1, 704;
	shr.u32 	%r15386, %r15385, 4;
	mul.lo.s32 	%r15387, %r15386, 3;
	and.b32  	%r25, %r15387, 63;
	shr.u32 	%r15388, %r15387, 2;
	and.b32  	%r15389, %r15388, 112;
	or.b32  	%r15390, %r15389, %r2;
	mul.wide.u32 	%rd19058, %r15390, 8;
	add.s64 	%rd114, %rd1, %rd19058;
	ld.global.nc.u64 	%rd19059, [%rd114];
	shr.u64 	%rd115, %rd19059, %r25;
	and.b64  	%rd19489, %rd115, 7;
	setp.lt.u32 	%p1911, %r25, 62;
	@%p1911 bra 	$L__BB0_56;
	ld.global.nc.u64 	%rd19060, [%rd114+128];
	sub.s32 	%r15391, 64, %r25;
	shl.b64 	%rd19061, %rd19060, %r15391;
	and.b64  	%rd19062, %rd19061, 7;
	or.b64  	%rd19489, %rd19062, %rd115;
$L__BB0_56:
	st.global.u64 	[%rd8+5632], %rd19489;
	add.s32 	%r15392, %r1, 736;
	shr.u32 	%r15393, %r15392, 4;
	mul.lo.s32 	%r15394, %r15393, 3;
	and.b32  	%r26, %r15394, 63;
	shr.u32 	%r15395, %r15394, 2;
	and.b32  	%r15396, %r15395, 112;
	or.b32  	%r15397, %r15396, %r2;
	mul.wide.u32 	%rd19063, %r15397, 8;
	add.s64 	%rd119, %rd1, %rd19063;
	ld.global.nc.u64 	%rd19064, [%rd119];
	shr.u64 	%rd120, %rd19064, %r26;
	and.b64  	%rd19490, %rd120, 7;
	setp.lt.u32 	%p1912, %r26, 62;
	@%p1912 bra 	$L__BB0_58;
	ld.global.nc.u64 	%rd19065, [%rd119+128];
	sub.s32 	%r15398, 64, %r26;
	shl.b64 	%rd19066, %rd19065, %r15398;
	and.b64  	%rd19067, %rd19066, 7;
	or.b64  	%rd19490, %rd19067, %rd120;
$L__BB0_58:
	st.global.u64 	[%rd8+5888], %rd19490;
	add.s32 	%r15399, %r1, 768;
	shr.u32 	%r15400, %r15399, 4;
	mul.lo.s32 	%r15401, %r15400, 3;
	and.b32  	%r27, %r15401, 63;
	shr.u32 	%r15402, %r15401, 2;
	and.b32  	%r15403, %r15402, 112;
	or.b32  	%r15404, %r15403, %r2;
	mul.wide.u32 	%rd19068, %r15404, 8;
	add.s64 	%rd124, %rd1, %rd19068;
	ld.global.nc.u64 	%rd19069, [%rd124];
	shr.u64 	%rd125, %rd19069, %r27;
	and.b64  	%rd19491, %rd125, 7;
	setp.lt.u32 	%p1913, %r27, 62;
	@%p1913 bra 	$L__BB0_60;
	ld.global.nc.u64 	%rd19070, [%rd124+128];
	sub.s32 	%r15405, 64, %r27;
	shl.b64 	%rd19071, %rd19070, %r15405;
	and.b64  	%rd19072, %rd19071, 7;
	or.b64  	%rd19491, %rd19072, %rd125;
$L__BB0_60:
	st.global.u64 	[%rd8+6144], %rd19491;
	add.s32 	%r15406, %r1, 800;
	shr.u32 	%r15407, %r15406, 4;
	mul.lo.s32 	%r15408, %r15407, 3;
	and.b32  	%r28, %r15408, 63;
	shr.u32 	%r15409, %r15408, 2;
	and.b32  	%r15410, %r15409, 112;
	or.b32  	%r15411, %r15410, %r2;
	mul.wide.u32 	%rd19073, %r15411, 8;
	add.s64 	%rd129, %rd1, %rd19073;
	ld.global.nc.u64 	%rd19074, [%rd129];
	shr.u64 	%rd130, %rd19074, %r28;
	and.b64  	%rd19492, %rd130, 7;
	setp.lt.u32 	%p1914, %r28, 62;
	@%p1914 bra 	$L__BB0_62;
	ld.global.nc.u64 	%rd19075, [%rd129+128];
	sub.s32 	%r15412, 64, %r28;
	shl.b64 	%rd19076, %rd19075, %r15412;
	and.b64  	%rd19077, %rd19076, 7;
	or.b64  	%rd19492, %rd19077, %rd130;
$L__BB0_62:
	st.global.u64 	[%rd8+6400], %rd19492;
	add.s32 	%r15413, %r1, 832;
	shr.u32 	%r15414, %r15413, 4;
	mul.lo.s32 	%r15415, %r15414, 3;
	and.b32  	%r29, %r15415, 63;
	shr.u32 	%r15416, %r15415, 2;
	and.b32  	%r15417, %r15416, 112;
	or.b32  	%r15418, %r15417, %r2;
	mul.wide.u32 	%rd19078, %r15418, 8;
	add.s64 	%rd134, %rd1, %rd19078;
	ld.global.nc.u64 	%rd19079, [%rd134];
	shr.u64 	%rd135, %rd19079, %r29;
	and.b64  	%rd19493, %rd135, 7;
	setp.lt.u32 	%p1915, %r29, 62;
	@%p1915 bra 	$L__BB0_64;
	ld.global.nc.u64 	%rd19080, [%rd134+128];
	sub.s32 	%r15419, 64, %r29;
	shl.b64 	%rd19081, %rd19080, %r15419;
	and.b64  	%rd19082, %rd19081, 7;
	or.b64  	%rd19493, %rd19082, %rd135;
$L__BB0_64:
	st.global.u64 	[%rd8+6656], %rd19493;
	add.s32 	%r15420, %r1, 864;
	shr.u32 	%r15421, %r15420, 4;
	mul.lo.s32 	%r15422, %r15421, 3;
	and.b32  	%r30, %r15422, 63;
	shr.u32 	%r15423, %r15422, 2;
	and.b32  	%r15424, %r15423, 112;
	or.b32  	%r15425, %r15424, %r2;
	mul.wide.u32 	%rd19083, %r15425, 8;
	add.s64 	%rd139, %rd1, %rd19083;
	ld.global.nc.u64 	%rd19084, [%rd139];
	shr.u64 	%rd140, %rd19084, %r30;
	and.b64  	%rd19494, %rd140, 7;
	setp.lt.u32 	%p1916, %r30, 62;
	@%p1916 bra 	$L__BB0_66;
	ld.global.nc.u64 	%rd19085, [%rd139+128];
	sub.s32 	%r15426, 64, %r30;
	shl.b64 	%rd19086, %rd19085, %r15426;
	and.b64  	%rd19087, %rd19086, 7;
	or.b64  	%rd19494, %rd19087, %rd140;
$L__BB0_66:
	st.global.u64 	[%rd8+6912], %rd19494;
	add.s32 	%r15427, %r1, 896;
	shr.u32 	%r15428, %r15427, 4;
	mul.lo.s32 	%r15429, %r15428, 3;
	and.b32  	%r31, %r15429, 63;
	shr.u32 	%r15430, %r15429, 2;
	and.b32  	%r15431, %r15430, 112;
	or.b32  	%r15432, %r15431, %r2;
	mul.wide.u32 	%rd19088, %r15432, 8;
	add.s64 	%rd144, %rd1, %rd19088;
	ld.global.nc.u64 	%rd19089, [%rd144];
	shr.u64 	%rd145, %rd19089, %r31;
	and.b64  	%rd19495, %rd145, 7;
	setp.lt.u32 	%p1917, %r31, 62;
	@%p1917 bra 	$L__BB0_68;
	ld.global.nc.u64 	%rd19090, [%rd144+128];
	sub.s32 	%r15433, 64, %r31;
	shl.b64 	%rd19091, %rd19090, %r15433;
	and.b64  	%rd19092, %rd19091, 7;
	or.b64  	%rd19495, %rd19092, %rd145;
$L__BB0_68:
	st.global.u64 	[%rd8+7168], %rd19495;
	add.s32 	%r15434, %r1, 928;
	shr.u32 	%r15435, %r15434, 4;
	mul.lo.s32 	%r15436, %r15435, 3;
	and.b32  	%r32, %r15436, 63;
	shr.u32 	%r15437, %r15436, 2;
	and.b32  	%r15438, %r15437, 112;
	or.b32  	%r15439, %r15438, %r2;
	mul.wide.u32 	%rd19093, %r15439, 8;
	add.s64 	%rd149, %rd1, %rd19093;
	ld.global.nc.u64 	%rd19094, [%rd149];
	shr.u64 	%rd150, %rd19094, %r32;
	and.b64  	%rd19496, %rd150, 7;
	setp.lt.u32 	%p1918, %r32, 62;
	@%p1918 bra 	$L__BB0_70;
	ld.global.nc.u64 	%rd19095, [%rd149+128];
	sub.s32 	%r15440, 64, %r32;
	shl.b64 	%rd19096, %rd19095, %r15440;
	and.b64  	%rd19097, %rd19096, 7;
	or.b64  	%rd19496, %rd19097, %rd150;
$L__BB0_70:
	st.global.u64 	[%rd8+7424], %rd19496;
	add.s32 	%r15441, %r1, 960;
	shr.u32 	%r15442, %r15441, 4;
	mul.lo.s32 	%r15443, %r15442, 3;
	and.b32  	%r33, %r15443, 63;
	shr.u32 	%r15444, %r15443, 2;
	and.b32  	%r15445, %r15444, 112;
	or.b32  	%r15446, %r15445, %r2;
	mul.wide.u32 	%rd19098, %r15446, 8;
	add.s64 	%rd154, %rd1, %rd19098;
	ld.global.nc.u64 	%rd19099, [%rd154];
	shr.u64 	%rd155, %rd19099, %r33;
	and.b64  	%rd19497, %rd155, 7;
	setp.lt.u32 	%p1919, %r33, 62;
	@%p1919 bra 	$L__BB0_72;
	ld.global.nc.u64 	%rd19100, [%rd154+128];
	sub.s32 	%r15447, 64, %r33;
	shl.b64 	%rd19101, %rd19100, %r15447;
	and.b64  	%rd19102, %rd19101, 7;
	or.b64  	%rd19497, %rd19102, %rd155;
$L__BB0_72:
	st.global.u64 	[%rd8+7680], %rd19497;
	add.s32 	%r15448, %r1, 992;
	shr.u32 	%r15449, %r15448, 4;
	mul.lo.s32 	%r15450, %r15449, 3;
	and.b32  	%r34, %r15450, 63;
	shr.u32 	%r15451, %r15450, 2;
	and.b32  	%r15452, %r15451, 112;
	or.b32  	%r15453, %r15452, %r2;
	mul.wide.u32 	%rd19103, %r15453, 8;
	add.s64 	%rd159, %rd1, %rd19103;
	ld.global.nc.u64 	%rd19104, [%rd159];
	shr.u64 	%rd160, %rd19104, %r34;
	and.b64  	%rd19498, %rd160, 7;
	setp.lt.u32 	%p1920, %r34, 62;
	@%p1920 bra 	$L__BB0_74;
	ld.global.nc.u64 	%rd19105, [%rd159+128];
	sub.s32 	%r15454, 64, %r34;
	shl.b64 	%rd19106, %rd19105, %r15454;
	and.b64  	%rd19107, %rd19106, 7;
	or.b64  	%rd19498, %rd19107, %rd160;
$L__BB0_74:
	st.global.u64 	[%rd8+7936], %rd19498;
	bra.uni 	$L__BB0_3809;
$L__BB0_75:
	setp.gt.s16 	%p87, %rs1, 5;
	@%p87 bra 	$L__BB0_143;
	setp.eq.s16 	%p90, %rs1, 4;
	@%p90 bra 	$L__BB0_2050;
	setp.eq.s16 	%p91, %rs1, 5;
	@%p91 bra 	$L__BB0_78;
	bra.uni 	$L__BB0_3809;
$L__BB0_78:
	mov.u32 	%r35, %tid.x;
	and.b32  	%r36, %r35, 15;
	shr.u32 	%r14822, %r35, 4;
	mul.lo.s32 	%r14823, %r14822, 5;
	and.b32  	%r37, %r14823, 63;
	shr.u32 	%r14824, %r14823, 2;
	and.b32  	%r14825, %r14824, 112;
	or.b32  	%r14826, %r14825, %r36;
	mul.wide.u32 	%rd18624, %r14826, 8;
	add.s64 	%rd164, %rd1, %rd18624;
	ld.global.nc.u64 	%rd18625, [%rd164];
	shr.u64 	%rd165, %rd18625, %r37;
	and.b64  	%rd19499, %rd165, 31;
	setp.lt.u32 	%p1857, %r37, 60;
	@%p1857 bra 	$L__BB0_80;
	ld.global.nc.u64 	%rd18626, [%rd164+128];
	sub.s32 	%r14827, 64, %r37;
	shl.b64 	%rd18627, %rd18626, %r14827;
	and.b64  	%rd18628, %rd18627, 31;
	or.b64  	%rd19499, %rd18628, %rd165;
$L__BB0_80:
	mul.wide.u32 	%rd18629, %r35, 8;
	add.s64 	%rd169, %rd2, %rd18629;
	st.global.u64 	[%rd169], %rd19499;
	add.s32 	%r14828, %r35, 32;
	shr.u32 	%r14829, %r14828, 4;
	mul.lo.s32 	%r14830, %r14829, 5;
	and.b32  	%r38, %r14830, 63;
	shr.u32 	%r14831, %r14830, 2;
	and.b32  	%r14832, %r14831, 240;
	or.b32  	%r14833, %r14832, %r36;
	mul.wide.u32 	%rd18630, %r14833, 8;
	add.s64 	%rd170, %rd1, %rd18630;
	ld.global.nc.u64 	%rd18631, [%rd170];
	shr.u64 	%rd171, %rd18631, %r38;
	and.b64  	%rd19500, %rd171, 31;
	setp.lt.u32 	%p1858, %r38, 60;
	@%p1858 bra 	$L__BB0_82;
	ld.global.nc.u64 	%rd18632, [%rd170+128];
	sub.s32 	%r14834, 64, %r38;
	shl.b64 	%rd18633, %rd18632, %r14834;
	and.b64  	%rd18634, %rd18633, 31;
	or.b64  	%rd19500, %rd18634, %rd171;
$L__BB0_82:
	st.global.u64 	[%rd169+256], %rd19500;
	add.s32 	%r14835, %r35, 64;
	shr.u32 	%r14836, %r14835, 4;
	mul.lo.s32 	%r14837, %r14836, 5;
	and.b32  	%r39, %r14837, 63;
	shr.u32 	%r14838, %r14837, 2;
	and.b32  	%r14839, %r14838, 240;
	or.b32  	%r14840, %r14839, %r36;
	mul.wide.u32 	%rd18635, %r14840, 8;
	add.s64 	%rd175, %rd1, %rd18635;
	ld.global.nc.u64 	%rd18636, [%rd175];
	shr.u64 	%rd176, %rd18636, %r39;
	and.b64  	%rd19501, %rd176, 31;
	setp.lt.u32 	%p1859, %r39, 60;
	@%p1859 bra 	$L__BB0_84;
	ld.global.nc.u64 	%rd18637, [%rd175+128];
	sub.s32 	%r14841, 64, %r39;
	shl.b64 	%rd18638, %rd18637, %r14841;
	and.b64  	%rd18639, %rd18638, 31;
	or.b64  	%rd19501, %rd18639, %rd176;
$L__BB0_84:
	st.global.u64 	[%rd169+512], %rd19501;
	add.s32 	%r14842, %r35, 96;
	shr.u32 	%r14843, %r14842, 4;
	mul.lo.s32 	%r14844, %r14843, 5;
	and.b32  	%r40, %r14844, 63;
	shr.u32 	%r14845, %r14844, 2;
	and.b32  	%r14846, %r14845, 240;
	or.b32  	%r14847, %r14846, %r36;
	mul.wide.u32 	%rd18640, %r14847, 8;
	add.s64 	%rd180, %rd1, %rd18640;
	ld.global.nc.u64 	%rd18641, [%rd180];
	shr.u64 	%rd181, %rd18641, %r40;
	and.b64  	%rd19502, %rd181, 31;
	setp.lt.u32 	%p1860, %r40, 60;
	@%p1860 bra 	$L__BB0_86;
	ld.global.nc.u64 	%rd18642, [%rd180+128];
	sub.s32 	%r14848, 64, %r40;
	shl.b64 	%rd18643, %rd18642, %r14848;
	and.b64  	%rd18644, %rd18643, 31;
	or.b64  	%rd19502, %rd18644, %rd181;
$L__BB0_86:
	st.global.u64 	[%rd169+768], %rd19502;
	add.s32 	%r14849, %r35, 128;
	shr.u32 	%r14850, %r14849, 4;
	mul.lo.s32 	%r14851, %r14850, 5;
	and.b32  	%r41, %r14851, 63;
	shr.u32 	%r14852, %r14851, 2;
	and.b32  	%r14853, %r14852, 240;
	or.b32  	%r14854, %r14853, %r36;
	mul.wide.u32 	%rd18645, %r14854, 8;
	add.s64 	%rd185, %rd1, %rd18645;
	ld.global.nc.u64 	%rd18646, [%rd185];
	shr.u64 	%rd186, %rd18646, %r41;
	and.b64  	%rd19503, %rd186, 31;
	setp.lt.u32 	%p1861, %r41, 60;
	@%p1861 bra 	$L__BB0_88;
	ld.global.nc.u64 	%rd18647, [%rd185+128];
	sub.s32 	%r14855, 64, %r41;
	shl.b64 	%rd18648, %rd18647, %r14855;
	and.b64  	%rd18649, %rd18648, 31;
	or.b64  	%rd19503, %rd18649, %rd186;
$L__BB0_88:
	st.global.u64 	[%rd169+1024], %rd19503;
	add.s32 	%r14856, %r35, 160;
	shr.u32 	%r14857, %r14856, 4;
	mul.lo.s32 	%r14858, %r14857, 5;
	and.b32  	%r42, %r14858, 63;
	shr.u32 	%r14859, %r14858, 2;
	and.b32  	%r14860, %r14859, 240;
	or.b32  	%r14861, %r14860, %r36;
	mul.wide.u32 	%rd18650, %r14861, 8;
	add.s64 	%rd190, %rd1, %rd18650;
	ld.global.nc.u64 	%rd18651, [%rd190];
	shr.u64 	%rd191, %rd18651, %r42;
	and.b64  	%rd19504, %rd191, 31;
	setp.lt.u32 	%p1862, %r42, 60;
	@%p1862 bra 	$L__BB0_90;
	ld.global.nc.u64 	%rd18652, [%rd190+128];
	sub.s32 	%r14862, 64, %r42;
	shl.b64 	%rd18653, %rd18652, %r14862;
	and.b64  	%rd18654, %rd18653, 31;
	or.b64  	%rd19504, %rd18654, %rd191;
$L__BB0_90:
	st.global.u64 	[%rd169+1280], %rd19504;
	add.s32 	%r14863, %r35, 192;
	shr.u32 	%r14864, %r14863, 4;
	mul.lo.s32 	%r14865, %r14864, 5;
	and.b32  	%r43, %r14865, 63;
	shr.u32 	%r14866, %r14865, 2;
	and.b32  	%r14867, %r14866, 240;
	or.b32  	%r14868, %r14867, %r36;
	mul.wide.u32 	%rd18655, %r14868, 8;
	add.s64 	%rd195, %rd1, %rd18655;
	ld.global.nc.u64 	%rd18656, [%rd195];
	shr.u64 	%rd196, %rd18656, %r43;
	and.b64  	%rd19505, %rd196, 31;
	setp.lt.u32 	%p1863, %r43, 60;
	@%p1863 bra 	$L__BB0_92;
	ld.global.nc.u64 	%rd18657, [%rd195+128];
	sub.s32 	%r14869, 64, %r43;
	shl.b64 	%rd18658, %rd18657, %r14869;
	and.b64  	%rd18659, %rd18658, 31;
	or.b64  	%rd19505, %rd18659, %rd196;
$L__BB0_92:
	st.global.u64 	[%rd169+1536], %rd19505;
	add.s32 	%r14870, %r35, 224;
	shr.u32 	%r14871, %r14870, 4;
	mul.lo.s32 	%r14872, %r14871, 5;
	and.b32  	%r44, %r14872, 63;
	shr.u32 	%r14873, %r14872, 2;
	and.b32  	%r14874, %r14873, 240;
	or.b32  	%r14875, %r14874, %r36;
	mul.wide.u32 	%rd18660, %r14875, 8;
	add.s64 	%rd200, %rd1, %rd18660;
	ld.global.nc.u64 	%rd18661, [%rd200];
	shr.u64 	%rd201, %rd18661, %r44;
	and.b64  	%rd19506, %rd201, 31;
	setp.lt.u32 	%p1864, %r44, 60;
	@%p1864 bra 	$L__BB0_94;
	ld.global.nc.u64 	%rd18662, [%rd200+128];
	sub.s32 	%r14876, 64, %r44;
	shl.b64 	%rd18663, %rd18662, %r14876;
	and.b64  	%rd18664, %rd18663, 31;
	or.b64  	%rd19506, %rd18664, %rd201;
$L__BB0_94:
	st.global.u64 	[%rd169+1792], %rd19506;
	add.s32 	%r14877, %r35, 256;
	shr.u32 	%r14878, %r14877, 4;
	mul.lo.s32 	%r14879, %r14878, 5;
	and.b32  	%r45, %r14879, 63;
	shr.u32 	%r14880, %r14879, 2;
	and.b32  	%r14881, %r14880, 240;
	or.b32  	%r14882, %r14881, %r36;
	mul.wide.u32 	%rd18665, %r14882, 8;
	add.s64 	%rd205, %rd1, %rd18665;
	ld.global.nc.u64 	%rd18666, [%rd205];
	shr.u64 	%rd206, %rd18666, %r45;
	and.b64  	%rd19507, %rd206, 31;
	setp.lt.u32 	%p1865, %r45, 60;
	@%p1865 bra 	$L__BB0_96;
	ld.global.nc.u64 	%rd18667, [%rd205+128];
	sub.s32 	%r14883, 64, %r45;
	shl.b64 	%rd18668, %rd18667, %r14883;
	and.b64  	%rd18669, %rd18668, 31;
	or.b64  	%rd19507, %rd18669, %rd206;
$L__BB0_96:
	st.global.u64 	[%rd169+2048], %rd19507;
	add.s32 	%r14884, %r35, 288;
	shr.u32 	%r14885, %r14884, 4;
	mul.lo.s32 	%r14886, %r14885, 5;
	and.b32  	%r46, %r14886, 63;
	shr.u32 	%r14887, %r14886, 2;
	and.b32  	%r14888, %r14887, 240;
	or.b32  	%r14889, %r14888, %r36;
	mul.wide.u32 	%rd18670, %r14889, 8;
	add.s64 	%rd210, %rd1, %rd18670;
	ld.global.nc.u64 	%rd18671, [%rd210];
	shr.u64 	%rd211, %rd18671, %r46;
	and.b64  	%rd19508, %rd211, 31;
	setp.lt.u32 	%p1866, %r46, 60;
	@%p1866 bra 	$L__BB0_98;
	ld.global.nc.u64 	%rd18672, [%rd210+128];
	sub.s32 	%r14890, 64, %r46;
	shl.b64 	%rd18673, %rd18672, %r14890;
	and.b64  	%rd18674, %rd18673, 31;
	or.b64  	%rd19508, %rd18674, %rd211;
$L__BB0_98:
	st.global.u64 	[%rd169+2304], %rd19508;
	add.s32 	%r14891, %r35, 320;
	shr.u32 	%r14892, %r14891, 4;
	mul.lo.s32 	%r14893, %r14892, 5;
	and.b32  	%r47, %r14893, 63;
	shr.u32 	%r14894, %r14893, 2;
	and.b32  	%r14895, %r14894, 240;
	or.b32  	%r14896, %r14895, %r36;
	mul.wide.u32 	%rd18675, %r14896, 8;
	add.s64 	%rd215, %rd1, %rd18675;
	ld.global.nc.u64 	%rd18676, [%rd215];
	shr.u64 	%rd216, %rd18676, %r47;
	and.b64  	%rd19509, %rd216, 31;
	setp.lt.u32 	%p1867, %r47, 60;
	@%p1867 bra 	$L__BB0_100;
	ld.global.nc.u64 	%rd18677, [%rd215+128];
	sub.s32 	%r14897, 64, %r47;
	shl.b64 	%rd18678, %rd18677, %r14897;
	and.b64  	%rd18679, %rd18678, 31;
	or.b64  	%rd19509, %rd18679, %rd216;
$L__BB0_100:
	st.global.u64 	[%rd169+2560], %rd19509;
	add.s32 	%r14898, %r35, 352;
	shr.u32 	%r14899, %r14898, 4;
	mul.lo.s32 	%r14900, %r14899, 5;
	and.b32  	%r48, %r14900, 63;
	shr.u32 	%r14901, %r14900, 2;
	and.b32  	%r14902, %r14901, 240;
	or.b32  	%r14903, %r14902, %r36;
	mul.wide.u32 	%rd18680, %r14903, 8;
	add.s64 	%rd220, %rd1, %rd18680;
	ld.global.nc.u64 	%rd18681, [%rd220];
	shr.u64 	%rd221, %rd18681, %r48;
	and.b64  	%rd19510, %rd221, 31;
	setp.lt.u32 	%p1868, %r48, 60;
	@%p1868 bra 	$L__BB0_102;
	ld.global.nc.u64 	%rd18682, [%rd220+128];
	sub.s32 	%r14904, 64, %r48;
	shl.b64 	%rd18683, %rd18682, %r14904;
	and.b64  	%rd18684, %rd18683, 31;
	or.b64  	%rd19510, %rd18684, %rd221;
$L__BB0_102:
	st.global.u64 	[%rd169+2816], %rd19510;
	add.s32 	%r14905, %r35, 384;
	shr.u32 	%r14906, %r14905, 4;
	mul.lo.s32 	%r14907, %r14906, 5;
	and.b32  	%r49, %r14907, 63;
	shr.u32 	%r14908, %r14907, 2;
	and.b32  	%r14909, %r14908, 240;
	or.b32  	%r14910, %r14909, %r36;
	mul.wide.u32 	%rd18685, %r14910, 8;
	add.s64 	%rd225, %rd1, %rd18685;
	ld.global.nc.u64 	%rd18686, [%rd225];
	shr.u64 	%rd226, %rd18686, %r49;
	and.b64  	%rd19511, %rd226, 31;
	setp.lt.u32 	%p1869, %r49, 60;
	@%p1869 bra 	$L__BB0_104;
	ld.global.nc.u64 	%rd18687, [%rd225+128];
	sub.s32 	%r14911, 64, %r49;
	shl.b64 	%rd18688, %rd18687, %r14911;
	and.b64  	%rd18689, %rd18688, 31;
	or.b64  	%rd19511, %rd18689, %rd226;
$L__BB0_104:
	st.global.u64 	[%rd169+3072], %rd19511;
	add.s32 	%r14912, %r35, 416;
	shr.u32 	%r14913, %r14912, 4;
	mul.lo.s32 	%r14914, %r14913, 5;
	and.b32  	%r50, %r14914, 63;
	shr.u32 	%r14915, %r14914, 2;
	and.b32  	%r14916, %r14915, 240;
	or.b32  	%r14917, %r14916, %r36;
	mul.wide.u32 	%rd18690, %r14917, 8;
	add.s64 	%rd230, %rd1, %rd18690;
	ld.global.nc.u64 	%rd18691, [%rd230];
	shr.u64 	%rd231, %rd18691, %r50;
	and.b64  	%rd19512, %rd231, 31;
	setp.lt.u32 	%p1870, %r50, 60;
	@%p1870 bra 	$L__BB0_106;
	ld.global.nc.u64 	%rd18692, [%rd230+128];
	sub.s32 	%r14918, 64, %r50;
	shl.b64 	%rd18693, %rd18692, %r14918;
	and.b64  	%rd18694, %rd18693, 31;
	or.b64  	%rd19512, %rd18694, %rd231;
$L__BB0_106:
	st.global.u64 	[%rd169+3328], %rd19512;
	add.s32 	%r14919, %r35, 448;
	shr.u32 	%r14920, %r14919, 4;
	mul.lo.s32 	%r14921, %r14920, 5;
	and.b32  	%r51, %r14921, 63;
	shr.u32 	%r14922, %r14921, 2;
	and.b32  	%r14923, %r14922, 240;
	or.b32  	%r14924, %r14923, %r36;
	mul.wide.u32 	%rd18695, %r14924, 8;
	add.s64 	%rd235, %rd1, %rd18695;
	ld.global.nc.u64 	%rd18696, [%rd235];
	shr.u64 	%rd236, %rd18696, %r51;
	and.b64  	%rd19513, %rd236, 31;
	setp.lt.u32 	%p1871, %r51, 60;
	@%p1871 bra 	$L__BB0_108;
	ld.global.nc.u64 	%rd18697, [%rd235+128];
	sub.s32 	%r14925, 64, %r51;
	shl.b64 	%rd18698, %rd18697, %r14925;
	and.b64  	%rd18699, %rd18698, 31;
	or.b64  	%rd19513, %rd18699, %rd236;
$L__BB0_108:
	st.global.u64 	[%rd169+3584], %rd19513;
	add.s32 	%r14926, %r35, 480;
	shr.u32 	%r14927, %r14926, 4;
	mul.lo.s32 	%r14928, %r14927, 5;
	and.b32  	%r52, %r14928, 63;
	shr.u32 	%r14929, %r14928, 2;
	and.b32  	%r14930, %r14929, 240;
	or.b32  	%r14931, %r14930, %r36;
	mul.wide.u32 	%rd18700, %r14931, 8;
	add.s64 	%rd240, %rd1, %rd18700;
	ld.global.nc.u64 	%rd18701, [%rd240];
	shr.u64 	%rd241, %rd18701, %r52;
	and.b64  	%rd19514, %rd241, 31;
	setp.lt.u32 	%p1872, %r52, 60;
	@%p1872 bra 	$L__BB0_110;
	ld.global.nc.u64 	%rd18702, [%rd240+128];
	sub.s32 	%r14932, 64, %r52;
	shl.b64 	%rd18703, %rd18702, %r14932;
	and.b64  	%rd18704, %rd18703, 31;
	or.b64  	%rd19514, %rd18704, %rd241;
$L__BB0_110:
	st.global.u64 	[%rd169+3840], %rd19514;
	add.s32 	%r14933, %r35, 512;
	shr.u32 	%r14934, %r14933, 4;
	mul.lo.s32 	%r14935, %r14934, 5;
	and.b32  	%r53, %r14935, 63;
	shr.u32 	%r14936, %r14935, 2;
	and.b32  	%r14937, %r14936, 240;
	or.b32  	%r14938, %r14937, %r36;
	mul.wide.u32 	%rd18705, %r14938, 8;
	add.s64 	%rd245, %rd1, %rd18705;
	ld.global.nc.u64 	%rd18706, [%rd245];
	shr.u64 	%rd246, %rd18706, %r53;
	and.b64  	%rd19515, %rd246, 31;
	setp.lt.u32 	%p1873, %r53, 60;
	@%p1873 bra 	$L__BB0_112;
	ld.global.nc.u64 	%rd18707, [%rd245+128];
	sub.s32 	%r14939, 64, %r53;
	shl.b64 	%rd18708, %rd18707, %r14939;
	and.b64  	%rd18709, %rd18708, 31;
	or.b64  	%rd19515, %rd18709, %rd246;
$L__BB0_112:
	st.global.u64 	[%rd169+4096], %rd19515;
	add.s32 	%r14940, %r35, 544;
	shr.u32 	%r14941, %r14940, 4;
	mul.lo.s32 	%r14942, %r14941, 5;
	and.b32  	%r54, %r14942, 63;
	shr.u32 	%r14943, %r14942, 2;
	and.b32  	%r14944, %r14943, 240;
	or.b32  	%r14945, %r14944, %r36;
	mul.wide.u32 	%rd18710, %r14945, 8;
	add.s64 	%rd250, %rd1, %rd18710;
	ld.global.nc.u64 	%rd18711, [%rd250];
	shr.u64 	%rd251, %rd18711, %r54;
	and.b64  	%rd19516, %rd251, 31;
	setp.lt.u32 	%p1874, %r54, 60;
	@%p1874 bra 	$L__BB0_114;
	ld.global.nc.u64 	%rd18712, [%rd250+128];
	sub.s32 	%r14946, 64, %r54;
	shl.b64 	%rd18713, %rd18712, %r14946;
	and.b64  	%rd18714, %rd18713, 31;
	or.b64  	%rd19516, %rd18714, %rd251;
$L__BB0_114:
	st.global.u64 	[%rd169+4352], %rd19516;
	add.s32 	%r14947, %r35, 576;
	shr.u32 	%r14948, %r14947, 4;
	mul.lo.s32 	%r14949, %r14948, 5;
	and.b32  	%r55, %r14949, 63;
	shr.u32 	%r14950, %r14949, 2;
	and.b32  	%r14951, %r14950, 240;
	or.b32  	%r14952, %r14951, %r36;
	mul.wide.u32 	%rd18715, %r14952, 8;
	add.s64 	%rd255, %rd1, %rd18715;
	ld.global.nc.u64 	%rd18716, [%rd255];
	shr.u64 	%rd256, %rd18716, %r55;
	and.b64  	%rd19517, %rd256, 31;
	setp.lt.u32 	%p1875, %r55, 60;
	@%p1875 bra 	$L__BB0_116;
	ld.global.nc.u64 	%rd18717, [%rd255+128];
	sub.s32 	%r14953, 64, %r55;
	shl.b64 	%rd18718, %rd18717, %r14953;
	and.b64  	%rd18719, %rd18718, 31;
	or.b64  	%rd19517, %rd18719, %rd256;
$L__BB0_116:
	st.global.u64 	[%rd169+4608], %rd19517;
	add.s32 	%r14954, %r35, 608;
	shr.u32 	%r14955, %r14954, 4;
	mul.lo.s32 	%r14956, %r14955, 5;
	and.b32  	%r56, %r14956, 63;
	shr.u32 	%r14957, %r14956, 2;
	and.b32  	%r14958, %r14957, 240;
	or.b32  	%r14959, %r14958, %r36;
	mul.wide.u32 	%rd18720, %r14959, 8;
	add.s64 	%rd260, %rd1, %rd18720;
	ld.global.nc.u64 	%rd18721, [%rd260];
	shr.u64 	%rd261, %rd18721, %r56;
	and.b64  	%rd19518, %rd261, 31;
	setp.lt.u32 	%p1876, %r56, 60;
	@%p1876 bra 	$L__BB0_118;
	ld.global.nc.u64 	%rd18722, [%rd260+128];
	sub.s32 	%r14960, 64, %r56;
	shl.b64 	%rd18723, %rd18722, %r14960;
	and.b64  	%rd18724, %rd18723, 31;
	or.b64  	%rd19518, %rd18724, %rd261;
$L__BB0_118:
	st.global.u64 	[%rd169+4864], %rd19518;
	add.s32 	%r14961, %r35, 640;
	shr.u32 	%r14962, %r14961, 4;
	mul.lo.s32 	%r14963, %r14962, 5;
	and.b32  	%r57, %r14963, 63;
	shr.u32 	%r14964, %r14963, 2;
	and.b32  	%r14965, %r14964, 240;
	or.b32  	%r14966, %r14965, %r36;
	mul.wide.u32 	%rd18725, %r14966, 8;
	add.s64 	%rd265, %rd1, %rd18725;
	ld.global.nc.u64 	%rd18726, [%rd265];
	shr.u64 	%rd266, %rd18726, %r57;
	and.b64  	%rd19519, %rd266, 31;
	setp.lt.u32 	%p1877, %r57, 60;
	@%p1877 bra 	$L__BB0_120;
	ld.global.nc.u64 	%rd18727, [%rd265+128];
	sub.s32 	%r14967, 64, %r57;
	shl.b64 	%rd18728, %rd18727, %r14967;
	and.b64  	%rd18729, %rd18728, 31;
	or.b64  	%rd19519, %rd18729, %rd266;
$L__BB0_120:
	st.global.u64 	[%rd169+5120], %rd19519;
	add.s32 	%r14968, %r35, 672;
	shr.u32 	%r14969, %r14968, 4;
	mul.lo.s32 	%r14970, %r14969, 5;
	and.b32  	%r58, %r14970, 63;
	shr.u32 	%r14971, %r14970, 2;
	and.b32  	%r14972, %r14971, 240;
	or.b32  	%r14973, %r14972, %r36;
	mul.wide.u32 	%rd18730, %r14973, 8;
	add.s64 	%rd270, %rd1, %rd18730;
	ld.global.nc.u64 	%rd18731, [%rd270];
	shr.u64 	%rd271, %rd18731, %r58;
	and.b64  	%rd19520, %rd271, 31;
	setp.lt.u32 	%p1878, %r58, 60;
	@%p1878 bra 	$L__BB0_122;
	ld.global.nc.u64 	%rd18732, [%rd270+128];
	sub.s32 	%r14974, 64, %r58;
	shl.b64 	%rd18733, %rd18732, %r14974;
	and.b64  	%rd18734, %rd18733, 31;
	or.b64  	%rd19520, %rd18734, %rd271;
$L__BB0_122:
	st.global.u64 	[%rd169+5376], %rd19520;
	add.s32 	%r14975, %r35, 704;
	shr.u32 	%r14976, %r14975, 4;
	mul.lo.s32 	%r14977, %r14976, 5;
	and.b32  	%r59, %r14977, 63;
	shr.u32 	%r14978, %r14977, 2;
	and.b32  	%r14979, %r14978, 240;
	or.b32  	%r14980, %r14979, %r36;
	mul.wide.u32 	%rd18735, %r14980, 8;
	add.s64 	%rd275, %rd1, %rd18735;
	ld.global.nc.u64 	%rd18736, [%rd275];
	shr.u64 	%rd276, %rd18736, %r59;
	and.b64  	%rd19521, %rd276, 31;
	setp.lt.u32 	%p1879, %r59, 60;
	@%p1879 bra 	$L__BB0_124;
	ld.global.nc.u64 	%rd18737, [%rd275+128];
	sub.s32 	%r14981, 64, %r59;
	shl.b64 	%rd18738, %rd18737, %r14981;
	and.b64  	%rd18739, %rd18738, 31;
	or.b64  	%rd19521, %rd18739, %rd276;
$L__BB0_124:
	st.global.u64 	[%rd169+5632], %rd19521;
	add.s32 	%r14982, %r35, 736;
	shr.u32 	%r14983, %r14982, 4;
	mul.lo.s32 	%r14984, %r14983, 5;
	and.b32  	%r60, %r14984, 63;
	shr.u32 	%r14985, %r14984, 2;
	and.b32  	%r14986, %r14985, 240;
	or.b32  	%r14987, %r14986, %r36;
	mul.wide.u32 	%rd18740, %r14987, 8;
	add.s64 	%rd280, %rd1, %rd18740;
	ld.global.nc.u64 	%rd18741, [%rd280];
	shr.u64 	%rd281, %rd18741, %r60;
	and.b64  	%rd19522, %rd281, 31;
	setp.lt.u32 	%p1880, %r60, 60;
	@%p1880 bra 	$L__BB0_126;
	ld.global.nc.u64 	%rd18742, [%rd280+128];
	sub.s32 	%r14988, 64, %r60;
	shl.b64 	%rd18743, %rd18742, %r14988;
	and.b64  	%rd18744, %rd18743, 31;
	or.b64  	%rd19522, %rd18744, %rd281;
$L__BB0_126:
	st.global.u64 	[%rd169+5888], %rd19522;
	add.s32 	%r14989, %r35, 768;
	shr.u32 	%r14990, %r14989, 4;
	mul.lo.s32 	%r14991, %r14990, 5;
	and.b32  	%r61, %r14991, 63;
	shr.u32 	%r14992, %r14991, 2;
	and.b32  	%r14993, %r14992, 240;
	or.b32  	%r14994, %r14993, %r36;
	mul.wide.u32 	%rd18745, %r14994, 8;
	add.s64 	%rd285, %rd1, %rd18745;
	ld.global.nc.u64 	%rd18746, [%rd285];
	shr.u64 	%rd286, %rd18746, %r61;
	and.b64  	%rd19523, %rd286, 31;
	setp.lt.u32 	%p1881, %r61, 60;
	@%p1881 bra 	$L__BB0_128;
	ld.global.nc.u64 	%rd18747, [%rd285+128];
	sub.s32 	%r14995, 64, %r61;
	shl.b64 	%rd18748, %rd18747, %r14995;
	and.b64  	%rd18749, %rd18748, 31;
	or.b64  	%rd19523, %rd18749, %rd286;
$L__BB0_128:
	st.global.u64 	[%rd169+6144], %rd19523;
	add.s32 	%r14996, %r35, 800;
	shr.u32 	%r14997, %r14996, 4;
	mul.lo.s32 	%r14998, %r14997, 5;
	and.b32  	%r62, %r14998, 63;
	shr.u32 	%r14999, %r14998, 2;
	and.b32  	%r15000, %r14999, 240;
	or.b32  	%r15001, %r15000, %r36;
	mul.wide.u32 	%rd18750, %r15001, 8;
	add.s64 	%rd290, %rd1, %rd18750;
	ld.global.nc.u64 	%rd18751, [%rd290];
	shr.u64 	%rd291, %rd18751, %r62;
	and.b64  	%rd19524, %rd291, 31;
	setp.lt.u32 	%p1882, %r62, 60;
	@%p1882 bra 	$L__BB0_130;
	ld.global.nc.u64 	%rd18752, [%rd290+128];
	sub.s32 	%r15002, 64, %r62;
	shl.b64 	%rd18753, %rd18752, %r15002;
	and.b64  	%rd18754, %rd18753, 31;
	or.b64  	%rd19524, %rd18754, %rd291;
$L__BB0_130:
	st.global.u64 	[%rd169+6400], %rd19524;
	add.s32 	%r15003, %r35, 832;
	shr.u32 	%r15004, %r15003, 4;
	mul.lo.s32 	%r15005, %r15004, 5;
	and.b32  	%r63, %r15005, 63;
	shr.u32 	%r15006, %r15005, 2;
	and.b32  	%r15007, %r15006, 240;
	or.b32  	%r15008, %r15007, %r36;
	mul.wide.u32 	%rd18755, %r15008, 8;
	add.s64 	%rd295, %rd1, %rd18755;
	ld.global.nc.u64 	%rd18756, [%rd295];
	shr.u64 	%rd296, %rd18756, %r63;
	and.b64  	%rd19525, %rd296, 31;
	setp.lt.u32 	%p1883, %r63, 60;
	@%p1883 bra 	$L__BB0_132;
	ld.global.nc.u64 	%rd18757, [%rd295+128];
	sub.s32 	%r15009, 64, %r63;
	shl.b64 	%rd18758, %rd18757, %r15009;
	and.b64  	%rd18759, %rd18758, 31;
	or.b64  	%rd19525, %rd18759, %rd296;
$L__BB0_132:
	st.global.u64 	[%rd169+6656], %rd19525;
	add.s32 	%r15010, %r35, 864;
	shr.u32 	%r15011, %r15010, 4;
	mul.lo.s32 	%r15012, %r15011, 5;
	and.b32  	%r64, %r15012, 63;
	shr.u32 	%r15013, %r15012, 2;
	and.b32  	%r15014, %r15013, 240;
	or.b32  	%r15015, %r15014, %r36;
	mul.wide.u32 	%rd18760, %r15015, 8;
	add.s64 	%rd300, %rd1, %rd18760;
	ld.global.nc.u64 	%rd18761, [%rd300];
	shr.u64 	%rd301, %rd18761, %r64;
	and.b64  	%rd19526, %rd301, 31;
	setp.lt.u32 	%p1884, %r64, 60;
	@%p1884 bra 	$L__BB0_134;
	ld.global.nc.u64 	%rd18762, [%rd300+128];
	sub.s32 	%r15016, 64, %r64;
	shl.b64 	%rd18763, %rd18762, %r15016;
	and.b64  	%rd18764, %rd18763, 31;
	or.b64  	%rd19526, %rd18764, %rd301;
$L__BB0_134:
	st.global.u64 	[%rd169+6912], %rd19526;
	add.s32 	%r15017, %r35, 896;
	shr.u32 	%r15018, %r15017, 4;
	mul.lo.s32 	%r15019, %r15018, 5;
	and.b32  	%r65, %r15019, 63;
	shr.u32 	%r15020, %r15019, 2;
	and.b32  	%r15021, %r15020, 240;
	or.b32  	%r15022, %r15021, %r36;
	mul.wide.u32 	%rd18765, %r15022, 8;
	add.s64 	%rd305, %rd1, %rd18765;
	ld.global.nc.u64 	%rd18766, [%rd305];
	shr.u64 	%rd306, %rd18766, %r65;
	and.b64  	%rd19527, %rd306, 31;
	setp.lt.u32 	%p1885, %r65, 60;
	@%p1885 bra 	$L__BB0_136;
	ld.global.nc.u64 	%rd18767, [%rd305+128];
	sub.s32 	%r15023, 64, %r65;
	shl.b64 	%rd18768, %rd18767, %r15023;
	and.b64  	%rd18769, %rd18768, 31;
	or.b64  	%rd19527, %rd18769, %rd306;
$L__BB0_136:
	st.global.u64 	[%rd169+7168], %rd19527;
	add.s32 	%r15024, %r35, 928;
	shr.u32 	%r15025, %r15024, 4;
	mul.lo.s32 	%r15026, %r15025, 5;
	and.b32  	%r66, %r15026, 63;
	shr.u32 	%r15027, %r15026, 2;
	and.b32  	%r15028, %r15027, 240;
	or.b32  	%r15029, %r15028, %r36;
	mul.wide.u32 	%rd18770, %r15029, 8;
	add.s64 	%rd310, %rd1, %rd18770;
	ld.global.nc.u64 	%rd18771, [%rd310];
	shr.u64 	%rd311, %rd18771, %r66;
	and.b64  	%rd19528, %rd311, 31;
	setp.lt.u32 	%p1886, %r66, 60;
	@%p1886 bra 	$L__BB0_138;
	ld.global.nc.u64 	%rd18772, [%rd310+128];
	sub.s32 	%r15030, 64, %r66;
	shl.b64 	%rd18773, %rd18772, %r15030;
	and.b64  	%rd18774, %rd18773, 31;
	or.b64  	%rd19528, %rd18774, %rd311;
$L__BB0_138:
	st.global.u64 	[%rd169+7424], %rd19528;
	add.s32 	%r15031, %r35, 960;
	shr.u32 	%r15032, %r15031, 4;
	mul.lo.s32 	%r15033, %r15032, 5;
	and.b32  	%r67, %r15033, 63;
	shr.u32 	%r15034, %r15033, 2;
	and.b32  	%r15035, %r15034, 240;
	or.b32  	%r15036, %r15035, %r36;
	mul.wide.u32 	%rd18775, %r15036, 8;
	add.s64 	%rd315, %rd1, %rd18775;
	ld.global.nc.u64 	%rd18776, [%rd315];
	shr.u64 	%rd316, %rd18776, %r67;
	and.b64  	%rd19529, %rd316, 31;
	setp.lt.u32 	%p1887, %r67, 60;
	@%p1887 bra 	$L__BB0_140;
	ld.global.nc.u64 	%rd18777, [%rd315+128];
	sub.s32 	%r15037, 64, %r67;
	shl.b64 	%rd18778, %rd18777, %r15037;
	and.b64  	%rd18779, %rd18778, 31;
	or.b64  	%rd19529, %rd18779, %rd316;
$L__BB0_140:
	st.global.u64 	[%rd169+7680], %rd19529;
	add.s32 	%r15038, %r35, 992;
	shr.u32 	%r15039, %r15038, 4;
	mul.lo.s32 	%r15040, %r15039, 5;
	and.b32  	%r68, %r15040, 63;
	shr.u32 	%r15041, %r15040, 2;
	and.b32  	%r15042, %r15041, 240;
	or.b32  	%r15043, %r15042, %r36;
	mul.wide.u32 	%rd18780, %r15043, 8;
	add.s64 	%rd320, %rd1, %rd18780;
	ld.global.nc.u64 	%rd18781, [%rd320];
	shr.u64 	%rd321, %rd18781, %r68;
	and.b64  	%rd19530, %rd321, 31;
	setp.lt.u32 	%p1888, %r68, 60;
	@%p1888 bra 	$L__BB0_142;
	ld.global.nc.u64 	%rd18782, [%rd320+128];
	sub.s32 	%r15044, 64, %r68;
	shl.b64 	%rd18783, %rd18782, %r15044;
	and.b64  	%rd18784, %rd18783, 31;
	or.b64  	%rd19530, %rd18784, %rd321;
$L__BB0_142:
	st.global.u64 	[%rd169+7936], %rd19530;
	bra.uni 	$L__BB0_3809;
$L__BB0_143:
	setp.eq.s16 	%p88, %rs1, 6;
	@%p88 bra 	$L__BB0_2051;
	setp.eq.s16 	%p89, %rs1, 7;
	@%p89 bra 	$L__BB0_145;
	bra.uni 	$L__BB0_3809;
$L__BB0_145:
	mov.u32 	%r103, %tid.x;
	and.b32  	%r104, %r103, 15;
	shr.u32 	%r14376, %r103, 4;
	mul.lo.s32 	%r14377, %r14376, 7;
	and.b32  	%r105, %r14377, 63;
	shr.u32 	%r14378, %r14377, 2;
	and.b32  	%r14379, %r14378, 112;
	or.b32  	%r14380, %r14379, %r104;
	mul.wide.u32 	%rd18302, %r14380, 8;
	add.s64 	%rd486, %rd1, %rd18302;
	ld.global.nc.u64 	%rd18303, [%rd486];
	shr.u64 	%rd487, %rd18303, %r105;
	and.b64  	%rd19563, %rd487, 127;
	setp.lt.u32 	%p1793, %r105, 58;
	@%p1793 bra 	$L__BB0_147;
	ld.global.nc.u64 	%rd18304, [%rd486+128];
	sub.s32 	%r14381, 64, %r105;
	shl.b64 	%rd18305, %rd18304, %r14381;
	and.b64  	%rd18306, %rd18305, 127;
	or.b64  	%rd19563, %rd18306, %rd487;
$L__BB0_147:
	mul.wide.u32 	%rd18307, %r103, 8;
	add.s64 	%rd491, %rd2, %rd18307;
	st.global.u64 	[%rd491], %rd19563;
	add.s32 	%r14382, %r103, 32;
	shr.u32 	%r14383, %r14382, 4;
	mul.lo.s32 	%r14384, %r14383, 7;
	and.b32  	%r106, %r14384, 63;
	shr.u32 	%r14385, %r14384, 2;
	and.b32  	%r14386, %r14385, 240;
	or.b32  	%r14387, %r14386, %r104;
	mul.wide.u32 	%rd18308, %r14387, 8;
	add.s64 	%rd492, %rd1, %rd18308;
	ld.global.nc.u64 	%rd18309, [%rd492];
	shr.u64 	%rd493, %rd18309, %r106;
	and.b64  	%rd19564, %rd493, 127;
	setp.lt.u32 	%p1794, %r106, 58;
	@%p1794 bra 	$L__BB0_149;
	ld.global.nc.u64 	%rd18310, [%rd492+128];
	sub.s32 	%r14388, 64, %r106;
	shl.b64 	%rd18311, %rd18310, %r14388;
	and.b64  	%rd18312, %rd18311, 127;
	or.b64  	%rd19564, %rd18312, %rd493;
$L__BB0_149:
	st.global.u64 	[%rd491+256], %rd19564;
	add.s32 	%r14389, %r103, 64;
	shr.u32 	%r14390, %r14389, 4;
	mul.lo.s32 	%r14391, %r14390, 7;
	and.b32  	%r107, %r14391, 63;
	shr.u32 	%r14392, %r14391, 2;
	and.b32  	%r14393, %r14392, 240;
	or.b32  	%r14394, %r14393, %r104;
	mul.wide.u32 	%rd18313, %r14394, 8;
	add.s64 	%rd497, %rd1, %rd18313;
	ld.global.nc.u64 	%rd18314, [%rd497];
	shr.u64 	%rd498, %rd18314, %r107;
	and.b64  	%rd19565, %rd498, 127;
	setp.lt.u32 	%p1795, %r107, 58;
	@%p1795 bra 	$L__BB0_151;
	ld.global.nc.u64 	%rd18315, [%rd497+128];
	sub.s32 	%r14395, 64, %r107;
	shl.b64 	%rd18316, %rd18315, %r14395;
	and.b64  	%rd18317, %rd18316, 127;
	or.b64  	%rd19565, %rd18317, %rd498;
$L__BB0_151:
	st.global.u64 	[%rd491+512], %rd19565;
	add.s32 	%r14396, %r103, 96;
	shr.u32 	%r14397, %r14396, 4;
	mul.lo.s32 	%r14398, %r14397, 7;
	and.b32  	%r108, %r14398, 63;
	shr.u32 	%r14399, %r14398, 2;
	and.b32  	%r14400, %r14399, 240;
	or.b32  	%r14401, %r14400, %r104;
	mul.wide.u32 	%rd18318, %r14401, 8;
	add.s64 	%rd502, %rd1, %rd18318;
	ld.global.nc.u64 	%rd18319, [%rd502];
	shr.u64 	%rd503, %rd18319, %r108;
	and.b64  	%rd19566, %rd503, 127;
	setp.lt.u32 	%p1796, %r108, 58;
	@%p1796 bra 	$L__BB0_153;
	ld.global.nc.u64 	%rd18320, [%rd502+128];
	sub.s32 	%r14402, 64, %r108;
	shl.b64 	%rd18321, %rd18320, %r14402;
	and.b64  	%rd18322, %rd18321, 127;
	or.b64  	%rd19566, %rd18322, %rd503;
$L__BB0_153:
	st.global.u64 	[%rd491+768], %rd19566;
	add.s32 	%r14403, %r103, 128;
	shr.u32 	%r14404, %r14403, 4;
	mul.lo.s32 	%r14405, %r14404, 7;
	and.b32  	%r109, %r14405, 63;
	shr.u32 	%r14406, %r14405, 2;
	and.b32  	%r14407, %r14406, 240;
	or.b32  	%r14408, %r14407, %r104;
	mul.wide.u32 	%rd18323, %r14408, 8;
	add.s64 	%rd507, %rd1, %rd18323;
	ld.global.nc.u64 	%rd18324, [%rd507];
	shr.u64 	%rd508, %rd18324, %r109;
	and.b64  	%rd19567, %rd508, 127;
	setp.lt.u32 	%p1797, %r109, 58;
	@%p1797 bra 	$L__BB0_155;
	ld.global.nc.u64 	%rd18325, [%rd507+128];
	sub.s32 	%r14409, 64, %r109;
	shl.b64 	%rd18326, %rd18325, %r14409;
	and.b64  	%rd18327, %rd18326, 127;
	or.b64  	%rd19567, %rd18327, %rd508;
$L__BB0_155:
	st.global.u64 	[%rd491+1024], %rd19567;
	add.s32 	%r14410, %r103, 160;
	shr.u32 	%r14411, %r14410, 4;
	mul.lo.s32 	%r14412, %r14411, 7;
	and.b32  	%r110, %r14412, 63;
	shr.u32 	%r14413, %r14412, 2;
	and.b32  	%r14414, %r14413, 240;
	or.b32  	%r14415, %r14414, %r104;
	mul.wide.u32 	%rd18328, %r14415, 8;
	add.s64 	%rd512, %rd1, %rd18328;
	ld.global.nc.u64 	%rd18329, [%rd512];
	shr.u64 	%rd513, %rd18329, %r110;
	and.b64  	%rd19568, %rd513, 127;
	setp.lt.u32 	%p1798, %r110, 58;
	@%p1798 bra 	$L__BB0_157;
	ld.global.nc.u64 	%rd18330, [%rd512+128];
	sub.s32 	%r14416, 64, %r110;
	shl.b64 	%rd18331, %rd18330, %r14416;
	and.b64  	%rd18332, %rd18331, 127;
	or.b64  	%rd19568, %rd18332, %rd513;
$L__BB0_157:
	st.global.u64 	[%rd491+1280], %rd19568;
	add.s32 	%r14417, %r103, 192;
	shr.u32 	%r14418, %r14417, 4;
	mul.lo.s32 	%r14419, %r14418, 7;
	and.b32  	%r111, %r14419, 63;
	shr.u32 	%r14420, %r14419, 2;
	and.b32  	%r14421, %r14420, 240;
	or.b32  	%r14422, %r14421, %r104;
	mul.wide.u32 	%rd18333, %r14422, 8;
	add.s64 	%rd517, %rd1, %rd18333;
	ld.global.nc.u64 	%rd18334, [%rd517];
	shr.u64 	%rd518, %rd18334, %r111;
	and.b64  	%rd19569, %rd518, 127;
	setp.lt.u32 	%p1799, %r111, 58;
	@%p1799 bra 	$L__BB0_159;
	ld.global.nc.u64 	%rd18335, [%rd517+128];
	sub.s32 	%r14423, 64, %r111;
	shl.b64 	%rd18336, %rd18335, %r14423;
	and.b64  	%rd18337, %rd18336, 127;
	or.b64  	%rd19569, %rd18337, %rd518;
$L__BB0_159:
	st.global.u64 	[%rd491+1536], %rd19569;
	add.s32 	%r14424, %r103, 224;
	shr.u32 	%r14425, %r14424, 4;
	mul.lo.s32 	%r14426, %r14425, 7;
	and.b32  	%r112, %r14426, 63;
	shr.u32 	%r14427, %r14426, 2;
	and.b32  	%r14428, %r14427, 240;
	or.b32  	%r14429, %r14428, %r104;
	mul.wide.u32 	%rd18338, %r14429, 8;
	add.s64 	%rd522, %rd1, %rd18338;
	ld.global.nc.u64 	%rd18339, [%rd522];
	shr.u64 	%rd523, %rd18339, %r112;
	and.b64  	%rd19570, %rd523, 127;
	setp.lt.u32 	%p1800, %r112, 58;
	@%p1800 bra 	$L__BB0_161;
	ld.global.nc.u64 	%rd18340, [%rd522+128];
	sub.s32 	%r14430, 64, %r112;
	shl.b64 	%rd18341, %rd18340, %r14430;
	and.b64  	%rd18342, %rd18341, 127;
	or.b64  	%rd19570, %rd18342, %rd523;
$L__BB0_161:
	st.global.u64 	[%rd491+1792], %rd19570;
	add.s32 	%r14431, %r103, 256;
	shr.u32 	%r14432, %r14431, 4;
	mul.lo.s32 	%r14433, %r14432, 7;
	and.b32  	%r113, %r14433, 63;
	shr.u32 	%r14434, %r14433, 2;
	and.b32  	%r14435, %r14434, 240;
	or.b32  	%r14436, %r14435, %r104;
	mul.wide.u32 	%rd18343, %r14436, 8;
	add.s64 	%rd527, %rd1, %rd18343;
	ld.global.nc.u64 	%rd18344, [%rd527];
	shr.u64 	%rd528, %rd18344, %r113;
	and.b64  	%rd19571, %rd528, 127;
	setp.lt.u32 	%p1801, %r113, 58;
	@%p1801 bra 	$L__BB0_163;
	ld.global.nc.u64 	%rd18345, [%rd527+128];
	sub.s32 	%r14437, 64, %r113;
	shl.b64 	%rd18346, %rd18345, %r14437;
	and.b64  	%rd18347, %rd18346, 127;
	or.b64  	%rd19571, %rd18347, %rd528;
$L__BB0_163:
	st.global.u64 	[%rd491+2048], %rd19571;
	add.s32 	%r14438, %r103, 288;
	shr.u32 	%r14439, %r14438, 4;
	mul.lo.s32 	%r14440, %r14439, 7;
	and.b32  	%r114, %r14440, 63;
	shr.u32 	%r14441, %r14440, 2;
	and.b32  	%r14442, %r14441, 240;
	or.b32  	%r14443, %r14442, %r104;
	mul.wide.u32 	%rd18348, %r14443, 8;
	add.s64 	%rd532, %rd1, %rd18348;
	ld.global.nc.u64 	%rd18349, [%rd532];
	shr.u64 	%rd533, %rd18349, %r114;
	and.b64  	%rd19572, %rd533, 127;
	setp.lt.u32 	%p1802, %r114, 58;
	@%p1802 bra 	$L__BB0_165;
	ld.global.nc.u64 	%rd18350, [%rd532+128];
	sub.s32 	%r14444, 64, %r114;
	shl.b64 	%rd18351, %rd18350, %r14444;
	and.b64  	%rd18352, %rd18351, 127;
	or.b64  	%rd19572, %rd18352, %rd533;
$L__BB0_165:
	st.global.u64 	[%rd491+2304], %rd19572;
	add.s32 	%r14445, %r103, 320;
	shr.u32 	%r14446, %r14445, 4;
	mul.lo.s32 	%r14447, %r14446, 7;
	and.b32  	%r115, %r14447, 63;
	shr.u32 	%r14448, %r14447, 2;
	and.b32  	%r14449, %r14448, 240;
	or.b32  	%r14450, %r14449, %r104;
	mul.wide.u32 	%rd18353, %r14450, 8;
	add.s64 	%rd537, %rd1, %rd18353;
	ld.global.nc.u64 	%rd18354, [%rd537];
	shr.u64 	%rd538, %rd18354, %r115;
	and.b64  	%rd19573, %rd538, 127;
	setp.lt.u32 	%p1803, %r115, 58;
	@%p1803 bra 	$L__BB0_167;
	ld.global.nc.u64 	%rd18355, [%rd537+128];
	sub.s32 	%r14451, 64, %r115;
	shl.b64 	%rd18356, %rd18355, %r14451;
	and.b64  	%rd18357, %rd18356, 127;
	or.b64  	%rd19573, %rd18357, %rd538;
$L__BB0_167:
	st.global.u64 	[%rd491+2560], %rd19573;
	add.s32 	%r14452, %r103, 352;
	shr.u32 	%r14453, %r14452, 4;
	mul.lo.s32 	%r14454, %r14453, 7;
	and.b32  	%r116, %r14454, 63;
	shr.u32 	%r14455, %r14454, 2;
	and.b32  	%r14456, %r14455, 240;
	or.b32  	%r14457, %r14456, %r104;
	mul.wide.u32 	%rd18358, %r14457, 8;
	add.s64 	%rd542, %rd1, %rd18358;
	ld.global.nc.u64 	%rd18359, [%rd542];
	shr.u64 	%rd543, %rd18359, %r116;
	and.b64  	%rd19574, %rd543, 127;
	setp.lt.u32 	%p1804, %r116, 58;
	@%p1804 bra 	$L__BB0_169;
	ld.global.nc.u64 	%rd18360, [%rd542+128];
	sub.s32 	%r14458, 64, %r116;
	shl.b64 	%rd18361, %rd18360, %r14458;
	and.b64  	%rd18362, %rd18361, 127;
	or.b64  	%rd19574, %rd18362, %rd543;
$L__BB0_169:
	st.global.u64 	[%rd491+2816], %rd19574;
	add.s32 	%r14459, %r103, 384;
	shr.u32 	%r14460, %r14459, 4;
	mul.lo.s32 	%r14461, %r14460, 7;
	and.b32  	%r117, %r14461, 63;
	shr.u32 	%r14462, %r14461, 2;
	and.b32  	%r14463, %r14462, 240;
	or.b32  	%r14464, %r14463, %r104;
	mul.wide.u32 	%rd18363, %r14464, 8;
	add.s64 	%rd547, %rd1, %rd18363;
	ld.global.nc.u64 	%rd18364, [%rd547];
	shr.u64 	%rd548, %rd18364, %r117;
	and.b64  	%rd19575, %rd548, 127;
	setp.lt.u32 	%p1805, %r117, 58;
	@%p1805 bra 	$L__BB0_171;
	ld.global.nc.u64 	%rd18365, [%rd547+128];
	sub.s32 	%r14465, 64, %r117;
	shl.b64 	%rd18366, %rd18365, %r14465;
	and.b64  	%rd18367, %rd18366, 127;
	or.b64  	%rd19575, %rd18367, %rd548;
$L__BB0_171:
	st.global.u64 	[%rd491+3072], %rd19575;
	add.s32 	%r14466, %r103, 416;
	shr.u32 	%r14467, %r14466, 4;
	mul.lo.s32 	%r14468, %r14467, 7;
	and.b32  	%r118, %r14468, 63;
	shr.u32 	%r14469, %r14468, 2;
	and.b32  	%r14470, %r14469, 240;
	or.b32  	%r14471, %r14470, %r104;
	mul.wide.u32 	%rd18368, %r14471, 8;
	add.s64 	%rd552, %rd1, %rd18368;
	ld.global.nc.u64 	%rd18369, [%rd552];
	shr.u64 	%rd553, %rd18369, %r118;
	and.b64  	%rd19576, %rd553, 127;
	setp.lt.u32 	%p1806, %r118, 58;
	@%p1806 bra 	$L__BB0_173;
	ld.global.nc.u64 	%rd18370, [%rd552+128];
	sub.s32 	%r14472, 64, %r118;
	shl.b64 	%rd18371, %rd18370, %r14472;
	and.b64  	%rd18372, %rd18371, 127;
	or.b64  	%rd19576, %rd18372, %rd553;
$L__BB0_173:
	st.global.u64 	[%rd491+3328], %rd19576;
	add.s32 	%r14473, %r103, 448;
	shr.u32 	%r14474, %r14473, 4;
	mul.lo.s32 	%r14475, %r14474, 7;
	and.b32  	%r119, %r14475, 63;
	shr.u32 	%r14476, %r14475, 2;
	and.b32  	%r14477, %r14476, 240;
	or.b32  	%r14478, %r14477, %r104;
	mul.wide.u32 	%rd18373, %r14478, 8;
	add.s64 	%rd557, %rd1, %rd18373;
	ld.global.nc.u64 	%rd18374, [%rd557];
	shr.u64 	%rd558, %rd18374, %r119;
	and.b64  	%rd19577, %rd558, 127;
	setp.lt.u32 	%p1807, %r119, 58;
	@%p1807 bra 	$L__BB0_175;
	ld.global.nc.u64 	%rd18375, [%rd557+128];
	sub.s32 	%r14479, 64, %r119;
	shl.b64 	%rd18376, %rd18375, %r14479;
	and.b64  	%rd18377, %rd18376, 127;
	or.b64  	%rd19577, %rd18377, %rd558;
$L__BB0_175:
	st.global.u64 	[%rd491+3584], %rd19577;
	add.s32 	%r14480, %r103, 480;
	shr.u32 	%r14481, %r14480, 4;
	mul.lo.s32 	%r14482, %r14481, 7;
	and.b32  	%r120, %r14482, 63;
	shr.u32 	%r14483, %r14482, 2;
	and.b32  	%r14484, %r14483, 240;
	or.b32  	%r14485, %r14484, %r104;
	mul.wide.u32 	%rd18378, %r14485, 8;
	add.s64 	%rd562, %rd1, %rd18378;
	ld.global.nc.u64 	%rd18379, [%rd562];
	shr.u64 	%rd563, %rd18379, %r120;
	and.b64  	%rd19578, %rd563, 127;
	setp.lt.u32 	%p1808, %r120, 58;
	@%p1808 bra 	$L__BB0_177;
	ld.global.nc.u64 	%rd18380, [%rd562+128];
	sub.s32 	%r14486, 64, %r120;
	shl.b64 	%rd18381, %rd18380, %r14486;
	and.b64  	%rd18382, %rd18381, 127;
	or.b64  	%rd19578, %rd18382, %rd563;
$L__BB0_177:
	st.global.u64 	[%rd491+3840], %rd19578;
	add.s32 	%r14487, %r103, 512;
	shr.u32 	%r14488, %r14487, 4;
	mul.lo.s32 	%r14489, %r14488, 7;
	and.b32  	%r121, %r14489, 63;
	shr.u32 	%r14490, %r14489, 2;
	and.b32  	%r14491, %r14490, 240;
	or.b32  	%r14492, %r14491, %r104;
	mul.wide.u32 	%rd18383, %r14492, 8;
	add.s64 	%rd567, %rd1, %rd18383;
	ld.global.nc.u64 	%rd18384, [%rd567];
	shr.u64 	%rd568, %rd18384, %r121;
	and.b64  	%rd19579, %rd568, 127;
	setp.lt.u32 	%p1809, %r121, 58;
	@%p1809 bra 	$L__BB0_179;
	ld.global.nc.u64 	%rd18385, [%rd567+128];
	sub.s32 	%r14493, 64, %r121;
	shl.b64 	%rd18386, %rd18385, %r14493;
	and.b64  	%rd18387, %rd18386, 127;
	or.b64  	%rd19579, %rd18387, %rd568;
$L__BB0_179:
	st.global.u64 	[%rd491+4096], %rd19579;
	add.s32 	%r14494, %r103, 544;
	shr.u32 	%r14495, %r14494, 4;
	mul.lo.s32 	%r14496, %r14495, 7;
	and.b32  	%r122, %r14496, 63;
	shr.u32 	%r14497, %r14496, 2;
	and.b32  	%r14498, %r14497, 240;
	or.b32  	%r14499, %r14498, %r104;
	mul.wide.u32 	%rd18388, %r14499, 8;
	add.s64 	%rd572, %rd1, %rd18388;
	ld.global.nc.u64 	%rd18389, [%rd572];
	shr.u64 	%rd573, %rd18389, %r122;
	and.b64  	%rd19580, %rd573, 127;
	setp.lt.u32 	%p1810, %r122, 58;
	@%p1810 bra 	$L__BB0_181;
	ld.global.nc.u64 	%rd18390, [%rd572+128];
	sub.s32 	%r14500, 64, %r122;
	shl.b64 	%rd18391, %rd18390, %r14500;
	and.b64  	%rd18392, %rd18391, 127;
	or.b64  	%rd19580, %rd18392, %rd573;
$L__BB0_181:
	st.global.u64 	[%rd491+4352], %rd19580;
	add.s32 	%r14501, %r103, 576;
	shr.u32 	%r14502, %r14501, 4;
	mul.lo.s32 	%r14503, %r14502, 7;
	and.b32  	%r123, %r14503, 63;
	shr.u32 	%r14504, %r14503, 2;
	and.b32  	%r14505, %r14504, 240;
	or.b32  	%r14506, %r14505, %r104;
	mul.wide.u32 	%rd18393, %r14506, 8;
	add.s64 	%rd577, %rd1, %rd18393;
	ld.global.nc.u64 	%rd18394, [%rd577];
	shr.u64 	%rd578, %rd18394, %r123;
	and.b64  	%rd19581, %rd578, 127;
	setp.lt.u32 	%p1811, %r123, 58;
	@%p1811 bra 	$L__BB0_183;
	ld.global.nc.u64 	%rd18395, [%rd577+128];
	sub.s32 	%r14507, 64, %r123;
	shl.b64 	%rd18396, %rd18395, %r14507;
	and.b64  	%rd18397, %rd18396, 127;
	or.b64  	%rd19581, %rd18397, %rd578;
$L__BB0_183:
	st.global.u64 	[%rd491+4608], %rd19581;
	add.s32 	%r14508, %r103, 608;
	shr.u32 	%r14509, %r14508, 4;
	mul.lo.s32 	%r14510, %r14509, 7;
	and.b32  	%r124, %r14510, 63;
	shr.u32 	%r14511, %r14510, 2;
	and.b32  	%r14512, %r14511, 240;
	or.b32  	%r14513, %r14512, %r104;
	mul.wide.u32 	%rd18398, %r14513, 8;
	add.s64 	%rd582, %rd1, %rd18398;
	ld.global.nc.u64 	%rd18399, [%rd582];
	shr.u64 	%rd583, %rd18399, %r124;
	and.b64  	%rd19582, %rd583, 127;
	setp.lt.u32 	%p1812, %r124, 58;
	@%p1812 bra 	$L__BB0_185;
	ld.global.nc.u64 	%rd18400, [%rd582+128];
	sub.s32 	%r14514, 64, %r124;
	shl.b64 	%rd18401, %rd18400, %r14514;
	and.b64  	%rd18402, %rd18401, 127;
	or.b64  	%rd19582, %rd18402, %rd583;
$L__BB0_185:
	st.global.u64 	[%rd491+4864], %rd19582;
	add.s32 	%r14515, %r103, 640;
	shr.u32 	%r14516, %r14515, 4;
	mul.lo.s32 	%r14517, %r14516, 7;
	and.b32  	%r125, %r14517, 63;
	shr.u32 	%r14518, %r14517, 2;
	and.b32  	%r14519, %r14518, 240;
	or.b32  	%r14520, %r14519, %r104;
	mul.wide.u32 	%rd18403, %r14520, 8;
	add.s64 	%rd587, %rd1, %rd18403;
	ld.global.nc.u64 	%rd18404, [%rd587];
	shr.u64 	%rd588, %rd18404, %r125;
	and.b64  	%rd19583, %rd588, 127;
	setp.lt.u32 	%p1813, %r125, 58;
	@%p1813 bra 	$L__BB0_187;
	ld.global.nc.u64 	%rd18405, [%rd587+128];
	sub.s32 	%r14521, 64, %r125;
	shl.b64 	%rd18406, %rd18405, %r14521;
	and.b64  	%rd18407, %rd18406, 127;
	or.b64  	%rd19583, %rd18407, %rd588;
$L__BB0_187:
	st.global.u64 	[%rd491+5120], %rd19583;
	add.s32 	%r14522, %r103, 672;
	shr.u32 	%r14523, %r14522, 4;
	mul.lo.s32 	%r14524, %r14523, 7;
	and.b32  	%r126, %r14524, 63;
	shr.u32 	%r14525, %r14524, 2;
	and.b32  	%r14526, %r14525, 240;
	or.b32  	%r14527, %r14526, %r104;
	mul.wide.u32 	%rd18408, %r14527, 8;
	add.s64 	%rd592, %rd1, %rd18408;
	ld.global.nc.u64 	%rd18409, [%rd592];
	shr.u64 	%rd593, %rd18409, %r126;
	and.b64  	%rd19584, %rd593, 127;
	setp.lt.u32 	%p1814, %r126, 58;
	@%p1814 bra 	$L__BB0_189;
	ld.global.nc.u64 	%rd18410, [%rd592+128];
	sub.s32 	%r14528, 64, %r126;
	shl.b64 	%rd18411, %rd18410, %r14528;
	and.b64  	%rd18412, %rd18411, 127;
	or.b64  	%rd19584, %rd18412, %rd593;
$L__BB0_189:
	st.global.u64 	[%rd491+5376], %rd19584;
	add.s32 	%r14529, %r103, 704;
	shr.u32 	%r14530, %r14529, 4;
	mul.lo.s32 	%r14531, %r14530, 7;
	and.b32  	%r127, %r14531, 63;
	shr.u32 	%r14532, %r14531, 2;
	and.b32  	%r14533, %r14532, 240;
	or.b32  	%r14534, %r14533, %r104;
	mul.wide.u32 	%rd18413, %r14534, 8;
	add.s64 	%rd597, %rd1, %rd18413;
	ld.global.nc.u64 	%rd18414, [%rd597];
	shr.u64 	%rd598, %rd18414, %r127;
	and.b64  	%rd19585, %rd598, 127;
	setp.lt.u32 	%p1815, %r127, 58;
	@%p1815 bra 	$L__BB0_191;
	ld.global.nc.u64 	%rd18415, [%rd597+128];
	sub.s32 	%r14535, 64, %r127;
	shl.b64 	%rd18416, %rd18415, %r14535;
	and.b64  	%rd18417, %rd18416, 127;
	or.b64  	%rd19585, %rd18417, %rd598;
$L__BB0_191:
	st.global.u64 	[%rd491+5632], %rd19585;
	add.s32 	%r14536, %r103, 736;
	shr.u32 	%r14537, %r14536, 4;
	mul.lo.s32 	%r14538, %r14537, 7;
	and.b32  	%r128, %r14538, 63;
	shr.u32 	%r14539, %r14538, 2;
	and.b32  	%r14540, %r14539, 240;
	or.b32  	%r14541, %r14540, %r104;
	mul.wide.u32 	%rd18418, %r14541, 8;
	add.s64 	%rd602, %rd1, %rd18418;
	ld.global.nc.u64 	%rd18419, [%rd602];
	shr.u64 	%rd603, %rd18419, %r128;
	and.b64  	%rd19586, %rd603, 127;
	setp.lt.u32 	%p1816, %r128, 58;
	@%p1816 bra 	$L__BB0_193;
	ld.global.nc.u64 	%rd18420, [%rd602+128];
	sub.s32 	%r14542, 64, %r128;
	shl.b64 	%rd18421, %rd18420, %r14542;
	and.b64  	%rd18422, %rd18421, 127;
	or.b64  	%rd19586, %rd18422, %rd603;
$L__BB0_193:
	st.global.u64 	[%rd491+5888], %rd19586;
	add.s32 	%r14543, %r103, 768;
	shr.u32 	%r14544, %r14543, 4;
	mul.lo.s32 	%r14545, %r14544, 7;
	and.b32  	%r129, %r14545, 63;
	shr.u32 	%r14546, %r14545, 2;
	and.b32  	%r14547, %r14546, 240;
	or.b32  	%r14548, %r14547, %r104;
	mul.wide.u32 	%rd18423, %r14548, 8;
	add.s64 	%rd607, %rd1, %rd18423;
	ld.global.nc.u64 	%rd18424, [%rd607];
	shr.u64 	%rd608, %rd18424, %r129;
	and.b64  	%rd19587, %rd608, 127;
	setp.lt.u32 	%p1817, %r129, 58;
	@%p1817 bra 	$L__BB0_195;
	ld.global.nc.u64 	%rd18425, [%rd607+128];
	sub.s32 	%r14549, 64, %r129;
	shl.b64 	%rd18426, %rd18425, %r14549;
	and.b64  	%rd18427, %rd18426, 127;
	or.b64  	%rd19587, %rd18427, %rd608;
$L__BB0_195:
	st.global.u64 	[%rd491+6144], %rd19587;
	add.s32 	%r14550, %r103, 800;
	shr.u32 	%r14551, %r14550, 4;
	mul.lo.s32 	%r14552, %r14551, 7;
	and.b32  	%r130, %r14552, 63;
	shr.u32 	%r14553, %r14552, 2;
	and.b32  	%r14554, %r14553, 240;
	or.b32  	%r14555, %r14554, %r104;
	mul.wide.u32 	%rd18428, %r14555, 8;
	add.s64 	%rd612, %rd1, %rd18428;
	ld.global.nc.u64 	%rd18429, [%rd612];
	shr.u64 	%rd613, %rd18429, %r130;
	and.b64  	%rd19588, %rd613, 127;
	setp.lt.u32 	%p1818, %r130, 58;
	@%p1818 bra 	$L__BB0_197;
	ld.global.nc.u64 	%rd18430, [%rd612+128];
	sub.s32 	%r14556, 64, %r130;
	shl.b64 	%rd18431, %rd18430, %r14556;
	and.b64  	%rd18432, %rd18431, 127;
	or.b64  	%rd19588, %rd18432, %rd613;
$L__BB0_197:
	st.global.u64 	[%rd491+6400], %rd19588;
	add.s32 	%r14557, %r103, 832;
	shr.u32 	%r14558, %r14557, 4;
	mul.lo.s32 	%r14559, %r14558, 7;
	and.b32  	%r131, %r14559, 63;
	shr.u32 	%r14560, %r14559, 2;
	and.b32  	%r14561, %r14560, 240;
	or.b32  	%r14562, %r14561, %r104;
	mul.wide.u32 	%rd18433, %r14562, 8;
	add.s64 	%rd617, %rd1, %rd18433;
	ld.global.nc.u64 	%rd18434, [%rd617];
	shr.u64 	%rd618, %rd18434, %r131;
	and.b64  	%rd19589, %rd618, 127;
	setp.lt.u32 	%p1819, %r131, 58;
	@%p1819 bra 	$L__BB0_199;
	ld.global.nc.u64 	%rd18435, [%rd617+128];
	sub.s32 	%r14563, 64, %r131;
	shl.b64 	%rd18436, %rd18435, %r14563;
	and.b64  	%rd18437, %rd18436, 127;
	or.b64  	%rd19589, %rd18437, %rd618;
$L__BB0_199:
	st.global.u64 	[%rd491+6656], %rd19589;
	add.s32 	%r14564, %r103, 864;
	shr.u32 	%r14565, %r14564, 4;
	mul.lo.s32 	%r14566, %r14565, 7;
	and.b32  	%r132, %r14566, 63;
	shr.u32 	%r14567, %r14566, 2;
	and.b32  	%r14568, %r14567, 240;
	or.b32  	%r14569, %r14568, %r104;
	mul.wide.u32 	%rd18438, %r14569, 8;
	add.s64 	%rd622, %rd1, %rd18438;
	ld.global.nc.u64 	%rd18439, [%rd622];
	shr.u64 	%rd623, %rd18439, %r132;
	and.b64  	%rd19590, %rd623, 127;
	setp.lt.u32 	%p1820, %r132, 58;
	@%p1820 bra 	$L__BB0_201;
	ld.global.nc.u64 	%rd18440, [%rd622+128];
	sub.s32 	%r14570, 64, %r132;
	shl.b64 	%rd18441, %rd18440, %r14570;
	and.b64  	%rd18442, %rd18441, 127;
	or.b64  	%rd19590, %rd18442, %rd623;
$L__BB0_201:
	st.global.u64 	[%rd491+6912], %rd19590;
	add.s32 	%r14571, %r103, 896;
	shr.u32 	%r14572, %r14571, 4;
	mul.lo.s32 	%r14573, %r14572, 7;
	and.b32  	%r133, %r14573, 63;
	shr.u32 	%r14574, %r14573, 2;
	and.b32  	%r14575, %r14574, 240;
	or.b32  	%r14576, %r14575, %r104;
	mul.wide.u32 	%rd18443, %r14576, 8;
	add.s64 	%rd627, %rd1, %rd18443;
	ld.global.nc.u64 	%rd18444, [%rd627];
	shr.u64 	%rd628, %rd18444, %r133;
	and.b64  	%rd19591, %rd628, 127;
	setp.lt.u32 	%p1821, %r133, 58;
	@%p1821 bra 	$L__BB0_203;
	ld.global.nc.u64 	%rd18445, [%rd627+128];
	sub.s32 	%r14577, 64, %r133;
	shl.b64 	%rd18446, %rd18445, %r14577;
	and.b64  	%rd18447, %rd18446, 127;
	or.b64  	%rd19591, %rd18447, %rd628;
$L__BB0_203:
	st.global.u64 	[%rd491+7168], %rd19591;
	add.s32 	%r14578, %r103, 928;
	shr.u32 	%r14579, %r14578, 4;
	mul.lo.s32 	%r14580, %r14579, 7;
	and.b32  	%r134, %r14580, 63;
	shr.u32 	%r14581, %r14580, 2;
	and.b32  	%r14582, %r14581, 240;
	or.b32  	%r14583, %r14582, %r104;
	mul.wide.u32 	%rd18448, %r14583, 8;
	add.s64 	%rd632, %rd1, %rd18448;
	ld.global.nc.u64 	%rd18449, [%rd632];
	shr.u64 	%rd633, %rd18449, %r134;
	and.b64  	%rd19592, %rd633, 127;
	setp.lt.u32 	%p1822, %r134, 58;
	@%p1822 bra 	$L__BB0_205;
	ld.global.nc.u64 	%rd18450, [%rd632+128];
	sub.s32 	%r14584, 64, %r134;
	shl.b64 	%rd18451, %rd18450, %r14584;
	and.b64  	%rd18452, %rd18451, 127;
	or.b64  	%rd19592, %rd18452, %rd633;
$L__BB0_205:
	st.global.u64 	[%rd491+7424], %rd19592;
	add.s32 	%r14585, %r103, 960;
	shr.u32 	%r14586, %r14585, 4;
	mul.lo.s32 	%r14587, %r14586, 7;
	and.b32  	%r135, %r14587, 63;
	shr.u32 	%r14588, %r14587, 2;
	and.b32  	%r14589, %r14588, 240;
	or.b32  	%r14590, %r14589, %r104;
	mul.wide.u32 	%rd18453, %r14590, 8;
	add.s64 	%rd637, %rd1, %rd18453;
	ld.global.nc.u64 	%rd18454, [%rd637];
	shr.u64 	%rd638, %rd18454, %r135;
	and.b64  	%rd19593, %rd638, 127;
	setp.lt.u32 	%p1823, %r135, 58;
	@%p1823 bra 	$L__BB0_207;
	ld.global.nc.u64 	%rd18455, [%rd637+128];
	sub.s32 	%r14591, 64, %r135;
	shl.b64 	%rd18456, %rd18455, %r14591;
	and.b64  	%rd18457, %rd18456, 127;
	or.b64  	%rd19593, %rd18457, %rd638;
$L__BB0_207:
	st.global.u64 	[%rd491+7680], %rd19593;
	add.s32 	%r14592, %r103, 992;
	shr.u32 	%r14593, %r14592, 4;
	mul.lo.s32 	%r14594, %r14593, 7;
	and.b32  	%r136, %r14594, 63;
	shr.u32 	%r14595, %r14594, 2;
	and.b32  	%r14596, %r14595, 240;
	or.b32  	%r14597, %r14596, %r104;
	mul.wide.u32 	%rd18458, %r14597, 8;
	add.s64 	%rd642, %rd1, %rd18458;
	ld.global.nc.u64 	%rd18459, [%rd642];
	shr.u64 	%rd643, %rd18459, %r136;
	and.b64  	%rd19594, %rd643, 127;
	setp.lt.u32 	%p1824, %r136, 58;
	@%p1824 bra 	$L__BB0_209;
	ld.global.nc.u64 	%rd18460, [%rd642+128];
	sub.s32 	%r14598, 64, %r136;
	shl.b64 	%rd18461, %rd18460, %r14598;
	and.b64  	%rd18462, %rd18461, 127;
	or.b64  	%rd19594, %rd18462, %rd643;
$L__BB0_209:
	st.global.u64 	[%rd491+7936], %rd19594;
	bra.uni 	$L__BB0_3809;
$L__BB0_210:
	setp.gt.s16 	%p75, %rs1, 11;
	@%p75 bra 	$L__BB0_346;
	setp.gt.s16 	%p81, %rs1, 9;
	@%p81 bra 	$L__BB0_279;
	setp.eq.s16 	%p84, %rs1, 8;
	@%p84 bra 	$L__BB0_2116;
	setp.eq.s16 	%p85, %rs1, 9;
	@%p85 bra 	$L__BB0_214;
	bra.uni 	$L__BB0_3809;
$L__BB0_214:
	mov.u32 	%r137, %tid.x;
	and.b32  	%r138, %r137, 15;
	shr.u32 	%r13974, %r137, 4;
	mul.lo.s32 	%r13975, %r13974, 9;
	and.b32  	%r139, %r13975, 63;
	shr.u32 	%r13976, %r13975, 2;
	and.b32  	%r13977, %r13976, 240;
	or.b32  	%r13978, %r13977, %r138;
	mul.wide.u32 	%rd17979, %r13978, 8;
	add.s64 	%rd647, %rd1, %rd17979;
	ld.global.nc.u64 	%rd17980, [%rd647];
	shr.u64 	%rd648, %rd17980, %r139;
	and.b64  	%rd19595, %rd648, 511;
	setp.lt.u32 	%p1761, %r139, 56;
	@%p1761 bra 	$L__BB0_216;
	ld.global.nc.u64 	%rd17981, [%rd647+128];
	sub.s32 	%r13979, 64, %r139;
	shl.b64 	%rd17982, %rd17981, %r13979;
	and.b64  	%rd17983, %rd17982, 511;
	or.b64  	%rd19595, %rd17983, %rd648;
$L__BB0_216:
	mul.wide.u32 	%rd17984, %r137, 8;
	add.s64 	%rd652, %rd2, %rd17984;
	st.global.u64 	[%rd652], %rd19595;
	add.s32 	%r13980, %r137, 32;
	shr.u32 	%r13981, %r13980, 4;
	mul.lo.s32 	%r13982, %r13981, 9;
	and.b32  	%r140, %r13982, 63;
	shr.u32 	%r13983, %r13982, 2;
	and.b32  	%r13984, %r13983, 496;
	or.b32  	%r13985, %r13984, %r138;
	mul.wide.u32 	%rd17985, %r13985, 8;
	add.s64 	%rd653, %rd1, %rd17985;
	ld.global.nc.u64 	%rd17986, [%rd653];
	shr.u64 	%rd654, %rd17986, %r140;
	and.b64  	%rd19596, %rd654, 511;
	setp.lt.u32 	%p1762, %r140, 56;
	@%p1762 bra 	$L__BB0_218;
	ld.global.nc.u64 	%rd17987, [%rd653+128];
	sub.s32 	%r13986, 64, %r140;
	shl.b64 	%rd17988, %rd17987, %r13986;
	and.b64  	%rd17989, %rd17988, 511;
	or.b64  	%rd19596, %rd17989, %rd654;
$L__BB0_218:
	st.global.u64 	[%rd652+256], %rd19596;
	add.s32 	%r13987, %r137, 64;
	shr.u32 	%r13988, %r13987, 4;
	mul.lo.s32 	%r13989, %r13988, 9;
	and.b32  	%r141, %r13989, 63;
	shr.u32 	%r13990, %r13989, 2;
	and.b32  	%r13991, %r13990, 496;
	or.b32  	%r13992, %r13991, %r138;
	mul.wide.u32 	%rd17990, %r13992, 8;
	add.s64 	%rd658, %rd1, %rd17990;
	ld.global.nc.u64 	%rd17991, [%rd658];
	shr.u64 	%rd659, %rd17991, %r141;
	and.b64  	%rd19597, %rd659, 511;
	setp.lt.u32 	%p1763, %r141, 56;
	@%p1763 bra 	$L__BB0_220;
	ld.global.nc.u64 	%rd17992, [%rd658+128];
	sub.s32 	%r13993, 64, %r141;
	shl.b64 	%rd17993, %rd17992, %r13993;
	and.b64  	%rd17994, %rd17993, 511;
	or.b64  	%rd19597, %rd17994, %rd659;
$L__BB0_220:
	st.global.u64 	[%rd652+512], %rd19597;
	add.s32 	%r13994, %r137, 96;
	shr.u32 	%r13995, %r13994, 4;
	mul.lo.s32 	%r13996, %r13995, 9;
	and.b32  	%r142, %r13996, 63;
	shr.u32 	%r13997, %r13996, 2;
	and.b32  	%r13998, %r13997, 496;
	or.b32  	%r13999, %r13998, %r138;
	mul.wide.u32 	%rd17995, %r13999, 8;
	add.s64 	%rd663, %rd1, %rd17995;
	ld.global.nc.u64 	%rd17996, [%rd663];
	shr.u64 	%rd664, %rd17996, %r142;
	and.b64  	%rd19598, %rd664, 511;
	setp.lt.u32 	%p1764, %r142, 56;
	@%p1764 bra 	$L__BB0_222;
	ld.global.nc.u64 	%rd17997, [%rd663+128];
	sub.s32 	%r14000, 64, %r142;
	shl.b64 	%rd17998, %rd17997, %r14000;
	and.b64  	%rd17999, %rd17998, 511;
	or.b64  	%rd19598, %rd17999, %rd664;
$L__BB0_222:
	st.global.u64 	[%rd652+768], %rd19598;
	add.s32 	%r14001, %r137, 128;
	shr.u32 	%r14002, %r14001, 4;
	mul.lo.s32 	%r14003, %r14002, 9;
	and.b32  	%r143, %r14003, 63;
	shr.u32 	%r14004, %r14003, 2;
	and.b32  	%r14005, %r14004, 496;
	or.b32  	%r14006, %r14005, %r138;
	mul.wide.u32 	%rd18000, %r14006, 8;
	add.s64 	%rd668, %rd1, %rd18000;
	ld.global.nc.u64 	%rd18001, [%rd668];
	shr.u64 	%rd669, %rd18001, %r143;
	and.b64  	%rd19599, %rd669, 511;
	setp.lt.u32 	%p1765, %r143, 56;
	@%p1765 bra 	$L__BB0_224;
	ld.global.nc.u64 	%rd18002, [%rd668+128];
	sub.s32 	%r14007, 64, %r143;
	shl.b64 	%rd18003, %rd18002, %r14007;
	and.b64  	%rd18004, %rd18003, 511;
	or.b64  	%rd19599, %rd18004, %rd669;
$L__BB0_224:
	st.global.u64 	[%rd652+1024], %rd19599;
	add.s32 	%r14008, %r137, 160;
	shr.u32 	%r14009, %r14008, 4;
	mul.lo.s32 	%r14010, %r14009, 9;
	and.b32  	%r144, %r14010, 63;
	shr.u32 	%r14011, %r14010, 2;
	and.b32  	%r14012, %r14011, 496;
	or.b32  	%r14013, %r14012, %r138;
	mul.wide.u32 	%rd18005, %r14013, 8;
	add.s64 	%rd673, %rd1, %rd18005;
	ld.global.nc.u64 	%rd18006, [%rd673];
	shr.u64 	%rd674, %rd18006, %r144;
	and.b64  	%rd19600, %rd674, 511;
	setp.lt.u32 	%p1766, %r144, 56;
	@%p1766 bra 	$L__BB0_226;
	ld.global.nc.u64 	%rd18007, [%rd673+128];
	sub.s32 	%r14014, 64, %r144;
	shl.b64 	%rd18008, %rd18007, %r14014;
	and.b64  	%rd18009, %rd18008, 511;
	or.b64  	%rd19600, %rd18009, %rd674;
$L__BB0_226:
	st.global.u64 	[%rd652+1280], %rd19600;
	add.s32 	%r14015, %r137, 192;
	shr.u32 	%r14016, %r14015, 4;
	mul.lo.s32 	%r14017, %r14016, 9;
	and.b32  	%r145, %r14017, 63;
	shr.u32 	%r14018, %r14017, 2;
	and.b32  	%r14019, %r14018, 496;
	or.b32  	%r14020, %r14019, %r138;
	mul.wide.u32 	%rd18010, %r14020, 8;
	add.s64 	%rd678, %rd1, %rd18010;
	ld.global.nc.u64 	%rd18011, [%rd678];
	shr.u64 	%rd679, %rd18011, %r145;
	and.b64  	%rd19601, %rd679, 511;
	setp.lt.u32 	%p1767, %r145, 56;
	@%p1767 bra 	$L__BB0_228;
	ld.global.nc.u64 	%rd18012, [%rd678+128];
	sub.s32 	%r14021, 64, %r145;
	shl.b64 	%rd18013, %rd18012, %r14021;
	and.b64  	%rd18014, %rd18013, 511;
	or.b64  	%rd19601, %rd18014, %rd679;
$L__BB0_228:
	st.global.u64 	[%rd652+1536], %rd19601;
	add.s32 	%r14022, %r137, 224;
	shr.u32 	%r14023, %r14022, 4;
	mul.lo.s32 	%r14024, %r14023, 9;
	and.b32  	%r146, %r14024, 63;
	shr.u32 	%r14025, %r14024, 2;
	and.b32  	%r14026, %r14025, 496;
	or.b32  	%r14027, %r14026, %r138;
	mul.wide.u32 	%rd18015, %r14027, 8;
	add.s64 	%rd683, %rd1, %rd18015;
	ld.global.nc.u64 	%rd18016, [%rd683];
	shr.u64 	%rd684, %rd18016, %r146;
	and.b64  	%rd19602, %rd684, 511;
	setp.lt.u32 	%p1768, %r146, 56;
	@%p1768 bra 	$L__BB0_230;
	ld.global.nc.u64 	%rd18017, [%rd683+128];
	sub.s32 	%r14028, 64, %r146;
	shl.b64 	%rd18018, %rd18017, %r14028;
	and.b64  	%rd18019, %rd18018, 511;
	or.b64  	%rd19602, %rd18019, %rd684;
$L__BB0_230:
	st.global.u64 	[%rd652+1792], %rd19602;
	add.s32 	%r14029, %r137, 256;
	shr.u32 	%r14030, %r14029, 4;
	mul.lo.s32 	%r14031, %r14030, 9;
	and.b32  	%r147, %r14031, 63;
	shr.u32 	%r14032, %r14031, 2;
	and.b32  	%r14033, %r14032, 496;
	or.b32  	%r14034, %r14033, %r138;
	mul.wide.u32 	%rd18020, %r14034, 8;
	add.s64 	%rd688, %rd1, %rd18020;
	ld.global.nc.u64 	%rd18021, [%rd688];
	shr.u64 	%rd689, %rd18021, %r147;
	and.b64  	%rd19603, %rd689, 511;
	setp.lt.u32 	%p1769, %r147, 56;
	@%p1769 bra 	$L__BB0_232;
	ld.global.nc.u64 	%rd18022, [%rd688+128];
	sub.s32 	%r14035, 64, %r147;
	shl.b64 	%rd18023, %rd18022, %r14035;
	and.b64  	%rd18024, %rd18023, 511;
	or.b64  	%rd19603, %rd18024, %rd689;
$L__BB0_232:
	st.global.u64 	[%rd652+2048], %rd19603;
	add.s32 	%r14036, %r137, 288;
	shr.u32 	%r14037, %r14036, 4;
	mul.lo.s32 	%r14038, %r14037, 9;
	and.b32  	%r148, %r14038, 63;
	shr.u32 	%r14039, %r14038, 2;
	and.b32  	%r14040, %r14039, 496;
	or.b32  	%r14041, %r14040, %r138;
	mul.wide.u32 	%rd18025, %r14041, 8;
	add.s64 	%rd693, %rd1, %rd18025;
	ld.global.nc.u64 	%rd18026, [%rd693];
	shr.u64 	%rd694, %rd18026, %r148;
	and.b64  	%rd19604, %rd694, 511;
	setp.lt.u32 	%p1770, %r148, 56;
	@%p1770 bra 	$L__BB0_234;
	ld.global.nc.u64 	%rd18027, [%rd693+128];
	sub.s32 	%r14042, 64, %r148;
	shl.b64 	%rd18028, %rd18027, %r14042;
	and.b64  	%rd18029, %rd18028, 511;
	or.b64  	%rd19604, %rd18029, %rd694;
$L__BB0_234:
	st.global.u64 	[%rd652+2304], %rd19604;
	add.s32 	%r14043, %r137, 320;
	shr.u32 	%r14044, %r14043, 4;
	mul.lo.s32 	%r14045, %r14044, 9;
	and.b32  	%r149, %r14045, 63;
	shr.u32 	%r14046, %r14045, 2;
	and.b32  	%r14047, %r14046, 496;
	or.b32  	%r14048, %r14047, %r138;
	mul.wide.u32 	%rd18030, %r14048, 8;
	add.s64 	%rd698, %rd1, %rd18030;
	ld.global.nc.u64 	%rd18031, [%rd698];
	shr.u64 	%rd699, %rd18031, %r149;
	and.b64  	%rd19605, %rd699, 511;
	setp.lt.u32 	%p1771, %r149, 56;
	@%p1771 bra 	$L__BB0_236;
	ld.global.nc.u64 	%rd18032, [%rd698+128];
	sub.s32 	%r14049, 64, %r149;
	shl.b64 	%rd18033, %rd18032, %r14049;
	and.b64  	%rd18034, %rd18033, 511;
	or.b64  	%rd19605, %rd18034, %rd699;
$L__BB0_236:
	st.global.u64 	[%rd652+2560], %rd19605;
	add.s32 	%r14050, %r137, 352;
	shr.u32 	%r14051, %r14050, 4;
	mul.lo.s32 	%r14052, %r14051, 9;
	and.b32  	%r150, %r14052, 63;
	shr.u32 	%r14053, %r14052, 2;
	and.b32  	%r14054, %r14053, 496;
	or.b32  	%r14055, %r14054, %r138;
	mul.wide.u32 	%rd18035, %r14055, 8;
	add.s64 	%rd703, %rd1, %rd18035;
	ld.global.nc.u64 	%rd18036, [%rd703];
	shr.u64 	%rd704, %rd18036, %r150;
	and.b64  	%rd19606, %rd704, 511;
	setp.lt.u32 	%p1772, %r150, 56;
	@%p1772 bra 	$L__BB0_238;
	ld.global.nc.u64 	%rd18037, [%rd703+128];
	sub.s32 	%r14056, 64, %r150;
	shl.b64 	%rd18038, %rd18037, %r14056;
	and.b64  	%rd18039, %rd18038, 511;
	or.b64  	%rd19606, %rd18039, %rd704;
$L__BB0_238:
	st.global.u64 	[%rd652+2816], %rd19606;
	add.s32 	%r14057, %r137, 384;
	shr.u32 	%r14058, %r14057, 4;
	mul.lo.s32 	%r14059, %r14058, 9;
	and.b32  	%r151, %r14059, 63;
	shr.u32 	%r14060, %r14059, 2;
	and.b32  	%r14061, %r14060, 496;
	or.b32  	%r14062, %r14061, %r138;
	mul.wide.u32 	%rd18040, %r14062, 8;
	add.s64 	%rd708, %rd1, %rd18040;
	ld.global.nc.u64 	%rd18041, [%rd708];
	shr.u64 	%rd709, %rd18041, %r151;
	and.b64  	%rd19607, %rd709, 511;
	setp.lt.u32 	%p1773, %r151, 56;
	@%p1773 bra 	$L__BB0_240;
	ld.global.nc.u64 	%rd18042, [%rd708+128];
	sub.s32 	%r14063, 64, %r151;
	shl.b64 	%rd18043, %rd18042, %r14063;
	and.b64  	%rd18044, %rd18043, 511;
	or.b64  	%rd19607, %rd18044, %rd709;
$L__BB0_240:
	st.global.u64 	[%rd652+3072], %rd19607;
	add.s32 	%r14064, %r137, 416;
	shr.u32 	%r14065, %r14064, 4;
	mul.lo.s32 	%r14066, %r14065, 9;
	and.b32  	%r152, %r14066, 63;
	shr.u32 	%r14067, %r14066, 2;
	and.b32  	%r14068, %r14067, 496;
	or.b32  	%r14069, %r14068, %r138;
	mul.wide.u32 	%rd18045, %r14069, 8;
	add.s64 	%rd713, %rd1, %rd18045;
	ld.global.nc.u64 	%rd18046, [%rd713];
	shr.u64 	%rd714, %rd18046, %r152;
	and.b64  	%rd19608, %rd714, 511;
	setp.lt.u32 	%p1774, %r152, 56;
	@%p1774 bra 	$L__BB0_242;
	ld.global.nc.u64 	%rd18047, [%rd713+128];
	sub.s32 	%r14070, 64, %r152;
	shl.b64 	%rd18048, %rd18047, %r14070;
	and.b64  	%rd18049, %rd18048, 511;
	or.b64  	%rd19608, %rd18049, %rd714;
$L__BB0_242:
	st.global.u64 	[%rd652+3328], %rd19608;
	add.s32 	%r14071, %r137, 448;
	shr.u32 	%r14072, %r14071, 4;
	mul.lo.s32 	%r14073, %r14072, 9;
	and.b32  	%r153, %r14073, 63;
	shr.u32 	%r14074, %r14073, 2;
	and.b32  	%r14075, %r14074, 496;
	or.b32  	%r14076, %r14075, %r138;
	mul.wide.u32 	%rd18050, %r14076, 8;
	add.s64 	%rd718, %rd1, %rd18050;
	ld.global.nc.u64 	%rd18051, [%rd718];
	shr.u64 	%rd719, %rd18051, %r153;
	and.b64  	%rd19609, %rd719, 511;
	setp.lt.u32 	%p1775, %r153, 56;
	@%p1775 bra 	$L__BB0_244;
	ld.global.nc.u64 	%rd18052, [%rd718+128];
	sub.s32 	%r14077, 64, %r153;
	shl.b64 	%rd18053, %rd18052, %r14077;
	and.b64  	%rd18054, %rd18053, 511;
	or.b64  	%rd19609, %rd18054, %rd719;
$L__BB0_244:
	st.global.u64 	[%rd652+3584], %rd19609;
	add.s32 	%r14078, %r137, 480;
	shr.u32 	%r14079, %r14078, 4;
	mul.lo.s32 	%r14080, %r14079, 9;
	and.b32  	%r154, %r14080, 63;
	shr.u32 	%r14081, %r14080, 2;
	and.b32  	%r14082, %r14081, 496;
	or.b32  	%r14083, %r14082, %r138;
	mul.wide.u32 	%rd18055, %r14083, 8;
	add.s64 	%rd723, %rd1, %rd18055;
	ld.global.nc.u64 	%rd18056, [%rd723];
	shr.u64 	%rd724, %rd18056, %r154;
	and.b64  	%rd19610, %rd724, 511;
	setp.lt.u32 	%p1776, %r154, 56;
	@%p1776 bra 	$L__BB0_246;
	ld.global.nc.u64 	%rd18057, [%rd723+128];
	sub.s32 	%r14084, 64, %r154;
	shl.b64 	%rd18058, %rd18057, %r14084;
	and.b64  	%rd18059, %rd18058, 511;
	or.b64  	%rd19610, %rd18059, %rd724;
$L__BB0_246:
	st.global.u64 	[%rd652+3840], %rd19610;
	add.s32 	%r14085, %r137, 512;
	shr.u32 	%r14086, %r14085, 4;
	mul.lo.s32 	%r14087, %r14086, 9;
	and.b32  	%r155, %r14087, 63;
	shr.u32 	%r14088, %r14087, 2;
	and.b32  	%r14089, %r14088, 496;
	or.b32  	%r14090, %r14089, %r138;
	mul.wide.u32 	%rd18060, %r14090, 8;
	add.s64 	%rd728, %rd1, %rd18060;
	ld.global.nc.u64 	%rd18061, [%rd728];
	shr.u64 	%rd729, %rd18061, %r155;
	and.b64  	%rd19611, %rd729, 511;
	setp.lt.u32 	%p1777, %r155, 56;
	@%p1777 bra 	$L__BB0_248;
	ld.global.nc.u64 	%rd18062, [%rd728+128];
	sub.s32 	%r14091, 64, %r155;
	shl.b64 	%rd18063, %rd18062, %r14091;
	and.b64  	%rd18064, %rd18063, 511;
	or.b64  	%rd19611, %rd18064, %rd729;
$L__BB0_248:
	st.global.u64 	[%rd652+4096], %rd19611;
	add.s32 	%r14092, %r137, 544;
	shr.u32 	%r14093, %r14092, 4;
	mul.lo.s32 	%r14094, %r14093, 9;
	and.b32  	%r156, %r14094, 63;
	shr.u32 	%r14095, %r14094, 2;
	and.b32  	%r14096, %r14095, 496;
	or.b32  	%r14097, %r14096, %r138;
	mul.wide.u32 	%rd18065, %r14097, 8;
	add.s64 	%rd733, %rd1, %rd18065;
	ld.global.nc.u64 	%rd18066, [%rd733];
	shr.u64 	%rd734, %rd18066, %r156;
	and.b64  	%rd19612, %rd734, 511;
	setp.lt.u32 	%p1778, %r156, 56;
	@%p1778 bra 	$L__BB0_250;
	ld.global.nc.u64 	%rd18067, [%rd733+128];
	sub.s32 	%r14098, 64, %r156;
	shl.b64 	%rd18068, %rd18067, %r14098;
	and.b64  	%rd18069, %rd18068, 511;
	or.b64  	%rd19612, %rd18069, %rd734;
$L__BB0_250:
	st.global.u64 	[%rd652+4352], %rd19612;
	add.s32 	%r14099, %r137, 576;
	shr.u32 	%r14100, %r14099, 4;
	mul.lo.s32 	%r14101, %r14100, 9;
	and.b32  	%r157, %r14101, 63;
	shr.u32 	%r14102, %r14101, 2;
	and.b32  	%r14103, %r14102, 496;
	or.b32  	%r14104, %r14103, %r138;
	mul.wide.u32 	%rd18070, %r14104, 8;
	add.s64 	%rd738, %rd1, %rd18070;
	ld.global.nc.u64 	%rd18071, [%rd738];
	shr.u64 	%rd739, %rd18071, %r157;
	and.b64  	%rd19613, %rd739, 511;
	setp.lt.u32 	%p1779, %r157, 56;
	@%p1779 bra 	$L__BB0_252;
	ld.global.nc.u64 	%rd18072, [%rd738+128];
	sub.s32 	%r14105, 64, %r157;
	shl.b64 	%rd18073, %rd18072, %r14105;
	and.b64  	%rd18074, %rd18073, 511;
	or.b64  	%rd19613, %rd18074, %rd739;
$L__BB0_252:
	st.global.u64 	[%rd652+4608], %rd19613;
	add.s32 	%r14106, %r137, 608;
	shr.u32 	%r14107, %r14106, 4;
	mul.lo.s32 	%r14108, %r14107, 9;
	and.b32  	%r158, %r14108, 63;
	shr.u32 	%r14109, %r14108, 2;
	and.b32  	%r14110, %r14109, 496;
	or.b32  	%r14111, %r14110, %r138;
	mul.wide.u32 	%rd18075, %r14111, 8;
	add.s64 	%rd743, %rd1, %rd18075;
	ld.global.nc.u64 	%rd18076, [%rd743];
	shr.u64 	%rd744, %rd18076, %r158;
	and.b64  	%rd19614, %rd744, 511;
	setp.lt.u32 	%p1780, %r158, 56;
	@%p1780 bra 	$L__BB0_254;
	ld.global.nc.u64 	%rd18077, [%rd743+128];
	sub.s32 	%r14112, 64, %r158;
	shl.b64 	%rd18078, %rd18077, %r14112;
	and.b64  	%rd18079, %rd18078, 511;
	or.b64  	%rd19614, %rd18079, %rd744;
$L__BB0_254:
	st.global.u64 	[%rd652+4864], %rd19614;
	add.s32 	%r14113, %r137, 640;
	shr.u32 	%r14114, %r14113, 4;
	mul.lo.s32 	%r14115, %r14114, 9;
	and.b32  	%r159, %r14115, 63;
	shr.u32 	%r14116, %r14115, 2;
	and.b32  	%r14117, %r14116, 496;
	or.b32  	%r14118, %r14117, %r138;
	mul.wide.u32 	%rd18080, %r14118, 8;
	add.s64 	%rd748, %rd1, %rd18080;
	ld.global.nc.u64 	%rd18081, [%rd748];
	shr.u64 	%rd749, %rd18081, %r159;
	and.b64  	%rd19615, %rd749, 511;
	setp.lt.u32 	%p1781, %r159, 56;
	@%p1781 bra 	$L__BB0_256;
	ld.global.nc.u64 	%rd18082, [%rd748+128];
	sub.s32 	%r14119, 64, %r159;
	shl.b64 	%rd18083, %rd18082, %r14119;
	and.b64  	%rd18084, %rd18083, 511;
	or.b64  	%rd19615, %rd18084, %rd749;
$L__BB0_256:
	st.global.u64 	[%rd652+5120], %rd19615;
	add.s32 	%r14120, %r137, 672;
	shr.u32 	%r14121, %r14120, 4;
	mul.lo.s32 	%r14122, %r14121, 9;
	and.b32  	%r160, %r14122, 63;
	shr.u32 	%r14123, %r14122, 2;
	and.b32  	%r14124, %r14123, 496;
	or.b32  	%r14125, %r14124, %r138;
	mul.wide.u32 	%rd18085, %r14125, 8;
	add.s64 	%rd753, %rd1, %rd18085;
	ld.global.nc.u64 	%rd18086, [%rd753];
	shr.u64 	%rd754, %rd18086, %r160;
	and.b64  	%rd19616, %rd754, 511;
	setp.lt.u32 	%p1782, %r160, 56;
	@%p1782 bra 	$L__BB0_258;
	ld.global.nc.u64 	%rd18087, [%rd753+128];
	sub.s32 	%r14126, 64, %r160;
	shl.b64 	%rd18088, %rd18087, %r14126;
	and.b64  	%rd18089, %rd18088, 511;
	or.b64  	%rd19616, %rd18089, %rd754;
$L__BB0_258:
	st.global.u64 	[%rd652+5376], %rd19616;
	add.s32 	%r14127, %r137, 704;
	shr.u32 	%r14128, %r14127, 4;
	mul.lo.s32 	%r14129, %r14128, 9;
	and.b32  	%r161, %r14129, 63;
	shr.u32 	%r14130, %r14129, 2;
	and.b32  	%r14131, %r14130, 496;
	or.b32  	%r14132, %r14131, %r138;
	mul.wide.u32 	%rd18090, %r14132, 8;
	add.s64 	%rd758, %rd1, %rd18090;
	ld.global.nc.u64 	%rd18091, [%rd758];
	shr.u64 	%rd759, %rd18091, %r161;
	and.b64  	%rd19617, %rd759, 511;
	setp.lt.u32 	%p1783, %r161, 56;
	@%p1783 bra 	$L__BB0_260;
	ld.global.nc.u64 	%rd18092, [%rd758+128];
	sub.s32 	%r14133, 64, %r161;
	shl.b64 	%rd18093, %rd18092, %r14133;
	and.b64  	%rd18094, %rd18093, 511;
	or.b64  	%rd19617, %rd18094, %rd759;
$L__BB0_260:
	st.global.u64 	[%rd652+5632], %rd19617;
	add.s32 	%r14134, %r137, 736;
	shr.u32 	%r14135, %r14134, 4;
	mul.lo.s32 	%r14136, %r14135, 9;
	and.b32  	%r162, %r14136, 63;
	shr.u32 	%r14137, %r14136, 2;
	and.b32  	%r14138, %r14137, 496;
	or.b32  	%r14139, %r14138, %r138;
	mul.wide.u32 	%rd18095, %r14139, 8;
	add.s64 	%rd763, %rd1, %rd18095;
	ld.global.nc.u64 	%rd18096, [%rd763];
	shr.u64 	%rd764, %rd18096, %r162;
	and.b64  	%rd19618, %rd764, 511;
	setp.lt.u32 	%p1784, %r162, 56;
	@%p1784 bra 	$L__BB0_262;
	ld.global.nc.u64 	%rd18097, [%rd763+128];
	sub.s32 	%r14140, 64, %r162;
	shl.b64 	%rd18098, %rd18097, %r14140;
	and.b64  	%rd18099, %rd18098, 511;
	or.b64  	%rd19618, %rd18099, %rd764;
$L__BB0_262:
	st.global.u64 	[%rd652+5888], %rd19618;
	add.s32 	%r14141, %r137, 768;
	shr.u32 	%r14142, %r14141, 4;
	mul.lo.s32 	%r14143, %r14142, 9;
	and.b32  	%r163, %r14143, 63;
	shr.u32 	%r14144, %r14143, 2;
	and.b32  	%r14145, %r14144, 496;
	or.b32  	%r14146, %r14145, %r138;
	mul.wide.u32 	%rd18100, %r14146, 8;
	add.s64 	%rd768, %rd1, %rd18100;
	ld.global.nc.u64 	%rd18101, [%rd768];
	shr.u64 	%rd769, %rd18101, %r163;
	and.b64  	%rd19619, %rd769, 511;
	setp.lt.u32 	%p1785, %r163, 56;
	@%p1785 bra 	$L__BB0_264;
	ld.global.nc.u64 	%rd18102, [%rd768+128];
	sub.s32 	%r14147, 64, %r163;
	shl.b64 	%rd18103, %rd18102, %r14147;
	and.b64  	%rd18104, %rd18103, 511;
	or.b64  	%rd19619, %rd18104, %rd769;
$L__BB0_264:
	st.global.u64 	[%rd652+6144], %rd19619;
	add.s32 	%r14148, %r137, 800;
	shr.u32 	%r14149, %r14148, 4;
	mul.lo.s32 	%r14150, %r14149, 9;
	and.b32  	%r164, %r14150, 63;
	shr.u32 	%r14151, %r14150, 2;
	and.b32  	%r14152, %r14151, 496;
	or.b32  	%r14153, %r14152, %r138;
	mul.wide.u32 	%rd18105, %r14153, 8;
	add.s64 	%rd773, %rd1, %rd18105;
	ld.global.nc.u64 	%rd18106, [%rd773];
	shr.u64 	%rd774, %rd18106, %r164;
	and.b64  	%rd19620, %rd774, 511;
	setp.lt.u32 	%p1786, %r164, 56;
	@%p1786 bra 	$L__BB0_266;
	ld.global.nc.u64 	%rd18107, [%rd773+128];
	sub.s32 	%r14154, 64, %r164;
	shl.b64 	%rd18108, %rd18107, %r14154;
	and.b64  	%rd18109, %rd18108, 511;
	or.b64  	%rd19620, %rd18109, %rd774;
$L__BB0_266:
	st.global.u64 	[%rd652+6400], %rd19620;
	add.s32 	%r14155, %r137, 832;
	shr.u32 	%r14156, %r14155, 4;
	mul.lo.s32 	%r14157, %r14156, 9;
	and.b32  	%r165, %r14157, 63;
	shr.u32 	%r14158, %r14157, 2;
	and.b32  	%r14159, %r14158, 496;
	or.b32  	%r14160, %r14159, %r138;
	mul.wide.u32 	%rd18110, %r14160, 8;
	add.s64 	%rd778, %rd1, %rd18110;
	ld.global.nc.u64 	%rd18111, [%rd778];
	shr.u64 	%rd779, %rd18111, %r165;
	and.b64  	%rd19621, %rd779, 511;
	setp.lt.u32 	%p1787, %r165, 56;
	@%p1787 bra 	$L__BB0_268;
	ld.global.nc.u64 	%rd18112, [%rd778+128];
	sub.s32 	%r14161, 64, %r165;
	shl.b64 	%rd18113, %rd18112, %r14161;
	and.b64  	%rd18114, %rd18113, 511;
	or.b64  	%rd19621, %rd18114, %rd779;
$L__BB0_268:
	st.global.u64 	[%rd652+6656], %rd19621;
	add.s32 	%r14162, %r137, 864;
	shr.u32 	%r14163, %r14162, 4;
	mul.lo.s32 	%r14164, %r14163, 9;
	and.b32  	%r166, %r14164, 63;
	shr.u32 	%r14165, %r14164, 2;
	and.b32  	%r14166, %r14165, 496;
	or.b32  	%r14167, %r14166, %r138;
	mul.wide.u32 	%rd18115, %r14167, 8;
	add.s64 	%rd783, %rd1, %rd18115;
	ld.global.nc.u64 	%rd18116, [%rd783];
	shr.u64 	%rd784, %rd18116, %r166;
	and.b64  	%rd19622, %rd784, 511;
	setp.lt.u32 	%p1788, %r166, 56;
	@%p1788 bra 	$L__BB0_270;
	ld.global.nc.u64 	%rd18117, [%rd783+128];
	sub.s32 	%r14168, 64, %r166;
	shl.b64 	%rd18118, %rd18117, %r14168;
	and.b64  	%rd18119, %rd18118, 511;
	or.b64  	%rd19622, %rd18119, %rd784;
$L__BB0_270:
	st.global.u64 	[%rd652+6912], %rd19622;
	add.s32 	%r14169, %r137, 896;
	shr.u32 	%r14170, %r14169, 4;
	mul.lo.s32 	%r14171, %r14170, 9;
	and.b32  	%r167, %r14171, 63;
	shr.u32 	%r14172, %r14171, 2;
	and.b32  	%r14173, %r14172, 496;
	or.b32  	%r14174, %r14173, %r138;
	mul.wide.u32 	%rd18120, %r14174, 8;
	add.s64 	%rd788, %rd1, %rd18120;
	ld.global.nc.u64 	%rd18121, [%rd788];
	shr.u64 	%rd789, %rd18121, %r167;
	and.b64  	%rd19623, %rd789, 511;
	setp.lt.u32 	%p1789, %r167, 56;
	@%p1789 bra 	$L__BB0_272;
	ld.global.nc.u64 	%rd18122, [%rd788+128];
	sub.s32 	%r14175, 64, %r167;
	shl.b64 	%rd18123, %rd18122, %r14175;
	and.b64  	%rd18124, %rd18123, 511;
	or.b64  	%rd19623, %rd18124, %rd789;
$L__BB0_272:
	st.global.u64 	[%rd652+7168], %rd19623;
	add.s32 	%r14176, %r137, 928;
	shr.u32 	%r14177, %r14176, 4;
	mul.lo.s32 	%r14178, %r14177, 9;
	and.b32  	%r168, %r14178, 63;
	shr.u32 	%r14179, %r14178, 2;
	and.b32  	%r14180, %r14179, 496;
	or.b32  	%r14181, %r14180, %r138;
	mul.wide.u32 	%rd18125, %r14181, 8;
	add.s64 	%rd793, %rd1, %rd18125;
	ld.global.nc.u64 	%rd18126, [%rd793];
	shr.u64 	%rd794, %rd18126, %r168;
	and.b64  	%rd19624, %rd794, 511;
	setp.lt.u32 	%p1790, %r168, 56;
	@%p1790 bra 	$L__BB0_274;
	ld.global.nc.u64 	%rd18127, [%rd793+128];
	sub.s32 	%r14182, 64, %r168;
	shl.b64 	%rd18128, %rd18127, %r14182;
	and.b64  	%rd18129, %rd18128, 511;
	or.b64  	%rd19624, %rd18129, %rd794;
$L__BB0_274:
	st.global.u64 	[%rd652+7424], %rd19624;
	add.s32 	%r14183, %r137, 960;
	shr.u32 	%r14184, %r14183, 4;
	mul.lo.s32 	%r14185, %r14184, 9;
	and.b32  	%r169, %r14185, 63;
	shr.u32 	%r14186, %r14185, 2;
	and.b32  	%r14187, %r14186, 496;
	or.b32  	%r14188, %r14187, %r138;
	mul.wide.u32 	%rd18130, %r14188, 8;
	add.s64 	%rd798, %rd1, %rd18130;
	ld.global.nc.u64 	%rd18131, [%rd798];
	shr.u64 	%rd799, %rd18131, %r169;
	and.b64  	%rd19625, %rd799, 511;
	setp.lt.u32 	%p1791, %r169, 56;
	@%p1791 bra 	$L__BB0_276;
	ld.global.nc.u64 	%rd18132, [%rd798+128];
	sub.s32 	%r14189, 64, %r169;
	shl.b64 	%rd18133, %rd18132, %r14189;
	and.b64  	%rd18134, %rd18133, 511;
	or.b64  	%rd19625, %rd18134, %rd799;
$L__BB0_276:
	st.global.u64 	[%rd652+7680], %rd19625;
	add.s32 	%r14190, %r137, 992;
	shr.u32 	%r14191, %r14190, 4;
	mul.lo.s32 	%r14192, %r14191, 9;
	and.b32  	%r170, %r14192, 63;
	shr.u32 	%r14193, %r14192, 2;
	and.b32  	%r14194, %r14193, 496;
	or.b32  	%r14195, %r14194, %r138;
	mul.wide.u32 	%rd18135, %r14195, 8;
	add.s64 	%rd803, %rd1, %rd18135;
	ld.global.nc.u64 	%rd18136, [%rd803];
	shr.u64 	%rd804, %rd18136, %r170;
	and.b64  	%rd19626, %rd804, 511;
	setp.lt.u32 	%p1792, %r170, 56;
	@%p1792 bra 	$L__BB0_278;
	ld.global.nc.u64 	%rd18137, [%rd803+128];
	sub.s32 	%r14196, 64, %r170;
	shl.b64 	%rd18138, %rd18137, %r14196;
	and.b64  	%rd18139, %rd18138, 511;
	or.b64  	%rd19626, %rd18139, %rd804;
$L__BB0_278:
	st.global.u64 	[%rd652+7936], %rd19626;
	bra.uni 	$L__BB0_3809;
$L__BB0_279:
	setp.eq.s16 	%p82, %rs1, 10;
	@%p82 bra 	$L__BB0_2117;
	setp.eq.s16 	%p83, %rs1, 11;
	@%p83 bra 	$L__BB0_281;
	bra.uni 	$L__BB0_3809;
$L__BB0_281:
	mov.u32 	%r205, %tid.x;
	and.b32  	%r206, %r205, 15;
	shr.u32 	%r13528, %r205, 4;
	mul.lo.s32 	%r13529, %r13528, 11;
	and.b32  	%r207, %r13529, 63;
	shr.u32 	%r13530, %r13529, 2;
	and.b32  	%r13531, %r13530, 240;
	or.b32  	%r13532, %r13531, %r206;
	mul.wide.u32 	%rd17657, %r13532, 8;
	add.s64 	%rd969, %rd1, %rd17657;
	ld.global.nc.u64 	%rd17658, [%rd969];
	shr.u64 	%rd970, %rd17658, %r207;
	and.b64  	%rd19659, %rd970, 2047;
	setp.lt.u32 	%p1697, %r207, 54;
	@%p1697 bra 	$L__BB0_283;
	ld.global.nc.u64 	%rd17659, [%rd969+128];
	sub.s32 	%r13533, 64, %r207;
	shl.b64 	%rd17660, %rd17659, %r13533;
	and.b64  	%rd17661, %rd17660, 2047;
	or.b64  	%rd19659, %rd17661, %rd970;
$L__BB0_283:
	mul.wide.u32 	%rd17662, %r205, 8;
	add.s64 	%rd974, %rd2, %rd17662;
	st.global.u64 	[%rd974], %rd19659;
	add.s32 	%r13534, %r205, 32;
	shr.u32 	%r13535, %r13534, 4;
	mul.lo.s32 	%r13536, %r13535, 11;
	and.b32  	%r208, %r13536, 63;
	shr.u32 	%r13537, %r13536, 2;
	and.b32  	%r13538, %r13537, 496;
	or.b32  	%r13539, %r13538, %r206;
	mul.wide.u32 	%rd17663, %r13539, 8;
	add.s64 	%rd975, %rd1, %rd17663;
	ld.global.nc.u64 	%rd17664, [%rd975];
	shr.u64 	%rd976, %rd17664, %r208;
	and.b64  	%rd19660, %rd976, 2047;
	setp.lt.u32 	%p1698, %r208, 54;
	@%p1698 bra 	$L__BB0_285;
	ld.global.nc.u64 	%rd17665, [%rd975+128];
	sub.s32 	%r13540, 64, %r208;
	shl.b64 	%rd17666, %rd17665, %r13540;
	and.b64  	%rd17667, %rd17666, 2047;
	or.b64  	%rd19660, %rd17667, %rd976;
$L__BB0_285:
	st.global.u64 	[%rd974+256], %rd19660;
	add.s32 	%r13541, %r205, 64;
	shr.u32 	%r13542, %r13541, 4;
	mul.lo.s32 	%r13543, %r13542, 11;
	and.b32  	%r209, %r13543, 63;
	shr.u32 	%r13544, %r13543, 2;
	and.b32  	%r13545, %r13544, 496;
	or.b32  	%r13546, %r13545, %r206;
	mul.wide.u32 	%rd17668, %r13546, 8;
	add.s64 	%rd980, %rd1, %rd17668;
	ld.global.nc.u64 	%rd17669, [%rd980];
	shr.u64 	%rd981, %rd17669, %r209;
	and.b64  	%rd19661, %rd981, 2047;
	setp.lt.u32 	%p1699, %r209, 54;
	@%p1699 bra 	$L__BB0_287;
	ld.global.nc.u64 	%rd17670, [%rd980+128];
	sub.s32 	%r13547, 64, %r209;
	shl.b64 	%rd17671, %rd17670, %r13547;
	and.b64  	%rd17672, %rd17671, 2047;
	or.b64  	%rd19661, %rd17672, %rd981;
$L__BB0_287:
	st.global.u64 	[%rd974+512], %rd19661;
	add.s32 	%r13548, %r205, 96;
	shr.u32 	%r13549, %r13548, 4;
	mul.lo.s32 	%r13550, %r13549, 11;
	and.b32  	%r210, %r13550, 63;
	shr.u32 	%r13551, %r13550, 2;
	and.b32  	%r13552, %r13551, 496;
	or.b32  	%r13553, %r13552, %r206;
	mul.wide.u32 	%rd17673, %r13553, 8;
	add.s64 	%rd985, %rd1, %rd17673;
	ld.global.nc.u64 	%rd17674, [%rd985];
	shr.u64 	%rd986, %rd17674, %r210;
	and.b64  	%rd19662, %rd986, 2047;
	setp.lt.u32 	%p1700, %r210, 54;
	@%p1700 bra 	$L__BB0_289;
	ld.global.nc.u64 	%rd17675, [%rd985+128];
	sub.s32 	%r13554, 64, %r210;
	shl.b64 	%rd17676, %rd17675, %r13554;
	and.b64  	%rd17677, %rd17676, 2047;
	or.b64  	%rd19662, %rd17677, %rd986;
$L__BB0_289:
	st.global.u64 	[%rd974+768], %rd19662;
	add.s32 	%r13555, %r205, 128;
	shr.u32 	%r13556, %r13555, 4;
	mul.lo.s32 	%r13557, %r13556, 11;
	and.b32  	%r211, %r13557, 63;
	shr.u32 	%r13558, %r13557, 2;
	and.b32  	%r13559, %r13558, 496;
	or.b32  	%r13560, %r13559, %r206;
	mul.wide.u32 	%rd17678, %r13560, 8;
	add.s64 	%rd990, %rd1, %rd17678;
	ld.global.nc.u64 	%rd17679, [%rd990];
	shr.u64 	%rd991, %rd17679, %r211;
	and.b64  	%rd19663, %rd991, 2047;
	setp.lt.u32 	%p1701, %r211, 54;
	@%p1701 bra 	$L__BB0_291;
	ld.global.nc.u64 	%rd17680, [%rd990+128];
	sub.s32 	%r13561, 64, %r211;
	shl.b64 	%rd17681, %rd17680, %r13561;
	and.b64  	%rd17682, %rd17681, 2047;
	or.b64  	%rd19663, %rd17682, %rd991;
$L__BB0_291:
	st.global.u64 	[%rd974+1024], %rd19663;
	add.s32 	%r13562, %r205, 160;
	shr.u32 	%r13563, %r13562, 4;
	mul.lo.s32 	%r13564, %r13563, 11;
	and.b32  	%r212, %r13564, 63;
	shr.u32 	%r13565, %r13564, 2;
	and.b32  	%r13566, %r13565, 496;
	or.b32  	%r13567, %r13566, %r206;
	mul.wide.u32 	%rd17683, %r13567, 8;
	add.s64 	%rd995, %rd1, %rd17683;
	ld.global.nc.u64 	%rd17684, [%rd995];
	shr.u64 	%rd996, %rd17684, %r212;
	and.b64  	%rd19664, %rd996, 2047;
	setp.lt.u32 	%p1702, %r212, 54;
	@%p1702 bra 	$L__BB0_293;
	ld.global.nc.u64 	%rd17685, [%rd995+128];
	sub.s32 	%r13568, 64, %r212;
	shl.b64 	%rd17686, %rd17685, %r13568;
	and.b64  	%rd17687, %rd17686, 2047;
	or.b64  	%rd19664, %rd17687, %rd996;
$L__BB0_293:
	st.global.u64 	[%rd974+1280], %rd19664;
	add.s32 	%r13569, %r205, 192;
	shr.u32 	%r13570, %r13569, 4;
	mul.lo.s32 	%r13571, %r13570, 11;
	and.b32  	%r213, %r13571, 63;
	shr.u32 	%r13572, %r13571, 2;
	and.b32  	%r13573, %r13572, 496;
	or.b32  	%r13574, %r13573, %r206;
	mul.wide.u32 	%rd17688, %r13574, 8;
	add.s64 	%rd1000, %rd1, %rd17688;
	ld.global.nc.u64 	%rd17689, [%rd1000];
	shr.u64 	%rd1001, %rd17689, %r213;
	and.b64  	%rd19665, %rd1001, 2047;
	setp.lt.u32 	%p1703, %r213, 54;
	@%p1703 bra 	$L__BB0_295;
	ld.global.nc.u64 	%rd17690, [%rd1000+128];
	sub.s32 	%r13575, 64, %r213;
	shl.b64 	%rd17691, %rd17690, %r13575;
	and.b64  	%rd17692, %rd17691, 2047;
	or.b64  	%rd19665, %rd17692, %rd1001;
$L__BB0_295:
	st.global.u64 	[%rd974+1536], %rd19665;
	add.s32 	%r13576, %r205, 224;
	shr.u32 	%r13577, %r13576, 4;
	mul.lo.s32 	%r13578, %r13577, 11;
	and.b32  	%r214, %r13578, 63;
	shr.u32 	%r13579, %r13578, 2;
	and.b32  	%r13580, %r13579, 496;
	or.b32  	%r13581, %r13580, %r206;
	mul.wide.u32 	%rd17693, %r13581, 8;
	add.s64 	%rd1005, %rd1, %rd17693;
	ld.global.nc.u64 	%rd17694, [%rd1005];
	shr.u64 	%rd1006, %rd17694, %r214;
	and.b64  	%rd19666, %rd1006, 2047;
	setp.lt.u32 	%p1704, %r214, 54;
	@%p1704 bra 	$L__BB0_297;
	ld.global.nc.u64 	%rd17695, [%rd1005+128];
	sub.s32 	%r13582, 64, %r214;
	shl.b64 	%rd17696, %rd17695, %r13582;
	and.b64  	%rd17697, %rd17696, 2047;
	or.b64  	%rd19666, %rd17697, %rd1006;
$L__BB0_297:
	st.global.u64 	[%rd974+1792], %rd19666;
	add.s32 	%r13583, %r205, 256;
	shr.u32 	%r13584, %r13583, 4;
	mul.lo.s32 	%r13585, %r13584, 11;
	and.b32  	%r215, %r13585, 63;
	shr.u32 	%r13586, %r13585, 2;
	and.b32  	%r13587, %r13586, 496;
	or.b32  	%r13588, %r13587, %r206;
	mul.wide.u32 	%rd17698, %r13588, 8;
	add.s64 	%rd1010, %rd1, %rd17698;
	ld.global.nc.u64 	%rd17699, [%rd1010];
	shr.u64 	%rd1011, %rd17699, %r215;
	and.b64  	%rd19667, %rd1011, 2047;
	setp.lt.u32 	%p1705, %r215, 54;
	@%p1705 bra 	$L__BB0_299;
	ld.global.nc.u64 	%rd17700, [%rd1010+128];
	sub.s32 	%r13589, 64, %r215;
	shl.b64 	%rd17701, %rd17700, %r13589;
	and.b64  	%rd17702, %rd17701, 2047;
	or.b64  	%rd19667, %rd17702, %rd1011;
$L__BB0_299:
	st.global.u64 	[%rd974+2048], %rd19667;
	add.s32 	%r13590, %r205, 288;
	shr.u32 	%r13591, %r13590, 4;
	mul.lo.s32 	%r13592, %r13591, 11;
	and.b32  	%r216, %r13592, 63;
	shr.u32 	%r13593, %r13592, 2;
	and.b32  	%r13594, %r13593, 496;
	or.b32  	%r13595, %r13594, %r206;
	mul.wide.u32 	%rd17703, %r13595, 8;
	add.s64 	%rd1015, %rd1, %rd17703;
	ld.global.nc.u64 	%rd17704, [%rd1015];
	shr.u64 	%rd1016, %rd17704, %r216;
	and.b64  	%rd19668, %rd1016, 2047;
	setp.lt.u32 	%p1706, %r216, 54;
	@%p1706 bra 	$L__BB0_301;
	ld.global.nc.u64 	%rd17705, [%rd1015+128];
	sub.s32 	%r13596, 64, %r216;
	shl.b64 	%rd17706, %rd17705, %r13596;
	and.b64  	%rd17707, %rd17706, 2047;
	or.b64  	%rd19668, %rd17707, %rd1016;
$L__BB0_301:
	st.global.u64 	[%rd974+2304], %rd19668;
	add.s32 	%r13597, %r205, 320;
	shr.u32 	%r13598, %r13597, 4;
	mul.lo.s32 	%r13599, %r13598, 11;
	and.b32  	%r217, %r13599, 63;
	shr.u32 	%r13600, %r13599, 2;
	and.b32  	%r13601, %r13600, 496;
	or.b32  	%r13602, %r13601, %r206;
	mul.wide.u32 	%rd17708, %r13602, 8;
	add.s64 	%rd1020, %rd1, %rd17708;
	ld.global.nc.u64 	%rd17709, [%rd1020];
	shr.u64 	%rd1021, %rd17709, %r217;
	and.b64  	%rd19669, %rd1021, 2047;
	setp.lt.u32 	%p1707, %r217, 54;
	@%p1707 bra 	$L__BB0_303;
	ld.global.nc.u64 	%rd17710, [%rd1020+128];
	sub.s32 	%r13603, 64, %r217;
	shl.b64 	%rd17711, %rd17710, %r13603;
	and.b64  	%rd17712, %rd17711, 2047;
	or.b64  	%rd19669, %rd17712, %rd1021;
$L__BB0_303:
	st.global.u64 	[%rd974+2560], %rd19669;
	add.s32 	%r13604, %r205, 352;
	shr.u32 	%r13605, %r13604, 4;
	mul.lo.s32 	%r13606, %r13605, 11;
	and.b32  	%r218, %r13606, 63;
	shr.u32 	%r13607, %r13606, 2;
	and.b32  	%r13608, %r13607, 496;
	or.b32  	%r13609, %r13608, %r206;
	mul.wide.u32 	%rd17713, %r13609, 8;
	add.s64 	%rd1025, %rd1, %rd17713;
	ld.global.nc.u64 	%rd17714, [%rd1025];
	shr.u64 	%rd1026, %rd17714, %r218;
	and.b64  	%rd19670, %rd1026, 2047;
	setp.lt.u32 	%p1708, %r218, 54;
	@%p1708 bra 	$L__BB0_305;
	ld.global.nc.u64 	%rd17715, [%rd1025+128];
	sub.s32 	%r13610, 64, %r218;
	shl.b64 	%rd17716, %rd17715, %r13610;
	and.b64  	%rd17717, %rd17716, 2047;
	or.b64  	%rd19670, %rd17717, %rd1026;
$L__BB0_305:
	st.global.u64 	[%rd974+2816], %rd19670;
	add.s32 	%r13611, %r205, 384;
	shr.u32 	%r13612, %r13611, 4;
	mul.lo.s32 	%r13613, %r13612, 11;
	and.b32  	%r219, %r13613, 63;
	shr.u32 	%r13614, %r13613, 2;
	and.b32  	%r13615, %r13614, 496;
	or.b32  	%r13616, %r13615, %r206;
	mul.wide.u32 	%rd17718, %r13616, 8;
	add.s64 	%rd1030, %rd1, %rd17718;
	ld.global.nc.u64 	%rd17719, [%rd1030];
	shr.u64 	%rd1031, %rd17719, %r219;
	and.b64  	%rd19671, %rd1031, 2047;
	setp.lt.u32 	%p1709, %r219, 54;
	@%p1709 bra 	$L__BB0_307;
	ld.global.nc.u64 	%rd17720, [%rd1030+128];
	sub.s32 	%r13617, 64, %r219;
	shl.b64 	%rd17721, %rd17720, %r13617;
	and.b64  	%rd17722, %rd17721, 2047;
	or.b64  	%rd19671, %rd17722, %rd1031;
$L__BB0_307:
	st.global.u64 	[%rd974+3072], %rd19671;
	add.s32 	%r13618, %r205, 416;
	shr.u32 	%r13619, %r13618, 4;
	mul.lo.s32 	%r13620, %r13619, 11;
	and.b32  	%r220, %r13620, 63;
	shr.u32 	%r13621, %r13620, 2;
	and.b32  	%r13622, %r13621, 496;
	or.b32  	%r13623, %r13622, %r206;
	mul.wide.u32 	%rd17723, %r13623, 8;
	add.s64 	%rd1035, %rd1, %rd17723;
	ld.global.nc.u64 	%rd17724, [%rd1035];
	shr.u64 	%rd1036, %rd17724, %r220;
	and.b64  	%rd19672, %rd1036, 2047;
	setp.lt.u32 	%p1710, %r220, 54;
	@%p1710 bra 	$L__BB0_309;
	ld.global.nc.u64 	%rd17725, [%rd1035+128];
	sub.s32 	%r13624, 64, %r220;
	shl.b64 	%rd17726, %rd17725, %r13624;
	and.b64  	%rd17727, %rd17726, 2047;
	or.b64  	%rd19672, %rd17727, %rd1036;
$L__BB0_309:
	st.global.u64 	[%rd974+3328], %rd19672;
	add.s32 	%r13625, %r205, 448;
	shr.u32 	%r13626, %r13625, 4;
	mul.lo.s32 	%r13627, %r13626, 11;
	and.b32  	%r221, %r13627, 63;
	shr.u32 	%r13628, %r13627, 2;
	and.b32  	%r13629, %r13628, 496;
	or.b32  	%r13630, %r13629, %r206;
	mul.wide.u32 	%rd17728, %r13630, 8;
	add.s64 	%rd1040, %rd1, %rd17728;
	ld.global.nc.u64 	%rd17729, [%rd1040];
	shr.u64 	%rd1041, %rd17729, %r221;
	and.b64  	%rd19673, %rd1041, 2047;
	setp.lt.u32 	%p1711, %r221, 54;
	@%p1711 bra 	$L__BB0_311;
	ld.global.nc.u64 	%rd17730, [%rd1040+128];
	sub.s32 	%r13631, 64, %r221;
	shl.b64 	%rd17731, %rd17730, %r13631;
	and.b64  	%rd17732, %rd17731, 2047;
	or.b64  	%rd19673, %rd17732, %rd1041;
$L__BB0_311:
	st.global.u64 	[%rd974+3584], %rd19673;
	add.s32 	%r13632, %r205, 480;
	shr.u32 	%r13633, %r13632, 4;
	mul.lo.s32 	%r13634, %r13633, 11;
	and.b32  	%r222, %r13634, 63;
	shr.u32 	%r13635, %r13634, 2;
	and.b32  	%r13636, %r13635, 496;
	or.b32  	%r13637, %r13636, %r206;
	mul.wide.u32 	%rd17733, %r13637, 8;
	add.s64 	%rd1045, %rd1, %rd17733;
	ld.global.nc.u64 	%rd17734, [%rd1045];
	shr.u64 	%rd1046, %rd17734, %r222;
	and.b64  	%rd19674, %rd1046, 2047;
	setp.lt.u32 	%p1712, %r222, 54;
	@%p1712 bra 	$L__BB0_313;
	ld.global.nc.u64 	%rd17735, [%rd1045+128];
	sub.s32 	%r13638, 64, %r222;
	shl.b64 	%rd17736, %rd17735, %r13638;
	and.b64  	%rd17737, %rd17736, 2047;
	or.b64  	%rd19674, %rd17737, %rd1046;
$L__BB0_313:
	st.global.u64 	[%rd974+3840], %rd19674;
	add.s32 	%r13639, %r205, 512;
	shr.u32 	%r13640, %r13639, 4;
	mul.lo.s32 	%r13641, %r13640, 11;
	and.b32  	%r223, %r13641, 63;
	shr.u32 	%r13642, %r13641, 2;
	and.b32  	%r13643, %r13642, 496;
	or.b32  	%r13644, %r13643, %r206;
	mul.wide.u32 	%rd17738, %r13644, 8;
	add.s64 	%rd1050, %rd1, %rd17738;
	ld.global.nc.u64 	%rd17739, [%rd1050];
	shr.u64 	%rd1051, %rd17739, %r223;
	and.b64  	%rd19675, %rd1051, 2047;
	setp.lt.u32 	%p1713, %r223, 54;
	@%p1713 bra 	$L__BB0_315;
	ld.global.nc.u64 	%rd17740, [%rd1050+128];
	sub.s32 	%r13645, 64, %r223;
	shl.b64 	%rd17741, %rd17740, %r13645;
	and.b64  	%rd17742, %rd17741, 2047;
	or.b64  	%rd19675, %rd17742, %rd1051;
$L__BB0_315:
	st.global.u64 	[%rd974+4096], %rd19675;
	add.s32 	%r13646, %r205, 544;
	shr.u32 	%r13647, %r13646, 4;
	mul.lo.s32 	%r13648, %r13647, 11;
	and.b32  	%r224, %r13648, 63;
	shr.u32 	%r13649, %r13648, 2;
	and.b32  	%r13650, %r13649, 496;
	or.b32  	%r13651, %r13650, %r206;
	mul.wide.u32 	%rd17743, %r13651, 8;
	add.s64 	%rd1055, %rd1, %rd17743;
	ld.global.nc.u64 	%rd17744, [%rd1055];
	shr.u64 	%rd1056, %rd17744, %r224;
	and.b64  	%rd19676, %rd1056, 2047;
	setp.lt.u32 	%p1714, %r224, 54;
	@%p1714 bra 	$L__BB0_317;
	ld.global.nc.u64 	%rd17745, [%rd1055+128];
	sub.s32 	%r13652, 64, %r224;
	shl.b64 	%rd17746, %rd17745, %r13652;
	and.b64  	%rd17747, %rd17746, 2047;
	or.b64  	%rd19676, %rd17747, %rd1056;
$L__BB0_317:
	st.global.u64 	[%rd974+4352], %rd19676;
	add.s32 	%r13653, %r205, 576;
	shr.u32 	%r13654, %r13653, 4;
	mul.lo.s32 	%r13655, %r13654, 11;
	and.b32  	%r225, %r13655, 63;
	shr.u32 	%r13656, %r13655, 2;
	and.b32  	%r13657, %r13656, 496;
	or.b32  	%r13658, %r13657, %r206;
	mul.wide.u32 	%rd17748, %r13658, 8;
	add.s64 	%rd1060, %rd1, %rd17748;
	ld.global.nc.u64 	%rd17749, [%rd1060];
	shr.u64 	%rd1061, %rd17749, %r225;
	and.b64  	%rd19677, %rd1061, 2047;
	setp.lt.u32 	%p1715, %r225, 54;
	@%p1715 bra 	$L__BB0_319;
	ld.global.nc.u64 	%rd17750, [%rd1060+128];
	sub.s32 	%r13659, 64, %r225;
	shl.b64 	%rd17751, %rd17750, %r13659;
	and.b64  	%rd17752, %rd17751, 2047;
	or.b64  	%rd19677, %rd17752, %rd1061;
$L__BB0_319:
	st.global.u64 	[%rd974+4608], %rd19677;
	add.s32 	%r13660, %r205, 608;
	shr.u32 	%r13661, %r13660, 4;
	mul.lo.s32 	%r13662, %r13661, 11;
	and.b32  	%r226, %r13662, 63;
	shr.u32 	%r13663, %r13662, 2;
	and.b32  	%r13664, %r13663, 496;
	or.b32  	%r13665, %r13664, %r206;
	mul.wide.u32 	%rd17753, %r13665, 8;
	add.s64 	%rd1065, %rd1, %rd17753;
	ld.global.nc.u64 	%rd17754, [%rd1065];
	shr.u64 	%rd1066, %rd17754, %r226;
	and.b64  	%rd19678, %rd1066, 2047;
	setp.lt.u32 	%p1716, %r226, 54;
	@%p1716 bra 	$L__BB0_321;
	ld.global.nc.u64 	%rd17755, [%rd1065+128];
	sub.s32 	%r13666, 64, %r226;
	shl.b64 	%rd17756, %rd17755, %r13666;
	and.b64  	%rd17757, %rd17756, 2047;
	or.b64  	%rd19678, %rd17757, %rd1066;
$L__BB0_321:
	st.global.u64 	[%rd974+4864], %rd19678;
	add.s32 	%r13667, %r205, 640;
	shr.u32 	%r13668, %r13667, 4;
	mul.lo.s32 	%r13669, %r13668, 11;
	and.b32  	%r227, %r13669, 63;
	shr.u32 	%r13670, %r13669, 2;
	and.b32  	%r13671, %r13670, 496;
	or.b32  	%r13672, %r13671, %r206;
	mul.wide.u32 	%rd17758, %r13672, 8;
	add.s64 	%rd1070, %rd1, %rd17758;
	ld.global.nc.u64 	%rd17759, [%rd1070];
	shr.u64 	%rd1071, %rd17759, %r227;
	and.b64  	%rd19679, %rd1071, 2047;
	setp.lt.u32 	%p1717, %r227, 54;
	@%p1717 bra 	$L__BB0_323;
	ld.global.nc.u64 	%rd17760, [%rd1070+128];
	sub.s32 	%r13673, 64, %r227;
	shl.b64 	%rd17761, %rd17760, %r13673;
	and.b64  	%rd17762, %rd17761, 2047;
	or.b64  	%rd19679, %rd17762, %rd1071;
$L__BB0_323:
	st.global.u64 	[%rd974+5120], %rd19679;
	add.s32 	%r13674, %r205, 672;
	shr.u32 	%r13675, %r13674, 4;
	mul.lo.s32 	%r13676, %r13675, 11;
	and.b32  	%r228, %r13676, 63;
	shr.u32 	%r13677, %r13676, 2;
	and.b32  	%r13678, %r13677, 496;
	or.b32  	%r13679, %r13678, %r206;
	mul.wide.u32 	%rd17763, %r13679, 8;
	add.s64 	%rd1075, %rd1, %rd17763;
	ld.global.nc.u64 	%rd17764, [%rd1075];
	shr.u64 	%rd1076, %rd17764, %r228;
	and.b64  	%rd19680, %rd1076, 2047;
	setp.lt.u32 	%p1718, %r228, 54;
	@%p1718 bra 	$L__BB0_325;
	ld.global.nc.u64 	%rd17765, [%rd1075+128];
	sub.s32 	%r13680, 64, %r228;
	shl.b64 	%rd17766, %rd17765, %r13680;
	and.b64  	%rd17767, %rd17766, 2047;
	or.b64  	%rd19680, %rd17767, %rd1076;
$L__BB0_325:
	st.global.u64 	[%rd974+5376], %rd19680;
	add.s32 	%r13681, %r205, 704;
	shr.u32 	%r13682, %r13681, 4;
	mul.lo.s32 	%r13683, %r13682, 11;
	and.b32  	%r229, %r13683, 63;
	shr.u32 	%r13684, %r13683, 2;
	and.b32  	%r13685, %r13684, 496;
	or.b32  	%r13686, %r13685, %r206;
	mul.wide.u32 	%rd17768, %r13686, 8;
	add.s64 	%rd1080, %rd1, %rd17768;
	ld.global.nc.u64 	%rd17769, [%rd1080];
	shr.u64 	%rd1081, %rd17769, %r229;
	and.b64  	%rd19681, %rd1081, 2047;
	setp.lt.u32 	%p1719, %r229, 54;
	@%p1719 bra 	$L__BB0_327;
	ld.global.nc.u64 	%rd17770, [%rd1080+128];
	sub.s32 	%r13687, 64, %r229;
	shl.b64 	%rd17771, %rd17770, %r13687;
	and.b64  	%rd17772, %rd17771, 2047;
	or.b64  	%rd19681, %rd17772, %rd1081;
$L__BB0_327:
	st.global.u64 	[%rd974+5632], %rd19681;
	add.s32 	%r13688, %r205, 736;
	shr.u32 	%r13689, %r13688, 4;
	mul.lo.s32 	%r13690, %r13689, 11;
	and.b32  	%r230, %r13690, 63;
	shr.u32 	%r13691, %r13690, 2;
	and.b32  	%r13692, %r13691, 496;
	or.b32  	%r13693, %r13692, %r206;
	mul.wide.u32 	%rd17773, %r13693, 8;
	add.s64 	%rd1085, %rd1, %rd17773;
	ld.global.nc.u64 	%rd17774, [%rd1085];
	shr.u64 	%rd1086, %rd17774, %r230;
	and.b64  	%rd19682, %rd1086, 2047;
	setp.lt.u32 	%p1720, %r230, 54;
	@%p1720 bra 	$L__BB0_329;
	ld.global.nc.u64 	%rd17775, [%rd1085+128];
	sub.s32 	%r13694, 64, %r230;
	shl.b64 	%rd17776, %rd17775, %r13694;
	and.b64  	%rd17777, %rd17776, 2047;
	or.b64  	%rd19682, %rd17777, %rd1086;
$L__BB0_329:
	st.global.u64 	[%rd974+5888], %rd19682;
	add.s32 	%r13695, %r205, 768;
	shr.u32 	%r13696, %r13695, 4;
	mul.lo.s32 	%r13697, %r13696, 11;
	and.b32  	%r231, %r13697, 63;
	shr.u32 	%r13698, %r13697, 2;
	and.b32  	%r13699, %r13698, 496;
	or.b32  	%r13700, %r13699, %r206;
	mul.wide.u32 	%rd17778, %r13700, 8;
	add.s64 	%rd1090, %rd1, %rd17778;
	ld.global.nc.u64 	%rd17779, [%rd1090];
	shr.u64 	%rd1091, %rd17779, %r231;
	and.b64  	%rd19683, %rd1091, 2047;
	setp.lt.u32 	%p1721, %r231, 54;
	@%p1721 bra 	$L__BB0_331;
	ld.global.nc.u64 	%rd17780, [%rd1090+128];
	sub.s32 	%r13701, 64, %r231;
	shl.b64 	%rd17781, %rd17780, %r13701;
	and.b64  	%rd17782, %rd17781, 2047;
	or.b64  	%rd19683, %rd17782, %rd1091;
$L__BB0_331:
	st.global.u64 	[%rd974+6144], %rd19683;
	add.s32 	%r13702, %r205, 800;
	shr.u32 	%r13703, %r13702, 4;
	mul.lo.s32 	%r13704, %r13703, 11;
	and.b32  	%r232, %r13704, 63;
	shr.u32 	%r13705, %r13704, 2;
	and.b32  	%r13706, %r13705, 496;
	or.b32  	%r13707, %r13706, %r206;
	mul.wide.u32 	%rd17783, %r13707, 8;
	add.s64 	%rd1095, %rd1, %rd17783;
	ld.global.nc.u64 	%rd17784, [%rd1095];
	shr.u64 	%rd1096, %rd17784, %r232;
	and.b64  	%rd19684, %rd1096, 2047;
	setp.lt.u32 	%p1722, %r232, 54;
	@%p1722 bra 	$L__BB0_333;
	ld.global.nc.u64 	%rd17785, [%rd1095+128];
	sub.s32 	%r13708, 64, %r232;
	shl.b64 	%rd17786, %rd17785, %r13708;
	and.b64  	%rd17787, %rd17786, 2047;
	or.b64  	%rd19684, %rd17787, %rd1096;
$L__BB0_333:
	st.global.u64 	[%rd974+6400], %rd19684;
	add.s32 	%r13709, %r205, 832;
	shr.u32 	%r13710, %r13709, 4;
	mul.lo.s32 	%r13711, %r13710, 11;
	and.b32  	%r233, %r13711, 63;
	shr.u32 	%r13712, %r13711, 2;
	and.b32  	%r13713, %r13712, 496;
	or.b32  	%r13714, %r13713, %r206;
	mul.wide.u32 	%rd17788, %r13714, 8;
	add.s64 	%rd1100, %rd1, %rd17788;
	ld.global.nc.u64 	%rd17789, [%rd1100];
	shr.u64 	%rd1101, %rd17789, %r233;
	and.b64  	%rd19685, %rd1101, 2047;
	setp.lt.u32 	%p1723, %r233, 54;
	@%p1723 bra 	$L__BB0_335;
	ld.global.nc.u64 	%rd17790, [%rd1100+128];
	sub.s32 	%r13715, 64, %r233;
	shl.b64 	%rd17791, %rd17790, %r13715;
	and.b64  	%rd17792, %rd17791, 2047;
	or.b64  	%rd19685, %rd17792, %rd1101;
$L__BB0_335:
	st.global.u64 	[%rd974+6656], %rd19685;
	add.s32 	%r13716, %r205, 864;
	shr.u32 	%r13717, %r13716, 4;
	mul.lo.s32 	%r13718, %r13717, 11;
	and.b32  	%r234, %r13718, 63;
	shr.u32 	%r13719, %r13718, 2;
	and.b32  	%r13720, %r13719, 496;
	or.b32  	%r13721, %r13720, %r206;
	mul.wide.u32 	%rd17793, %r13721, 8;
	add.s64 	%rd1105, %rd1, %rd17793;
	ld.global.nc.u64 	%rd17794, [%rd1105];
	shr.u64 	%rd1106, %rd17794, %r234;
	and.b64  	%rd19686, %rd1106, 2047;
	setp.lt.u32 	%p1724, %r234, 54;
	@%p1724 bra 	$L__BB0_337;
	ld.global.nc.u64 	%rd17795, [%rd1105+128];
	sub.s32 	%r13722, 64, %r234;
	shl.b64 	%rd17796, %rd17795, %r13722;
	and.b64  	%rd17797, %rd17796, 2047;
	or.b64  	%rd19686, %rd17797, %rd1106;
$L__BB0_337:
	st.global.u64 	[%rd974+6912], %rd19686;
	add.s32 	%r13723, %r205, 896;
	shr.u32 	%r13724, %r13723, 4;
	mul.lo.s32 	%r13725, %r13724, 11;
	and.b32  	%r235, %r13725, 63;
	shr.u32 	%r13726, %r13725, 2;
	and.b32  	%r13727, %r13726, 496;
	or.b32  	%r13728, %r13727, %r206;
	mul.wide.u32 	%rd17798, %r13728, 8;
	add.s64 	%rd1110, %rd1, %rd17798;
	ld.global.nc.u64 	%rd17799, [%rd1110];
	shr.u64 	%rd1111, %rd17799, %r235;
	and.b64  	%rd19687, %rd1111, 2047;
	setp.lt.u32 	%p1725, %r235, 54;
	@%p1725 bra 	$L__BB0_339;
	ld.global.nc.u64 	%rd17800, [%rd1110+128];
	sub.s32 	%r13729, 64, %r235;
	shl.b64 	%rd17801, %rd17800, %r13729;
	and.b64  	%rd17802, %rd17801, 2047;
	or.b64  	%rd19687, %rd17802, %rd1111;
$L__BB0_339:
	st.global.u64 	[%rd974+7168], %rd19687;
	add.s32 	%r13730, %r205, 928;
	shr.u32 	%r13731, %r13730, 4;
	mul.lo.s32 	%r13732, %r13731, 11;
	and.b32  	%r236, %r13732, 63;
	shr.u32 	%r13733, %r13732, 2;
	and.b32  	%r13734, %r13733, 496;
	or.b32  	%r13735, %r13734, %r206;
	mul.wide.u32 	%rd17803, %r13735, 8;
	add.s64 	%rd1115, %rd1, %rd17803;
	ld.global.nc.u64 	%rd17804, [%rd1115];
	shr.u64 	%rd1116, %rd17804, %r236;
	and.b64  	%rd19688, %rd1116, 2047;
	setp.lt.u32 	%p1726, %r236, 54;
	@%p1726 bra 	$L__BB0_341;
	ld.global.nc.u64 	%rd17805, [%rd1115+128];
	sub.s32 	%r13736, 64, %r236;
	shl.b64 	%rd17806, %rd17805, %r13736;
	and.b64  	%rd17807, %rd17806, 2047;
	or.b64  	%rd19688, %rd17807, %rd1116;
$L__BB0_341:
	st.global.u64 	[%rd974+7424], %rd19688;
	add.s32 	%r13737, %r205, 960;
	shr.u32 	%r13738, %r13737, 4;
	mul.lo.s32 	%r13739, %r13738, 11;
	and.b32  	%r237, %r13739, 63;
	shr.u32 	%r13740, %r13739, 2;
	and.b32  	%r13741, %r13740, 496;
	or.b32  	%r13742, %r13741, %r206;
	mul.wide.u32 	%rd17808, %r13742, 8;
	add.s64 	%rd1120, %rd1, %rd17808;
	ld.global.nc.u64 	%rd17809, [%rd1120];
	shr.u64 	%rd1121, %rd17809, %r237;
	and.b64  	%rd19689, %rd1121, 2047;
	setp.lt.u32 	%p1727, %r237, 54;
	@%p1727 bra 	$L__BB0_343;
	ld.global.nc.u64 	%rd17810, [%rd1120+128];
	sub.s32 	%r13743, 64, %r237;
	shl.b64 	%rd17811, %rd17810, %r13743;
	and.b64  	%rd17812, %rd17811, 2047;
	or.b64  	%rd19689, %rd17812, %rd1121;
$L__BB0_343:
	st.global.u64 	[%rd974+7680], %rd19689;
	add.s32 	%r13744, %r205, 992;
	shr.u32 	%r13745, %r13744, 4;
	mul.lo.s32 	%r13746, %r13745, 11;
	and.b32  	%r238, %r13746, 63;
	shr.u32 	%r13747, %r13746, 2;
	and.b32  	%r13748, %r13747, 496;
	or.b32  	%r13749, %r13748, %r206;
	mul.wide.u32 	%rd17813, %r13749, 8;
	add.s64 	%rd1125, %rd1, %rd17813;
	ld.global.nc.u64 	%rd17814, [%rd1125];
	shr.u64 	%rd1126, %rd17814, %r238;
	and.b64  	%rd19690, %rd1126, 2047;
	setp.lt.u32 	%p1728, %r238, 54;
	@%p1728 bra 	$L__BB0_345;
	ld.global.nc.u64 	%rd17815, [%rd1125+128];
	sub.s32 	%r13750, 64, %r238;
	shl.b64 	%rd17816, %rd17815, %r13750;
	and.b64  	%rd17817, %rd17816, 2047;
	or.b64  	%rd19690, %rd17817, %rd1126;
$L__BB0_345:
	st.global.u64 	[%rd974+7936], %rd19690;
	bra.uni 	$L__BB0_3809;
$L__BB0_346:
	setp.gt.s16 	%p76, %rs1, 13;
	@%p76 bra 	$L__BB0_414;
	setp.eq.s16 	%p79, %rs1, 12;
	@%p79 bra 	$L__BB0_2182;
	setp.eq.s16 	%p80, %rs1, 13;
	@%p80 bra 	$L__BB0_349;
	bra.uni 	$L__BB0_3809;
$L__BB0_349:
	mov.u32 	%r273, %tid.x;
	and.b32  	%r274, %r273, 15;
	shr.u32 	%r13082, %r273, 4;
	mul.lo.s32 	%r13083, %r13082, 13;
	and.b32  	%r275, %r13083, 63;
	shr.u32 	%r13084, %r13083, 2;
	and.b32  	%r13085, %r13084, 240;
	or.b32  	%r13086, %r13085, %r274;
	mul.wide.u32 	%rd17335, %r13086, 8;
	add.s64 	%rd1291, %rd1, %rd17335;
	ld.global.nc.u64 	%rd17336, [%rd1291];
	shr.u64 	%rd1292, %rd17336, %r275;
	and.b64  	%rd19723, %rd1292, 8191;
	setp.lt.u32 	%p1633, %r275, 52;
	@%p1633 bra 	$L__BB0_351;
	ld.global.nc.u64 	%rd17337, [%rd1291+128];
	sub.s32 	%r13087, 64, %r275;
	shl.b64 	%rd17338, %rd17337, %r13087;
	and.b64  	%rd17339, %rd17338, 8191;
	or.b64  	%rd19723, %rd17339, %rd1292;
$L__BB0_351:
	mul.wide.u32 	%rd17340, %r273, 8;
	add.s64 	%rd1296, %rd2, %rd17340;
	st.global.u64 	[%rd1296], %rd19723;
	add.s32 	%r13088, %r273, 32;
	shr.u32 	%r13089, %r13088, 4;
	mul.lo.s32 	%r13090, %r13089, 13;
	and.b32  	%r276, %r13090, 63;
	shr.u32 	%r13091, %r13090, 2;
	and.b32  	%r13092, %r13091, 496;
	or.b32  	%r13093, %r13092, %r274;
	mul.wide.u32 	%rd17341, %r13093, 8;
	add.s64 	%rd1297, %rd1, %rd17341;
	ld.global.nc.u64 	%rd17342, [%rd1297];
	shr.u64 	%rd1298, %rd17342, %r276;
	and.b64  	%rd19724, %rd1298, 8191;
	setp.lt.u32 	%p1634, %r276, 52;
	@%p1634 bra 	$L__BB0_353;
	ld.global.nc.u64 	%rd17343, [%rd1297+128];
	sub.s32 	%r13094, 64, %r276;
	shl.b64 	%rd17344, %rd17343, %r13094;
	and.b64  	%rd17345, %rd17344, 8191;
	or.b64  	%rd19724, %rd17345, %rd1298;
$L__BB0_353:
	st.global.u64 	[%rd1296+256], %rd19724;
	add.s32 	%r13095, %r273, 64;
	shr.u32 	%r13096, %r13095, 4;
	mul.lo.s32 	%r13097, %r13096, 13;
	and.b32  	%r277, %r13097, 63;
	shr.u32 	%r13098, %r13097, 2;
	and.b32  	%r13099, %r13098, 496;
	or.b32  	%r13100, %r13099, %r274;
	mul.wide.u32 	%rd17346, %r13100, 8;
	add.s64 	%rd1302, %rd1, %rd17346;
	ld.global.nc.u64 	%rd17347, [%rd1302];
	shr.u64 	%rd1303, %rd17347, %r277;
	and.b64  	%rd19725, %rd1303, 8191;
	setp.lt.u32 	%p1635, %r277, 52;
	@%p1635 bra 	$L__BB0_355;
	ld.global.nc.u64 	%rd17348, [%rd1302+128];
	sub.s32 	%r13101, 64, %r277;
	shl.b64 	%rd17349, %rd17348, %r13101;
	and.b64  	%rd17350, %rd17349, 8191;
	or.b64  	%rd19725, %rd17350, %rd1303;
$L__BB0_355:
	st.global.u64 	[%rd1296+512], %rd19725;
	add.s32 	%r13102, %r273, 96;
	shr.u32 	%r13103, %r13102, 4;
	mul.lo.s32 	%r13104, %r13103, 13;
	and.b32  	%r278, %r13104, 63;
	shr.u32 	%r13105, %r13104, 2;
	and.b32  	%r13106, %r13105, 496;
	or.b32  	%r13107, %r13106, %r274;
	mul.wide.u32 	%rd17351, %r13107, 8;
	add.s64 	%rd1307, %rd1, %rd17351;
	ld.global.nc.u64 	%rd17352, [%rd1307];
	shr.u64 	%rd1308, %rd17352, %r278;
	and.b64  	%rd19726, %rd1308, 8191;
	setp.lt.u32 	%p1636, %r278, 52;
	@%p1636 bra 	$L__BB0_357;
	ld.global.nc.u64 	%rd17353, [%rd1307+128];
	sub.s32 	%r13108, 64, %r278;
	shl.b64 	%rd17354, %rd17353, %r13108;
	and.b64  	%rd17355, %rd17354, 8191;
	or.b64  	%rd19726, %rd17355, %rd1308;
$L__BB0_357:
	st.global.u64 	[%rd1296+768], %rd19726;
	add.s32 	%r13109, %r273, 128;
	shr.u32 	%r13110, %r13109, 4;
	mul.lo.s32 	%r13111, %r13110, 13;
	and.b32  	%r279, %r13111, 63;
	shr.u32 	%r13112, %r13111, 2;
	and.b32  	%r13113, %r13112, 496;
	or.b32  	%r13114, %r13113, %r274;
	mul.wide.u32 	%rd17356, %r13114, 8;
	add.s64 	%rd1312, %rd1, %rd17356;
	ld.global.nc.u64 	%rd17357, [%rd1312];
	shr.u64 	%rd1313, %rd17357, %r279;
	and.b64  	%rd19727, %rd1313, 8191;
	setp.lt.u32 	%p1637, %r279, 52;
	@%p1637 bra 	$L__BB0_359;
	ld.global.nc.u64 	%rd17358, [%rd1312+128];
	sub.s32 	%r13115, 64, %r279;
	shl.b64 	%rd17359, %rd17358, %r13115;
	and.b64  	%rd17360, %rd17359, 8191;
	or.b64  	%rd19727, %rd17360, %rd1313;
$L__BB0_359:
	st.global.u64 	[%rd1296+1024], %rd19727;
	add.s32 	%r13116, %r273, 160;
	shr.u32 	%r13117, %r13116, 4;
	mul.lo.s32 	%r13118, %r13117, 13;
	and.b32  	%r280, %r13118, 63;
	shr.u32 	%r13119, %r13118, 2;
	and.b32  	%r13120, %r13119, 496;
	or.b32  	%r13121, %r13120, %r274;
	mul.wide.u32 	%rd17361, %r13121, 8;
	add.s64 	%rd1317, %rd1, %rd17361;
	ld.global.nc.u64 	%rd17362, [%rd1317];
	shr.u64 	%rd1318, %rd17362, %r280;
	and.b64  	%rd19728, %rd1318, 8191;
	setp.lt.u32 	%p1638, %r280, 52;
	@%p1638 bra 	$L__BB0_361;
	ld.global.nc.u64 	%rd17363, [%rd1317+128];
	sub.s32 	%r13122, 64, %r280;
	shl.b64 	%rd17364, %rd17363, %r13122;
	and.b64  	%rd17365, %rd17364, 8191;
	or.b64  	%rd19728, %rd17365, %rd1318;
$L__BB0_361:
	st.global.u64 	[%rd1296+1280], %rd19728;
	add.s32 	%r13123, %r273, 192;
	shr.u32 	%r13124, %r13123, 4;
	mul.lo.s32 	%r13125, %r13124, 13;
	and.b32  	%r281, %r13125, 63;
	shr.u32 	%r13126, %r13125, 2;
	and.b32  	%r13127, %r13126, 496;
	or.b32  	%r13128, %r13127, %r274;
	mul.wide.u32 	%rd17366, %r13128, 8;
	add.s64 	%rd1322, %rd1, %rd17366;
	ld.global.nc.u64 	%rd17367, [%rd1322];
	shr.u64 	%rd1323, %rd17367, %r281;
	and.b64  	%rd19729, %rd1323, 8191;
	setp.lt.u32 	%p1639, %r281, 52;
	@%p1639 bra 	$L__BB0_363;
	ld.global.nc.u64 	%rd17368, [%rd1322+128];
	sub.s32 	%r13129, 64, %r281;
	shl.b64 	%rd17369, %rd17368, %r13129;
	and.b64  	%rd17370, %rd17369, 8191;
	or.b64  	%rd19729, %rd17370, %rd1323;
$L__BB0_363:
	st.global.u64 	[%rd1296+1536], %rd19729;
	add.s32 	%r13130, %r273, 224;
	shr.u32 	%r13131, %r13130, 4;
	mul.lo.s32 	%r13132, %r13131, 13;
	and.b32  	%r282, %r13132, 63;
	shr.u32 	%r13133, %r13132, 2;
	and.b32  	%r13134, %r13133, 496;
	or.b32  	%r13135, %r13134, %r274;
	mul.wide.u32 	%rd17371, %r13135, 8;
	add.s64 	%rd1327, %rd1, %rd17371;
	ld.global.nc.u64 	%rd17372, [%rd1327];
	shr.u64 	%rd1328, %rd17372, %r282;
	and.b64  	%rd19730, %rd1328, 8191;
	setp.lt.u32 	%p1640, %r282, 52;
	@%p1640 bra 	$L__BB0_365;
	ld.global.nc.u64 	%rd17373, [%rd1327+128];
	sub.s32 	%r13136, 64, %r282;
	shl.b64 	%rd17374, %rd17373, %r13136;
	and.b64  	%rd17375, %rd17374, 8191;
	or.b64  	%rd19730, %rd17375, %rd1328;
$L__BB0_365:
	st.global.u64 	[%rd1296+1792], %rd19730;
	add.s32 	%r13137, %r273, 256;
	shr.u32 	%r13138, %r13137, 4;
	mul.lo.s32 	%r13139, %r13138, 13;
	and.b32  	%r283, %r13139, 63;
	shr.u32 	%r13140, %r13139, 2;
	and.b32  	%r13141, %r13140, 496;
	or.b32  	%r13142, %r13141, %r274;
	mul.wide.u32 	%rd17376, %r13142, 8;
	add.s64 	%rd1332, %rd1, %rd17376;
	ld.global.nc.u64 	%rd17377, [%rd1332];
	shr.u64 	%rd1333, %rd17377, %r283;
	and.b64  	%rd19731, %rd1333, 8191;
	setp.lt.u32 	%p1641, %r283, 52;
	@%p1641 bra 	$L__BB0_367;
	ld.global.nc.u64 	%rd17378, [%rd1332+128];
	sub.s32 	%r13143, 64, %r283;
	shl.b64 	%rd17379, %rd17378, %r13143;
	and.b64  	%rd17380, %rd17379, 8191;
	or.b64  	%rd19731, %rd17380, %rd1333;
$L__BB0_367:
	st.global.u64 	[%rd1296+2048], %rd19731;
	add.s32 	%r13144, %r273, 288;
	shr.u32 	%r13145, %r13144, 4;
	mul.lo.s32 	%r13146, %r13145, 13;
	and.b32  	%r284, %r13146, 63;
	shr.u32 	%r13147, %r13146, 2;
	and.b32  	%r13148, %r13147, 496;
	or.b32  	%r13149, %r13148, %r274;
	mul.wide.u32 	%rd17381, %r13149, 8;
	add.s64 	%rd1337, %rd1, %rd17381;
	ld.global.nc.u64 	%rd17382, [%rd1337];
	shr.u64 	%rd1338, %rd17382, %r284;
	and.b64  	%rd19732, %rd1338, 8191;
	setp.lt.u32 	%p1642, %r284, 52;
	@%p1642 bra 	$L__BB0_369;
	ld.global.nc.u64 	%rd17383, [%rd1337+128];
	sub.s32 	%r13150, 64, %r284;
	shl.b64 	%rd17384, %rd17383, %r13150;
	and.b64  	%rd17385, %rd17384, 8191;
	or.b64  	%rd19732, %rd17385, %rd1338;
$L__BB0_369:
	st.global.u64 	[%rd1296+2304], %rd19732;
	add.s32 	%r13151, %r273, 320;
	shr.u32 	%r13152, %r13151, 4;
	mul.lo.s32 	%r13153, %r13152, 13;
	and.b32  	%r285, %r13153, 63;
	shr.u32 	%r13154, %r13153, 2;
	and.b32  	%r13155, %r13154, 496;
	or.b32  	%r13156, %r13155, %r274;
	mul.wide.u32 	%rd17386, %r13156, 8;
	add.s64 	%rd1342, %rd1, %rd17386;
	ld.global.nc.u64 	%rd17387, [%rd1342];
	shr.u64 	%rd1343, %rd17387, %r285;
	and.b64  	%rd19733, %rd1343, 8191;
	setp.lt.u32 	%p1643, %r285, 52;
	@%p1643 bra 	$L__BB0_371;
	ld.global.nc.u64 	%rd17388, [%rd1342+128];
	sub.s32 	%r13157, 64, %r285;
	shl.b64 	%rd17389, %rd17388, %r13157;
	and.b64  	%rd17390, %rd17389, 8191;
	or.b64  	%rd19733, %rd17390, %rd1343;
$L__BB0_371:
	st.global.u64 	[%rd1296+2560], %rd19733;
	add.s32 	%r13158, %r273, 352;
	shr.u32 	%r13159, %r13158, 4;
	mul.lo.s32 	%r13160, %r13159, 13;
	and.b32  	%r286, %r13160, 63;
	shr.u32 	%r13161, %r13160, 2;
	and.b32  	%r13162, %r13161, 496;
	or.b32  	%r13163, %r13162, %r274;
	mul.wide.u32 	%rd17391, %r13163, 8;
	add.s64 	%rd1347, %rd1, %rd17391;
	ld.global.nc.u64 	%rd17392, [%rd1347];
	shr.u64 	%rd1348, %rd17392, %r286;
	and.b64  	%rd19734, %rd1348, 8191;
	setp.lt.u32 	%p1644, %r286, 52;
	@%p1644 bra 	$L__BB0_373;
	ld.global.nc.u64 	%rd17393, [%rd1347+128];
	sub.s32 	%r13164, 64, %r286;
	shl.b64 	%rd17394, %rd17393, %r13164;
	and.b64  	%rd17395, %rd17394, 8191;
	or.b64  	%rd19734, %rd17395, %rd1348;
$L__BB0_373:
	st.global.u64 	[%rd1296+2816], %rd19734;
	add.s32 	%r13165, %r273, 384;
	shr.u32 	%r13166, %r13165, 4;
	mul.lo.s32 	%r13167, %r13166, 13;
	and.b32  	%r287, %r13167, 63;
	shr.u32 	%r13168, %r13167, 2;
	and.b32  	%r13169, %r13168, 496;
	or.b32  	%r13170, %r13169, %r274;
	mul.wide.u32 	%rd17396, %r13170, 8;
	add.s64 	%rd1352, %rd1, %rd17396;
	ld.global.nc.u64 	%rd17397, [%rd1352];
	shr.u64 	%rd1353, %rd17397, %r287;
	and.b64  	%rd19735, %rd1353, 8191;
	setp.lt.u32 	%p1645, %r287, 52;
	@%p1645 bra 	$L__BB0_375;
	ld.global.nc.u64 	%rd17398, [%rd1352+128];
	sub.s32 	%r13171, 64, %r287;
	shl.b64 	%rd17399, %rd17398, %r13171;
	and.b64  	%rd17400, %rd17399, 8191;
	or.b64  	%rd19735, %rd17400, %rd1353;
$L__BB0_375:
	st.global.u64 	[%rd1296+3072], %rd19735;
	add.s32 	%r13172, %r273, 416;
	shr.u32 	%r13173, %r13172, 4;
	mul.lo.s32 	%r13174, %r13173, 13;
	and.b32  	%r288, %r13174, 63;
	shr.u32 	%r13175, %r13174, 2;
	and.b32  	%r13176, %r13175, 496;
	or.b32  	%r13177, %r13176, %r274;
	mul.wide.u32 	%rd17401, %r13177, 8;
	add.s64 	%rd1357, %rd1, %rd17401;
	ld.global.nc.u64 	%rd17402, [%rd1357];
	shr.u64 	%rd1358, %rd17402, %r288;
	and.b64  	%rd19736, %rd1358, 8191;
	setp.lt.u32 	%p1646, %r288, 52;
	@%p1646 bra 	$L__BB0_377;
	ld.global.nc.u64 	%rd17403, [%rd1357+128];
	sub.s32 	%r13178, 64, %r288;
	shl.b64 	%rd17404, %rd17403, %r13178;
	and.b64  	%rd17405, %rd17404, 8191;
	or.b64  	%rd19736, %rd17405, %rd1358;
$L__BB0_377:
	st.global.u64 	[%rd1296+3328], %rd19736;
	add.s32 	%r13179, %r273, 448;
	shr.u32 	%r13180, %r13179, 4;
	mul.lo.s32 	%r13181, %r13180, 13;
	and.b32  	%r289, %r13181, 63;
	shr.u32 	%r13182, %r13181, 2;
	and.b32  	%r13183, %r13182, 496;
	or.b32  	%r13184, %r13183, %r274;
	mul.wide.u32 	%rd17406, %r13184, 8;
	add.s64 	%rd1362, %rd1, %rd17406;
	ld.global.nc.u64 	%rd17407, [%rd1362];
	shr.u64 	%rd1363, %rd17407, %r289;
	and.b64  	%rd19737, %rd1363, 8191;
	setp.lt.u32 	%p1647, %r289, 52;
	@%p1647 bra 	$L__BB0_379;
	ld.global.nc.u64 	%rd17408, [%rd1362+128];
	sub.s32 	%r13185, 64, %r289;
	shl.b64 	%rd17409, %rd17408, %r13185;
	and.b64  	%rd17410, %rd17409, 8191;
	or.b64  	%rd19737, %rd17410, %rd1363;
$L__BB0_379:
	st.global.u64 	[%rd1296+3584], %rd19737;
	add.s32 	%r13186, %r273, 480;
	shr.u32 	%r13187, %r13186, 4;
	mul.lo.s32 	%r13188, %r13187, 13;
	and.b32  	%r290, %r13188, 63;
	shr.u32 	%r13189, %r13188, 2;
	and.b32  	%r13190, %r13189, 496;
	or.b32  	%r13191, %r13190, %r274;
	mul.wide.u32 	%rd17411, %r13191, 8;
	add.s64 	%rd1367, %rd1, %rd17411;
	ld.global.nc.u64 	%rd17412, [%rd1367];
	shr.u64 	%rd1368, %rd17412, %r290;
	and.b64  	%rd19738, %rd1368, 8191;
	setp.lt.u32 	%p1648, %r290, 52;
	@%p1648 bra 	$L__BB0_381;
	ld.global.nc.u64 	%rd17413, [%rd1367+128];
	sub.s32 	%r13192, 64, %r290;
	shl.b64 	%rd17414, %rd17413, %r13192;
	and.b64  	%rd17415, %rd17414, 8191;
	or.b64  	%rd19738, %rd17415, %rd1368;
$L__BB0_381:
	st.global.u64 	[%rd1296+3840], %rd19738;
	add.s32 	%r13193, %r273, 512;
	shr.u32 	%r13194, %r13193, 4;
	mul.lo.s32 	%r13195, %r13194, 13;
	and.b32  	%r291, %r13195, 63;
	shr.u32 	%r13196, %r13195, 2;
	and.b32  	%r13197, %r13196, 496;
	or.b32  	%r13198, %r13197, %r274;
	mul.wide.u32 	%rd17416, %r13198, 8;
	add.s64 	%rd1372, %rd1, %rd17416;
	ld.global.nc.u64 	%rd17417, [%rd1372];
	shr.u64 	%rd1373, %rd17417, %r291;
	and.b64  	%rd19739, %rd1373, 8191;
	setp.lt.u32 	%p1649, %r291, 52;
	@%p1649 bra 	$L__BB0_383;
	ld.global.nc.u64 	%rd17418, [%rd1372+128];
	sub.s32 	%r13199, 64, %r291;
	shl.b64 	%rd17419, %rd17418, %r13199;
	and.b64  	%rd17420, %rd17419, 8191;
	or.b64  	%rd19739, %rd17420, %rd1373;
$L__BB0_383:
	st.global.u64 	[%rd1296+4096], %rd19739;
	add.s32 	%r13200, %r273, 544;
	shr.u32 	%r13201, %r13200, 4;
	mul.lo.s32 	%r13202, %r13201, 13;
	and.b32  	%r292, %r13202, 63;
	shr.u32 	%r13203, %r13202, 2;
	and.b32  	%r13204, %r13203, 496;
	or.b32  	%r13205, %r13204, %r274;
	mul.wide.u32 	%rd17421, %r13205, 8;
	add.s64 	%rd1377, %rd1, %rd17421;
	ld.global.nc.u64 	%rd17422, [%rd1377];
	shr.u64 	%rd1378, %rd17422, %r292;
	and.b64  	%rd19740, %rd1378, 8191;
	setp.lt.u32 	%p1650, %r292, 52;
	@%p1650 bra 	$L__BB0_385;
	ld.global.nc.u64 	%rd17423, [%rd1377+128];
	sub.s32 	%r13206, 64, %r292;
	shl.b64 	%rd17424, %rd17423, %r13206;
	and.b64  	%rd17425, %rd17424, 8191;
	or.b64  	%rd19740, %rd17425, %rd1378;
$L__BB0_385:
	st.global.u64 	[%rd1296+4352], %rd19740;
	add.s32 	%r13207, %r273, 576;
	shr.u32 	%r13208, %r13207, 4;
	mul.lo.s32 	%r13209, %r13208, 13;
	and.b32  	%r293, %r13209, 63;
	shr.u32 	%r13210, %r13209, 2;
	and.b32  	%r13211, %r13210, 496;
	or.b32  	%r13212, %r13211, %r274;
	mul.wide.u32 	%rd17426, %r13212, 8;
	add.s64 	%rd1382, %rd1, %rd17426;
	ld.global.nc.u64 	%rd17427, [%rd1382];
	shr.u64 	%rd1383, %rd17427, %r293;
	and.b64  	%rd19741, %rd1383, 8191;
	setp.lt.u32 	%p1651, %r293, 52;
	@%p1651 bra 	$L__BB0_387;
	ld.global.nc.u64 	%rd17428, [%rd1382+128];
	sub.s32 	%r13213, 64, %r293;
	shl.b64 	%rd17429, %rd17428, %r13213;
	and.b64  	%rd17430, %rd17429, 8191;
	or.b64  	%rd19741, %rd17430, %rd1383;
$L__BB0_387:
	st.global.u64 	[%rd1296+4608], %rd19741;
	add.s32 	%r13214, %r273, 608;
	shr.u32 	%r13215, %r13214, 4;
	mul.lo.s32 	%r13216, %r13215, 13;
	and.b32  	%r294, %r13216, 63;
	shr.u32 	%r13217, %r13216, 2;
	and.b32  	%r13218, %r13217, 496;
	or.b32  	%r13219, %r13218, %r274;
	mul.wide.u32 	%rd17431, %r13219, 8;
	add.s64 	%rd1387, %rd1, %rd17431;
	ld.global.nc.u64 	%rd17432, [%rd1387];
	shr.u64 	%rd1388, %rd17432, %r294;
	and.b64  	%rd19742, %rd1388, 8191;
	setp.lt.u32 	%p1652, %r294, 52;
	@%p1652 bra 	$L__BB0_389;
	ld.global.nc.u64 	%rd17433, [%rd1387+128];
	sub.s32 	%r13220, 64, %r294;
	shl.b64 	%rd17434, %rd17433, %r13220;
	and.b64  	%rd17435, %rd17434, 8191;
	or.b64  	%rd19742, %rd17435, %rd1388;
$L__BB0_389:
	st.global.u64 	[%rd1296+4864], %rd19742;
	add.s32 	%r13221, %r273, 640;
	shr.u32 	%r13222, %r13221, 4;
	mul.lo.s32 	%r13223, %r13222, 13;
	and.b32  	%r295, %r13223, 63;
	shr.u32 	%r13224, %r13223, 2;
	and.b32  	%r13225, %r13224, 496;
	or.b32  	%r13226, %r13225, %r274;
	mul.wide.u32 	%rd17436, %r13226, 8;
	add.s64 	%rd1392, %rd1, %rd17436;
	ld.global.nc.u64 	%rd17437, [%rd1392];
	shr.u64 	%rd1393, %rd17437, %r295;
	and.b64  	%rd19743, %rd1393, 8191;
	setp.lt.u32 	%p1653, %r295, 52;
	@%p1653 bra 	$L__BB0_391;
	ld.global.nc.u64 	%rd17438, [%rd1392+128];
	sub.s32 	%r13227, 64, %r295;
	shl.b64 	%rd17439, %rd17438, %r13227;
	and.b64  	%rd17440, %rd17439, 8191;
	or.b64  	%rd19743, %rd17440, %rd1393;
$L__BB0_391:
	st.global.u64 	[%rd1296+5120], %rd19743;
	add.s32 	%r13228, %r273, 672;
	shr.u32 	%r13229, %r13228, 4;
	mul.lo.s32 	%r13230, %r13229, 13;
	and.b32  	%r296, %r13230, 63;
	shr.u32 	%r13231, %r13230, 2;
	and.b32  	%r13232, %r13231, 496;
	or.b32  	%r13233, %r13232, %r274;
	mul.wide.u32 	%rd17441, %r13233, 8;
	add.s64 	%rd1397, %rd1, %rd17441;
	ld.global.nc.u64 	%rd17442, [%rd1397];
	shr.u64 	%rd1398, %rd17442, %r296;
	and.b64  	%rd19744, %rd1398, 8191;
	setp.lt.u32 	%p1654, %r296, 52;
	@%p1654 bra 	$L__BB0_393;
	ld.global.nc.u64 	%rd17443, [%rd1397+128];
	sub.s32 	%r13234, 64, %r296;
	shl.b64 	%rd17444, %rd17443, %r13234;
	and.b64  	%rd17445, %rd17444, 8191;
	or.b64  	%rd19744, %rd17445, %rd1398;
$L__BB0_393:
	st.global.u64 	[%rd1296+5376], %rd19744;
	add.s32 	%r13235, %r273, 704;
	shr.u32 	%r13236, %r13235, 4;
	mul.lo.s32 	%r13237, %r13236, 13;
	and.b32  	%r297, %r13237, 63;
	shr.u32 	%r13238, %r13237, 2;
	and.b32  	%r13239, %r13238, 496;
	or.b32  	%r13240, %r13239, %r274;
	mul.wide.u32 	%rd17446, %r13240, 8;
	add.s64 	%rd1402, %rd1, %rd17446;
	ld.global.nc.u64 	%rd17447, [%rd1402];
	shr.u64 	%rd1403, %rd17447, %r297;
	and.b64  	%rd19745, %rd1403, 8191;
	setp.lt.u32 	%p1655, %r297, 52;
	@%p1655 bra 	$L__BB0_395;
	ld.global.nc.u64 	%rd17448, [%rd1402+128];
	sub.s32 	%r13241, 64, %r297;
	shl.b64 	%rd17449, %rd17448, %r13241;
	and.b64  	%rd17450, %rd17449, 8191;
	or.b64  	%rd19745, %rd17450, %rd1403;
$L__BB0_395:
	st.global.u64 	[%rd1296+5632], %rd19745;
	add.s32 	%r13242, %r273, 736;
	shr.u32 	%r13243, %r13242, 4;
	mul.lo.s32 	%r13244, %r13243, 13;
	and.b32  	%r298, %r13244, 63;
	shr.u32 	%r13245, %r13244, 2;
	and.b32  	%r13246, %r13245, 496;
	or.b32  	%r13247, %r13246, %r274;
	mul.wide.u32 	%rd17451, %r13247, 8;
	add.s64 	%rd1407, %rd1, %rd17451;
	ld.global.nc.u64 	%rd17452, [%rd1407];
	shr.u64 	%rd1408, %rd17452, %r298;
	and.b64  	%rd19746, %rd1408, 8191;
	setp.lt.u32 	%p1656, %r298, 52;
	@%p1656 bra 	$L__BB0_397;
	ld.global.nc.u64 	%rd17453, [%rd1407+128];
	sub.s32 	%r13248, 64, %r298;
	shl.b64 	%rd17454, %rd17453, %r13248;
	and.b64  	%rd17455, %rd17454, 8191;
	or.b64  	%rd19746, %rd17455, %rd1408;
$L__BB0_397:
	st.global.u64 	[%rd1296+5888], %rd19746;
	add.s32 	%r13249, %r273, 768;
	shr.u32 	%r13250, %r13249, 4;
	mul.lo.s32 	%r13251, %r13250, 13;
	and.b32  	%r299, %r13251, 63;
	shr.u32 	%r13252, %r13251, 2;
	and.b32  	%r13253, %r13252, 496;
	or.b32  	%r13254, %r13253, %r274;
	mul.wide.u32 	%rd17456, %r13254, 8;
	add.s64 	%rd1412, %rd1, %rd17456;
	ld.global.nc.u64 	%rd17457, [%rd1412];
	shr.u64 	%rd1413, %rd17457, %r299;
	and.b64  	%rd19747, %rd1413, 8191;
	setp.lt.u32 	%p1657, %r299, 52;
	@%p1657 bra 	$L__BB0_399;
	ld.global.nc.u64 	%rd17458, [%rd1412+128];
	sub.s32 	%r13255, 64, %r299;
	shl.b64 	%rd17459, %rd17458, %r13255;
	and.b64  	%rd17460, %rd17459, 8191;
	or.b64  	%rd19747, %rd17460, %rd1413;
$L__BB0_399:
	st.global.u64 	[%rd1296+6144], %rd19747;
	add.s32 	%r13256, %r273, 800;
	shr.u32 	%r13257, %r13256, 4;
	mul.lo.s32 	%r13258, %r13257, 13;
	and.b32  	%r300, %r13258, 63;
	shr.u32 	%r13259, %r13258, 2;
	and.b32  	%r13260, %r13259, 496;
	or.b32  	%r13261, %r13260, %r274;
	mul.wide.u32 	%rd17461, %r13261, 8;
	add.s64 	%rd1417, %rd1, %rd17461;
	ld.global.nc.u64 	%rd17462, [%rd1417];
	shr.u64 	%rd1418, %rd17462, %r300;
	and.b64  	%rd19748, %rd1418, 8191;
	setp.lt.u32 	%p1658, %r300, 52;
	@%p1658 bra 	$L__BB0_401;
	ld.global.nc.u64 	%rd17463, [%rd1417+128];
	sub.s32 	%r13262, 64, %r300;
	shl.b64 	%rd17464, %rd17463, %r13262;
	and.b64  	%rd17465, %rd17464, 8191;
	or.b64  	%rd19748, %rd17465, %rd1418;
$L__BB0_401:
	st.global.u64 	[%rd1296+6400], %rd19748;
	add.s32 	%r13263, %r273, 832;
	shr.u32 	%r13264, %r13263, 4;
	mul.lo.s32 	%r13265, %r13264, 13;
	and.b32  	%r301, %r13265, 63;
	shr.u32 	%r13266, %r13265, 2;
	and.b32  	%r13267, %r13266, 496;
	or.b32  	%r13268, %r13267, %r274;
	mul.wide.u32 	%rd17466, %r13268, 8;
	add.s64 	%rd1422, %rd1, %rd17466;
	ld.global.nc.u64 	%rd17467, [%rd1422];
	shr.u64 	%rd1423, %rd17467, %r301;
	and.b64  	%rd19749, %rd1423, 8191;
	setp.lt.u32 	%p1659, %r301, 52;
	@%p1659 bra 	$L__BB0_403;
	ld.global.nc.u64 	%rd17468, [%rd1422+128];
	sub.s32 	%r13269, 64, %r301;
	shl.b64 	%rd17469, %rd17468, %r13269;
	and.b64  	%rd17470, %rd17469, 8191;
	or.b64  	%rd19749, %rd17470, %rd1423;
$L__BB0_403:
	st.global.u64 	[%rd1296+6656], %rd19749;
	add.s32 	%r13270, %r273, 864;
	shr.u32 	%r13271, %r13270, 4;
	mul.lo.s32 	%r13272, %r13271, 13;
	and.b32  	%r302, %r13272, 63;
	shr.u32 	%r13273, %r13272, 2;
	and.b32  	%r13274, %r13273, 496;
	or.b32  	%r13275, %r13274, %r274;
	mul.wide.u32 	%rd17471, %r13275, 8;
	add.s64 	%rd1427, %rd1, %rd17471;
	ld.global.nc.u64 	%rd17472, [%rd1427];
	shr.u64 	%rd1428, %rd17472, %r302;
	and.b64  	%rd19750, %rd1428, 8191;
	setp.lt.u32 	%p1660, %r302, 52;
	@%p1660 bra 	$L__BB0_405;
	ld.global.nc.u64 	%rd17473, [%rd1427+128];
	sub.s32 	%r13276, 64, %r302;
	shl.b64 	%rd17474, %rd17473, %r13276;
	and.b64  	%rd17475, %rd17474, 8191;
	or.b64  	%rd19750, %rd17475, %rd1428;
$L__BB0_405:
	st.global.u64 	[%rd1296+6912], %rd19750;
	add.s32 	%r13277, %r273, 896;
	shr.u32 	%r13278, %r13277, 4;
	mul.lo.s32 	%r13279, %r13278, 13;
	and.b32  	%r303, %r13279, 63;
	shr.u32 	%r13280, %r13279, 2;
	and.b32  	%r13281, %r13280, 496;
	or.b32  	%r13282, %r13281, %r274;
	mul.wide.u32 	%rd17476, %r13282, 8;
	add.s64 	%rd1432, %rd1, %rd17476;
	ld.global.nc.u64 	%rd17477, [%rd1432];
	shr.u64 	%rd1433, %rd17477, %r303;
	and.b64  	%rd19751, %rd1433, 8191;
	setp.lt.u32 	%p1661, %r303, 52;
	@%p1661 bra 	$L__BB0_407;
	ld.global.nc.u64 	%rd17478, [%rd1432+128];
	sub.s32 	%r13283, 64, %r303;
	shl.b64 	%rd17479, %rd17478, %r13283;
	and.b64  	%rd17480, %rd17479, 8191;
	or.b64  	%rd19751, %rd17480, %rd1433;
$L__BB0_407:
	st.global.u64 	[%rd1296+7168], %rd19751;
	add.s32 	%r13284, %r273, 928;
	shr.u32 	%r13285, %r13284, 4;
	mul.lo.s32 	%r13286, %r13285, 13;
	and.b32  	%r304, %r13286, 63;
	shr.u32 	%r13287, %r13286, 2;
	and.b32  	%r13288, %r13287, 496;
	or.b32  	%r13289, %r13288, %r274;
	mul.wide.u32 	%rd17481, %r13289, 8;
	add.s64 	%rd1437, %rd1, %rd17481;
	ld.global.nc.u64 	%rd17482, [%rd1437];
	shr.u64 	%rd1438, %rd17482, %r304;
	and.b64  	%rd19752, %rd1438, 8191;
	setp.lt.u32 	%p1662, %r304, 52;
	@%p1662 bra 	$L__BB0_409;
	ld.global.nc.u64 	%rd17483, [%rd1437+128];
	sub.s32 	%r13290, 64, %r304;
	shl.b64 	%rd17484, %rd17483, %r13290;
	and.b64  	%rd17485, %rd17484, 8191;
	or.b64  	%rd19752, %rd17485, %rd1438;
$L__BB0_409:
	st.global.u64 	[%rd1296+7424], %rd19752;
	add.s32 	%r13291, %r273, 960;
	shr.u32 	%r13292, %r13291, 4;
	mul.lo.s32 	%r13293, %r13292, 13;
	and.b32  	%r305, %r13293, 63;
	shr.u32 	%r13294, %r13293, 2;
	and.b32  	%r13295, %r13294, 496;
	or.b32  	%r13296, %r13295, %r274;
	mul.wide.u32 	%rd17486, %r13296, 8;
	add.s64 	%rd1442, %rd1, %rd17486;
	ld.global.nc.u64 	%rd17487, [%rd1442];
	shr.u64 	%rd1443, %rd17487, %r305;
	and.b64  	%rd19753, %rd1443, 8191;
	setp.lt.u32 	%p1663, %r305, 52;
	@%p1663 bra 	$L__BB0_411;
	ld.global.nc.u64 	%rd17488, [%rd1442+128];
	sub.s32 	%r13297, 64, %r305;
	shl.b64 	%rd17489, %rd17488, %r13297;
	and.b64  	%rd17490, %rd17489, 8191;
	or.b64  	%rd19753, %rd17490, %rd1443;
$L__BB0_411:
	st.global.u64 	[%rd1296+7680], %rd19753;
	add.s32 	%r13298, %r273, 992;
	shr.u32 	%r13299, %r13298, 4;
	mul.lo.s32 	%r13300, %r13299, 13;
	and.b32  	%r306, %r13300, 63;
	shr.u32 	%r13301, %r13300, 2;
	and.b32  	%r13302, %r13301, 496;
	or.b32  	%r13303, %r13302, %r274;
	mul.wide.u32 	%rd17491, %r13303, 8;
	add.s64 	%rd1447, %rd1, %rd17491;
	ld.global.nc.u64 	%rd17492, [%rd1447];
	shr.u64 	%rd1448, %rd17492, %r306;
	and.b64  	%rd19754, %rd1448, 8191;
	setp.lt.u32 	%p1664, %r306, 52;
	@%p1664 bra 	$L__BB0_413;
	ld.global.nc.u64 	%rd17493, [%rd1447+128];
	sub.s32 	%r13304, 64, %r306;
	shl.b64 	%rd17494, %rd17493, %r13304;
	and.b64  	%rd17495, %rd17494, 8191;
	or.b64  	%rd19754, %rd17495, %rd1448;
$L__BB0_413:
	st.global.u64 	[%rd1296+7936], %rd19754;
	bra.uni 	$L__BB0_3809;
$L__BB0_414:
	setp.eq.s16 	%p77, %rs1, 14;
	@%p77 bra 	$L__BB0_2247;
	setp.eq.s16 	%p78, %rs1, 15;
	@%p78 bra 	$L__BB0_416;
	bra.uni 	$L__BB0_3809;
$L__BB0_416:
	mov.u32 	%r341, %tid.x;
	and.b32  	%r342, %r341, 15;
	shr.u32 	%r12636, %r341, 4;
	mul.lo.s32 	%r12637, %r12636, 15;
	and.b32  	%r343, %r12637, 63;
	shr.u32 	%r12638, %r12637, 2;
	and.b32  	%r12639, %r12638, 240;
	or.b32  	%r12640, %r12639, %r342;
	mul.wide.u32 	%rd17013, %r12640, 8;
	add.s64 	%rd1613, %rd1, %rd17013;
	ld.global.nc.u64 	%rd17014, [%rd1613];
	shr.u64 	%rd1614, %rd17014, %r343;
	and.b64  	%rd19787, %rd1614, 32767;
	setp.lt.u32 	%p1569, %r343, 50;
	@%p1569 bra 	$L__BB0_418;
	ld.global.nc.u64 	%rd17015, [%rd1613+128];
	sub.s32 	%r12641, 64, %r343;
	shl.b64 	%rd17016, %rd17015, %r12641;
	and.b64  	%rd17017, %rd17016, 32767;
	or.b64  	%rd19787, %rd17017, %rd1614;
$L__BB0_418:
	mul.wide.u32 	%rd17018, %r341, 8;
	add.s64 	%rd1618, %rd2, %rd17018;
	st.global.u64 	[%rd1618], %rd19787;
	add.s32 	%r12642, %r341, 32;
	shr.u32 	%r12643, %r12642, 4;
	mul.lo.s32 	%r12644, %r12643, 15;
	and.b32  	%r344, %r12644, 63;
	shr.u32 	%r12645, %r12644, 2;
	and.b32  	%r12646, %r12645, 496;
	or.b32  	%r12647, %r12646, %r342;
	mul.wide.u32 	%rd17019, %r12647, 8;
	add.s64 	%rd1619, %rd1, %rd17019;
	ld.global.nc.u64 	%rd17020, [%rd1619];
	shr.u64 	%rd1620, %rd17020, %r344;
	and.b64  	%rd19788, %rd1620, 32767;
	setp.lt.u32 	%p1570, %r344, 50;
	@%p1570 bra 	$L__BB0_420;
	ld.global.nc.u64 	%rd17021, [%rd1619+128];
	sub.s32 	%r12648, 64, %r344;
	shl.b64 	%rd17022, %rd17021, %r12648;
	and.b64  	%rd17023, %rd17022, 32767;
	or.b64  	%rd19788, %rd17023, %rd1620;
$L__BB0_420:
	st.global.u64 	[%rd1618+256], %rd19788;
	add.s32 	%r12649, %r341, 64;
	shr.u32 	%r12650, %r12649, 4;
	mul.lo.s32 	%r12651, %r12650, 15;
	and.b32  	%r345, %r12651, 63;
	shr.u32 	%r12652, %r12651, 2;
	and.b32  	%r12653, %r12652, 496;
	or.b32  	%r12654, %r12653, %r342;
	mul.wide.u32 	%rd17024, %r12654, 8;
	add.s64 	%rd1624, %rd1, %rd17024;
	ld.global.nc.u64 	%rd17025, [%rd1624];
	shr.u64 	%rd1625, %rd17025, %r345;
	and.b64  	%rd19789, %rd1625, 32767;
	setp.lt.u32 	%p1571, %r345, 50;
	@%p1571 bra 	$L__BB0_422;
	ld.global.nc.u64 	%rd17026, [%rd1624+128];
	sub.s32 	%r12655, 64, %r345;
	shl.b64 	%rd17027, %rd17026, %r12655;
	and.b64  	%rd17028, %rd17027, 32767;
	or.b64  	%rd19789, %rd17028, %rd1625;
$L__BB0_422:
	st.global.u64 	[%rd1618+512], %rd19789;
	add.s32 	%r12656, %r341, 96;
	shr.u32 	%r12657, %r12656, 4;
	mul.lo.s32 	%r12658, %r12657, 15;
	and.b32  	%r346, %r12658, 63;
	shr.u32 	%r12659, %r12658, 2;
	and.b32  	%r12660, %r12659, 496;
	or.b32  	%r12661, %r12660, %r342;
	mul.wide.u32 	%rd17029, %r12661, 8;
	add.s64 	%rd1629, %rd1, %rd17029;
	ld.global.nc.u64 	%rd17030, [%rd1629];
	shr.u64 	%rd1630, %rd17030, %r346;
	and.b64  	%rd19790, %rd1630, 32767;
	setp.lt.u32 	%p1572, %r346, 50;
	@%p1572 bra 	$L__BB0_424;
	ld.global.nc.u64 	%rd17031, [%rd1629+128];
	sub.s32 	%r12662, 64, %r346;
	shl.b64 	%rd17032, %rd17031, %r12662;
	and.b64  	%rd17033, %rd17032, 32767;
	or.b64  	%rd19790, %rd17033, %rd1630;
$L__BB0_424:
	st.global.u64 	[%rd1618+768], %rd19790;
	add.s32 	%r12663, %r341, 128;
	shr.u32 	%r12664, %r12663, 4;
	mul.lo.s32 	%r12665, %r12664, 15;
	and.b32  	%r347, %r12665, 63;
	shr.u32 	%r12666, %r12665, 2;
	and.b32  	%r12667, %r12666, 496;
	or.b32  	%r12668, %r12667, %r342;
	mul.wide.u32 	%rd17034, %r12668, 8;
	add.s64 	%rd1634, %rd1, %rd17034;
	ld.global.nc.u64 	%rd17035, [%rd1634];
	shr.u64 	%rd1635, %rd17035, %r347;
	and.b64  	%rd19791, %rd1635, 32767;
	setp.lt.u32 	%p1573, %r347, 50;
	@%p1573 bra 	$L__BB0_426;
	ld.global.nc.u64 	%rd17036, [%rd1634+128];
	sub.s32 	%r12669, 64, %r347;
	shl.b64 	%rd17037, %rd17036, %r12669;
	and.b64  	%rd17038, %rd17037, 32767;
	or.b64  	%rd19791, %rd17038, %rd1635;
$L__BB0_426:
	st.global.u64 	[%rd1618+1024], %rd19791;
	add.s32 	%r12670, %r341, 160;
	shr.u32 	%r12671, %r12670, 4;
	mul.lo.s32 	%r12672, %r12671, 15;
	and.b32  	%r348, %r12672, 63;
	shr.u32 	%r12673, %r12672, 2;
	and.b32  	%r12674, %r12673, 496;
	or.b32  	%r12675, %r12674, %r342;
	mul.wide.u32 	%rd17039, %r12675, 8;
	add.s64 	%rd1639, %rd1, %rd17039;
	ld.global.nc.u64 	%rd17040, [%rd1639];
	shr.u64 	%rd1640, %rd17040, %r348;
	and.b64  	%rd19792, %rd1640, 32767;
	setp.lt.u32 	%p1574, %r348, 50;
	@%p1574 bra 	$L__BB0_428;
	ld.global.nc.u64 	%rd17041, [%rd1639+128];
	sub.s32 	%r12676, 64, %r348;
	shl.b64 	%rd17042, %rd17041, %r12676;
	and.b64  	%rd17043, %rd17042, 32767;
	or.b64  	%rd19792, %rd17043, %rd1640;
$L__BB0_428:
	st.global.u64 	[%rd1618+1280], %rd19792;
	add.s32 	%r12677, %r341, 192;
	shr.u32 	%r12678, %r12677, 4;
	mul.lo.s32 	%r12679, %r12678, 15;
	and.b32  	%r349, %r12679, 63;
	shr.u32 	%r12680, %r12679, 2;
	and.b32  	%r12681, %r12680, 496;
	or.b32  	%r12682, %r12681, %r342;
	mul.wide.u32 	%rd17044, %r12682, 8;
	add.s64 	%rd1644, %rd1, %rd17044;
	ld.global.nc.u64 	%rd17045, [%rd1644];
	shr.u64 	%rd1645, %rd17045, %r349;
	and.b64  	%rd19793, %rd1645, 32767;
	setp.lt.u32 	%p1575, %r349, 50;
	@%p1575 bra 	$L__BB0_430;
	ld.global.nc.u64 	%rd17046, [%rd1644+128];
	sub.s32 	%r12683, 64, %r349;
	shl.b64 	%rd17047, %rd17046, %r12683;
	and.b64  	%rd17048, %rd17047, 32767;
	or.b64  	%rd19793, %rd17048, %rd1645;
$L__BB0_430:
	st.global.u64 	[%rd1618+1536], %rd19793;
	add.s32 	%r12684, %r341, 224;
	shr.u32 	%r12685, %r12684, 4;
	mul.lo.s32 	%r12686, %r12685, 15;
	and.b32  	%r350, %r12686, 63;
	shr.u32 	%r12687, %r12686, 2;
	and.b32  	%r12688, %r12687, 496;
	or.b32  	%r12689, %r12688, %r342;
	mul.wide.u32 	%rd17049, %r12689, 8;
	add.s64 	%rd1649, %rd1, %rd17049;
	ld.global.nc.u64 	%rd17050, [%rd1649];
	shr.u64 	%rd1650, %rd17050, %r350;
	and.b64  	%rd19794, %rd1650, 32767;
	setp.lt.u32 	%p1576, %r350, 50;
	@%p1576 bra 	$L__BB0_432;
	ld.global.nc.u64 	%rd17051, [%rd1649+128];
	sub.s32 	%r12690, 64, %r350;
	shl.b64 	%rd17052, %rd17051, %r12690;
	and.b64  	%rd17053, %rd17052, 32767;
	or.b64  	%rd19794, %rd17053, %rd1650;
$L__BB0_432:
	st.global.u64 	[%rd1618+1792], %rd19794;
	add.s32 	%r12691, %r341, 256;
	shr.u32 	%r12692, %r12691, 4;
	mul.lo.s32 	%r12693, %r12692, 15;
	and.b32  	%r351, %r12693, 63;
	shr.u32 	%r12694, %r12693, 2;
	and.b32  	%r12695, %r12694, 496;
	or.b32  	%r12696, %r12695, %r342;
	mul.wide.u32 	%rd17054, %r12696, 8;
	add.s64 	%rd1654, %rd1, %rd17054;
	ld.global.nc.u64 	%rd17055, [%rd1654];
	shr.u64 	%rd1655, %rd17055, %r351;
	and.b64  	%rd19795, %rd1655, 32767;
	setp.lt.u32 	%p1577, %r351, 50;
	@%p1577 bra 	$L__BB0_434;
	ld.global.nc.u64 	%rd17056, [%rd1654+128];
	sub.s32 	%r12697, 64, %r351;
	shl.b64 	%rd17057, %rd17056, %r12697;
	and.b64  	%rd17058, %rd17057, 32767;
	or.b64  	%rd19795, %rd17058, %rd1655;
$L__BB0_434:
	st.global.u64 	[%rd1618+2048], %rd19795;
	add.s32 	%r12698, %r341, 288;
	shr.u32 	%r12699, %r12698, 4;
	mul.lo.s32 	%r12700, %r12699, 15;
	and.b32  	%r352, %r12700, 63;
	shr.u32 	%r12701, %r12700, 2;
	and.b32  	%r12702, %r12701, 496;
	or.b32  	%r12703, %r12702, %r342;
	mul.wide.u32 	%rd17059, %r12703, 8;
	add.s64 	%rd1659, %rd1, %rd17059;
	ld.global.nc.u64 	%rd17060, [%rd1659];
	shr.u64 	%rd1660, %rd17060, %r352;
	and.b64  	%rd19796, %rd1660, 32767;
	setp.lt.u32 	%p1578, %r352, 50;
	@%p1578 bra 	$L__BB0_436;
	ld.global.nc.u64 	%rd17061, [%rd1659+128];
	sub.s32 	%r12704, 64, %r352;
	shl.b64 	%rd17062, %rd17061, %r12704;
	and.b64  	%rd17063, %rd17062, 32767;
	or.b64  	%rd19796, %rd17063, %rd1660;
$L__BB0_436:
	st.global.u64 	[%rd1618+2304], %rd19796;
	add.s32 	%r12705, %r341, 320;
	shr.u32 	%r12706, %r12705, 4;
	mul.lo.s32 	%r12707, %r12706, 15;
	and.b32  	%r353, %r12707, 63;
	shr.u32 	%r12708, %r12707, 2;
	and.b32  	%r12709, %r12708, 496;
	or.b32  	%r12710, %r12709, %r342;
	mul.wide.u32 	%rd17064, %r12710, 8;
	add.s64 	%rd1664, %rd1, %rd17064;
	ld.global.nc.u64 	%rd17065, [%rd1664];
	shr.u64 	%rd1665, %rd17065, %r353;
	and.b64  	%rd19797, %rd1665, 32767;
	setp.lt.u32 	%p1579, %r353, 50;
	@%p1579 bra 	$L__BB0_438;
	ld.global.nc.u64 	%rd17066, [%rd1664+128];
	sub.s32 	%r12711, 64, %r353;
	shl.b64 	%rd17067, %rd17066, %r12711;
	and.b64  	%rd17068, %rd17067, 32767;
	or.b64  	%rd19797, %rd17068, %rd1665;
$L__BB0_438:
	st.global.u64 	[%rd1618+2560], %rd19797;
	add.s32 	%r12712, %r341, 352;
	shr.u32 	%r12713, %r12712, 4;
	mul.lo.s32 	%r12714, %r12713, 15;
	and.b32  	%r354, %r12714, 63;
	shr.u32 	%r12715, %r12714, 2;
	and.b32  	%r12716, %r12715, 496;
	or.b32  	%r12717, %r12716, %r342;
	mul.wide.u32 	%rd17069, %r12717, 8;
	add.s64 	%rd1669, %rd1, %rd17069;
	ld.global.nc.u64 	%rd17070, [%rd1669];
	shr.u64 	%rd1670, %rd17070, %r354;
	and.b64  	%rd19798, %rd1670, 32767;
	setp.lt.u32 	%p1580, %r354, 50;
	@%p1580 bra 	$L__BB0_440;
	ld.global.nc.u64 	%rd17071, [%rd1669+128];
	sub.s32 	%r12718, 64, %r354;
	shl.b64 	%rd17072, %rd17071, %r12718;
	and.b64  	%rd17073, %rd17072, 32767;
	or.b64  	%rd19798, %rd17073, %rd1670;
$L__BB0_440:
	st.global.u64 	[%rd1618+2816], %rd19798;
	add.s32 	%r12719, %r341, 384;
	shr.u32 	%r12720, %r12719, 4;
	mul.lo.s32 	%r12721, %r12720, 15;
	and.b32  	%r355, %r12721, 63;
	shr.u32 	%r12722, %r12721, 2;
	and.b32  	%r12723, %r12722, 496;
	or.b32  	%r12724, %r12723, %r342;
	mul.wide.u32 	%rd17074, %r12724, 8;
	add.s64 	%rd1674, %rd1, %rd17074;
	ld.global.nc.u64 	%rd17075, [%rd1674];
	shr.u64 	%rd1675, %rd17075, %r355;
	and.b64  	%rd19799, %rd1675, 32767;
	setp.lt.u32 	%p1581, %r355, 50;
	@%p1581 bra 	$L__BB0_442;
	ld.global.nc.u64 	%rd17076, [%rd1674+128];
	sub.s32 	%r12725, 64, %r355;
	shl.b64 	%rd17077, %rd17076, %r12725;
	and.b64  	%rd17078, %rd17077, 32767;
	or.b64  	%rd19799, %rd17078, %rd1675;
$L__BB0_442:
	st.global.u64 	[%rd1618+3072], %rd19799;
	add.s32 	%r12726, %r341, 416;
	shr.u32 	%r12727, %r12726, 4;
	mul.lo.s32 	%r12728, %r12727, 15;
	and.b32  	%r356, %r12728, 63;
	shr.u32 	%r12729, %r12728, 2;
	and.b32  	%r12730, %r12729, 496;
	or.b32  	%r12731, %r12730, %r342;
	mul.wide.u32 	%rd17079, %r12731, 8;
	add.s64 	%rd1679, %rd1, %rd17079;
	ld.global.nc.u64 	%rd17080, [%rd1679];
	shr.u64 	%rd1680, %rd17080, %r356;
	and.b64  	%rd19800, %rd1680, 32767;
	setp.lt.u32 	%p1582, %r356, 50;
	@%p1582 bra 	$L__BB0_444;
	ld.global.nc.u64 	%rd17081, [%rd1679+128];
	sub.s32 	%r12732, 64, %r356;
	shl.b64 	%rd17082, %rd17081, %r12732;
	and.b64  	%rd17083, %rd17082, 32767;
	or.b64  	%rd19800, %rd17083, %rd1680;
$L__BB0_444:
	st.global.u64 	[%rd1618+3328], %rd19800;
	add.s32 	%r12733, %r341, 448;
	shr.u32 	%r12734, %r12733, 4;
	mul.lo.s32 	%r12735, %r12734, 15;
	and.b32  	%r357, %r12735, 63;
	shr.u32 	%r12736, %r12735, 2;
	and.b32  	%r12737, %r12736, 496;
	or.b32  	%r12738, %r12737, %r342;
	mul.wide.u32 	%rd17084, %r12738, 8;
	add.s64 	%rd1684, %rd1, %rd17084;
	ld.global.nc.u64 	%rd17085, [%rd1684];
	shr.u64 	%rd1685, %rd17085, %r357;
	and.b64  	%rd19801, %rd1685, 32767;
	setp.lt.u32 	%p1583, %r357, 50;
	@%p1583 bra 	$L__BB0_446;
	ld.global.nc.u64 	%rd17086, [%rd1684+128];
	sub.s32 	%r12739, 64, %r357;
	shl.b64 	%rd17087, %rd17086, %r12739;
	and.b64  	%rd17088, %rd17087, 32767;
	or.b64  	%rd19801, %rd17088, %rd1685;
$L__BB0_446:
	st.global.u64 	[%rd1618+3584], %rd19801;
	add.s32 	%r12740, %r341, 480;
	shr.u32 	%r12741, %r12740, 4;
	mul.lo.s32 	%r12742, %r12741, 15;
	and.b32  	%r358, %r12742, 63;
	shr.u32 	%r12743, %r12742, 2;
	and.b32  	%r12744, %r12743, 496;
	or.b32  	%r12745, %r12744, %r342;
	mul.wide.u32 	%rd17089, %r12745, 8;
	add.s64 	%rd1689, %rd1, %rd17089;
	ld.global.nc.u64 	%rd17090, [%rd1689];
	shr.u64 	%rd1690, %rd17090, %r358;
	and.b64  	%rd19802, %rd1690, 32767;
	setp.lt.u32 	%p1584, %r358, 50;
	@%p1584 bra 	$L__BB0_448;
	ld.global.nc.u64 	%rd17091, [%rd1689+128];
	sub.s32 	%r12746, 64, %r358;
	shl.b64 	%rd17092, %rd17091, %r12746;
	and.b64  	%rd17093, %rd17092, 32767;
	or.b64  	%rd19802, %rd17093, %rd1690;
$L__BB0_448:
	st.global.u64 	[%rd1618+3840], %rd19802;
	add.s32 	%r12747, %r341, 512;
	shr.u32 	%r12748, %r12747, 4;
	mul.lo.s32 	%r12749, %r12748, 15;
	and.b32  	%r359, %r12749, 63;
	shr.u32 	%r12750, %r12749, 2;
	and.b32  	%r12751, %r12750, 496;
	or.b32  	%r12752, %r12751, %r342;
	mul.wide.u32 	%rd17094, %r12752, 8;
	add.s64 	%rd1694, %rd1, %rd17094;
	ld.global.nc.u64 	%rd17095, [%rd1694];
	shr.u64 	%rd1695, %rd17095, %r359;
	and.b64  	%rd19803, %rd1695, 32767;
	setp.lt.u32 	%p1585, %r359, 50;
	@%p1585 bra 	$L__BB0_450;
	ld.global.nc.u64 	%rd17096, [%rd1694+128];
	sub.s32 	%r12753, 64, %r359;
	shl.b64 	%rd17097, %rd17096, %r12753;
	and.b64  	%rd17098, %rd17097, 32767;
	or.b64  	%rd19803, %rd17098, %rd1695;
$L__BB0_450:
	st.global.u64 	[%rd1618+4096], %rd19803;
	add.s32 	%r12754, %r341, 544;
	shr.u32 	%r12755, %r12754, 4;
	mul.lo.s32 	%r12756, %r12755, 15;
	and.b32  	%r360, %r12756, 63;
	shr.u32 	%r12757, %r12756, 2;
	and.b32  	%r12758, %r12757, 496;
	or.b32  	%r12759, %r12758, %r342;
	mul.wide.u32 	%rd17099, %r12759, 8;
	add.s64 	%rd1699, %rd1, %rd17099;
	ld.global.nc.u64 	%rd17100, [%rd1699];
	shr.u64 	%rd1700, %rd17100, %r360;
	and.b64  	%rd19804, %rd1700, 32767;
	setp.lt.u32 	%p1586, %r360, 50;
	@%p1586 bra 	$L__BB0_452;
	ld.global.nc.u64 	%rd17101, [%rd1699+128];
	sub.s32 	%r12760, 64, %r360;
	shl.b64 	%rd17102, %rd17101, %r12760;
	and.b64  	%rd17103, %rd17102, 32767;
	or.b64  	%rd19804, %rd17103, %rd1700;
$L__BB0_452:
	st.global.u64 	[%rd1618+4352], %rd19804;
	add.s32 	%r12761, %r341, 576;
	shr.u32 	%r12762, %r12761, 4;
	mul.lo.s32 	%r12763, %r12762, 15;
	and.b32  	%r361, %r12763, 63;
	shr.u32 	%r12764, %r12763, 2;
	and.b32  	%r12765, %r12764, 496;
	or.b32  	%r12766, %r12765, %r342;
	mul.wide.u32 	%rd17104, %r12766, 8;
	add.s64 	%rd1704, %rd1, %rd17104;
	ld.global.nc.u64 	%rd17105, [%rd1704];
	shr.u64 	%rd1705, %rd17105, %r361;
	and.b64  	%rd19805, %rd1705, 32767;
	setp.lt.u32 	%p1587, %r361, 50;
	@%p1587 bra 	$L__BB0_454;
	ld.global.nc.u64 	%rd17106, [%rd1704+128];
	sub.s32 	%r12767, 64, %r361;
	shl.b64 	%rd17107, %rd17106, %r12767;
	and.b64  	%rd17108, %rd17107, 32767;
	or.b64  	%rd19805, %rd17108, %rd1705;
$L__BB0_454:
	st.global.u64 	[%rd1618+4608], %rd19805;
	add.s32 	%r12768, %r341, 608;
	shr.u32 	%r12769, %r12768, 4;
	mul.lo.s32 	%r12770, %r12769, 15;
	and.b32  	%r362, %r12770, 63;
	shr.u32 	%r12771, %r12770, 2;
	and.b32  	%r12772, %r12771, 496;
	or.b32  	%r12773, %r12772, %r342;
	mul.wide.u32 	%rd17109, %r12773, 8;
	add.s64 	%rd1709, %rd1, %rd17109;
	ld.global.nc.u64 	%rd17110, [%rd1709];
	shr.u64 	%rd1710, %rd17110, %r362;
	and.b64  	%rd19806, %rd1710, 32767;
	setp.lt.u32 	%p1588, %r362, 50;
	@%p1588 bra 	$L__BB0_456;
	ld.global.nc.u64 	%rd17111, [%rd1709+128];
	sub.s32 	%r12774, 64, %r362;
	shl.b64 	%rd17112, %rd17111, %r12774;
	and.b64  	%rd17113, %rd17112, 32767;
	or.b64  	%rd19806, %rd17113, %rd1710;
$L__BB0_456:
	st.global.u64 	[%rd1618+4864], %rd19806;
	add.s32 	%r12775, %r341, 640;
	shr.u32 	%r12776, %r12775, 4;
	mul.lo.s32 	%r12777, %r12776, 15;
	and.b32  	%r363, %r12777, 63;
	shr.u32 	%r12778, %r12777, 2;
	and.b32  	%r12779, %r12778, 496;
	or.b32  	%r12780, %r12779, %r342;
	mul.wide.u32 	%rd17114, %r12780, 8;
	add.s64 	%rd1714, %rd1, %rd17114;
	ld.global.nc.u64 	%rd17115, [%rd1714];
	shr.u64 	%rd1715, %rd17115, %r363;
	and.b64  	%rd19807, %rd1715, 32767;
	setp.lt.u32 	%p1589, %r363, 50;
	@%p1589 bra 	$L__BB0_458;
	ld.global.nc.u64 	%rd17116, [%rd1714+128];
	sub.s32 	%r12781, 64, %r363;
	shl.b64 	%rd17117, %rd17116, %r12781;
	and.b64  	%rd17118, %rd17117, 32767;
	or.b64  	%rd19807, %rd17118, %rd1715;
$L__BB0_458:
	st.global.u64 	[%rd1618+5120], %rd19807;
	add.s32 	%r12782, %r341, 672;
	shr.u32 	%r12783, %r12782, 4;
	mul.lo.s32 	%r12784, %r12783, 15;
	and.b32  	%r364, %r12784, 63;
	shr.u32 	%r12785, %r12784, 2;
	and.b32  	%r12786, %r12785, 496;
	or.b32  	%r12787, %r12786, %r342;
	mul.wide.u32 	%rd17119, %r12787, 8;
	add.s64 	%rd1719, %rd1, %rd17119;
	ld.global.nc.u64 	%rd17120, [%rd1719];
	shr.u64 	%rd1720, %rd17120, %r364;
	and.b64  	%rd19808, %rd1720, 32767;
	setp.lt.u32 	%p1590, %r364, 50;
	@%p1590 bra 	$L__BB0_460;
	ld.global.nc.u64 	%rd17121, [%rd1719+128];
	sub.s32 	%r12788, 64, %r364;
	shl.b64 	%rd17122, %rd17121, %r12788;
	and.b64  	%rd17123, %rd17122, 32767;
	or.b64  	%rd19808, %rd17123, %rd1720;
$L__BB0_460:
	st.global.u64 	[%rd1618+5376], %rd19808;
	add.s32 	%r12789, %r341, 704;
	shr.u32 	%r12790, %r12789, 4;
	mul.lo.s32 	%r12791, %r12790, 15;
	and.b32  	%r365, %r12791, 63;
	shr.u32 	%r12792, %r12791, 2;
	and.b32  	%r12793, %r12792, 496;
	or.b32  	%r12794, %r12793, %r342;
	mul.wide.u32 	%rd17124, %r12794, 8;
	add.s64 	%rd1724, %rd1, %rd17124;
	ld.global.nc.u64 	%rd17125, [%rd1724];
	shr.u64 	%rd1725, %rd17125, %r365;
	and.b64  	%rd19809, %rd1725, 32767;
	setp.lt.u32 	%p1591, %r365, 50;
	@%p1591 bra 	$L__BB0_462;
	ld.global.nc.u64 	%rd17126, [%rd1724+128];
	sub.s32 	%r12795, 64, %r365;
	shl.b64 	%rd17127, %rd17126, %r12795;
	and.b64  	%rd17128, %rd17127, 32767;
	or.b64  	%rd19809, %rd17128, %rd1725;
$L__BB0_462:
	st.global.u64 	[%rd1618+5632], %rd19809;
	add.s32 	%r12796, %r341, 736;
	shr.u32 	%r12797, %r12796, 4;
	mul.lo.s32 	%r12798, %r12797, 15;
	and.b32  	%r366, %r12798, 63;
	shr.u32 	%r12799, %r12798, 2;
	and.b32  	%r12800, %r12799, 496;
	or.b32  	%r12801, %r12800, %r342;
	mul.wide.u32 	%rd17129, %r12801, 8;
	add.s64 	%rd1729, %rd1, %rd17129;
	ld.global.nc.u64 	%rd17130, [%rd1729];
	shr.u64 	%rd1730, %rd17130, %r366;
	and.b64  	%rd19810, %rd1730, 32767;
	setp.lt.u32 	%p1592, %r366, 50;
	@%p1592 bra 	$L__BB0_464;
	ld.global.nc.u64 	%rd17131, [%rd1729+128];
	sub.s32 	%r12802, 64, %r366;
	shl.b64 	%rd17132, %rd17131, %r12802;
	and.b64  	%rd17133, %rd17132, 32767;
	or.b64  	%rd19810, %rd17133, %rd1730;
$L__BB0_464:
	st.global.u64 	[%rd1618+5888], %rd19810;
	add.s32 	%r12803, %r341, 768;
	shr.u32 	%r12804, %r12803, 4;
	mul.lo.s32 	%r12805, %r12804, 15;
	and.b32  	%r367, %r12805, 63;
	shr.u32 	%r12806, %r12805, 2;
	and.b32  	%r12807, %r12806, 496;
	or.b32  	%r12808, %r12807, %r342;
	mul.wide.u32 	%rd17134, %r12808, 8;
	add.s64 	%rd1734, %rd1, %rd17134;
	ld.global.nc.u64 	%rd17135, [%rd1734];
	shr.u64 	%rd1735, %rd17135, %r367;
	and.b64  	%rd19811, %rd1735, 32767;
	setp.lt.u32 	%p1593, %r367, 50;
	@%p1593 bra 	$L__BB0_466;
	ld.global.nc.u64 	%rd17136, [%rd1734+128];
	sub.s32 	%r12809, 64, %r367;
	shl.b64 	%rd17137, %rd17136, %r12809;
	and.b64  	%rd17138, %rd17137, 32767;
	or.b64  	%rd19811, %rd17138, %rd1735;
$L__BB0_466:
	st.global.u64 	[%rd1618+6144], %rd19811;
	add.s32 	%r12810, %r341, 800;
	shr.u32 	%r12811, %r12810, 4;
	mul.lo.s32 	%r12812, %r12811, 15;
	and.b32  	%r368, %r12812, 63;
	shr.u32 	%r12813, %r12812, 2;
	and.b32  	%r12814, %r12813, 496;
	or.b32  	%r12815, %r12814, %r342;
	mul.wide.u32 	%rd17139, %r12815, 8;
	add.s64 	%rd1739, %rd1, %rd17139;
	ld.global.nc.u64 	%rd17140, [%rd1739];
	shr.u64 	%rd1740, %rd17140, %r368;
	and.b64  	%rd19812, %rd1740, 32767;
	setp.lt.u32 	%p1594, %r368, 50;
	@%p1594 bra 	$L__BB0_468;
	ld.global.nc.u64 	%rd17141, [%rd1739+128];
	sub.s32 	%r12816, 64, %r368;
	shl.b64 	%rd17142, %rd17141, %r12816;
	and.b64  	%rd17143, %rd17142, 32767;
	or.b64  	%rd19812, %rd17143, %rd1740;
$L__BB0_468:
	st.global.u64 	[%rd1618+6400], %rd19812;
	add.s32 	%r12817, %r341, 832;
	shr.u32 	%r12818, %r12817, 4;
	mul.lo.s32 	%r12819, %r12818, 15;
	and.b32  	%r369, %r12819, 63;
	shr.u32 	%r12820, %r12819, 2;
	and.b32  	%r12821, %r12820, 496;
	or.b32  	%r12822, %r12821, %r342;
	mul.wide.u32 	%rd17144, %r12822, 8;
	add.s64 	%rd1744, %rd1, %rd17144;
	ld.global.nc.u64 	%rd17145, [%rd1744];
	shr.u64 	%rd1745, %rd17145, %r369;
	and.b64  	%rd19813, %rd1745, 32767;
	setp.lt.u32 	%p1595, %r369, 50;
	@%p1595 bra 	$L__BB0_470;
	ld.global.nc.u64 	%rd17146, [%rd1744+128];
	sub.s32 	%r12823, 64, %r369;
	shl.b64 	%rd17147, %rd17146, %r12823;
	and.b64  	%rd17148, %rd17147, 32767;
	or.b64  	%rd19813, %rd17148, %rd1745;
$L__BB0_470:
	st.global.u64 	[%rd1618+6656], %rd19813;
	add.s32 	%r12824, %r341, 864;
	shr.u32 	%r12825, %r12824, 4;
	mul.lo.s32 	%r12826, %r12825, 15;
	and.b32  	%r370, %r12826, 63;
	shr.u32 	%r12827, %r12826, 2;
	and.b32  	%r12828, %r12827, 496;
	or.b32  	%r12829, %r12828, %r342;
	mul.wide.u32 	%rd17149, %r12829, 8;
	add.s64 	%rd1749, %rd1, %rd17149;
	ld.global.nc.u64 	%rd17150, [%rd1749];
	shr.u64 	%rd1750, %rd17150, %r370;
	and.b64  	%rd19814, %rd1750, 32767;
	setp.lt.u32 	%p1596, %r370, 50;
	@%p1596 bra 	$L__BB0_472;
	ld.global.nc.u64 	%rd17151, [%rd1749+128];
	sub.s32 	%r12830, 64, %r370;
	shl.b64 	%rd17152, %rd17151, %r12830;
	and.b64  	%rd17153, %rd17152, 32767;
	or.b64  	%rd19814, %rd17153, %rd1750;
$L__BB0_472:
	st.global.u64 	[%rd1618+6912], %rd19814;
	add.s32 	%r12831, %r341, 896;
	shr.u32 	%r12832, %r12831, 4;
	mul.lo.s32 	%r12833, %r12832, 15;
	and.b32  	%r371, %r12833, 63;
	shr.u32 	%r12834, %r12833, 2;
	and.b32  	%r12835, %r12834, 496;
	or.b32  	%r12836, %r12835, %r342;
	mul.wide.u32 	%rd17154, %r12836, 8;
	add.s64 	%rd1754, %rd1, %rd17154;
	ld.global.nc.u64 	%rd17155, [%rd1754];
	shr.u64 	%rd1755, %rd17155, %r371;
	and.b64  	%rd19815, %rd1755, 32767;
	setp.lt.u32 	%p1597, %r371, 50;
	@%p1597 bra 	$L__BB0_474;
	ld.global.nc.u64 	%rd17156, [%rd1754+128];
	sub.s32 	%r12837, 64, %r371;
	shl.b64 	%rd17157, %rd17156, %r12837;
	and.b64  	%rd17158, %rd17157, 32767;
	or.b64  	%rd19815, %rd17158, %rd1755;
$L__BB0_474:
	st.global.u64 	[%rd1618+7168], %rd19815;
	add.s32 	%r12838, %r341, 928;
	shr.u32 	%r12839, %r12838, 4;
	mul.lo.s32 	%r12840, %r12839, 15;
	and.b32  	%r372, %r12840, 63;
	shr.u32 	%r12841, %r12840, 2;
	and.b32  	%r12842, %r12841, 496;
	or.b32  	%r12843, %r12842, %r342;
	mul.wide.u32 	%rd17159, %r12843, 8;
	add.s64 	%rd1759, %rd1, %rd17159;
	ld.global.nc.u64 	%rd17160, [%rd1759];
	shr.u64 	%rd1760, %rd17160, %r372;
	and.b64  	%rd19816, %rd1760, 32767;
	setp.lt.u32 	%p1598, %r372, 50;
	@%p1598 bra 	$L__BB0_476;
	ld.global.nc.u64 	%rd17161, [%rd1759+128];
	sub.s32 	%r12844, 64, %r372;
	shl.b64 	%rd17162, %rd17161, %r12844;
	and.b64  	%rd17163, %rd17162, 32767;
	or.b64  	%rd19816, %rd17163, %rd1760;
$L__BB0_476:
	st.global.u64 	[%rd1618+7424], %rd19816;
	add.s32 	%r12845, %r341, 960;
	shr.u32 	%r12846, %r12845, 4;
	mul.lo.s32 	%r12847, %r12846, 15;
	and.b32  	%r373, %r12847, 63;
	shr.u32 	%r12848, %r12847, 2;
	and.b32  	%r12849, %r12848, 496;
	or.b32  	%r12850, %r12849, %r342;
	mul.wide.u32 	%rd17164, %r12850, 8;
	add.s64 	%rd1764, %rd1, %rd17164;
	ld.global.nc.u64 	%rd17165, [%rd1764];
	shr.u64 	%rd1765, %rd17165, %r373;
	and.b64  	%rd19817, %rd1765, 32767;
	setp.lt.u32 	%p1599, %r373, 50;
	@%p1599 bra 	$L__BB0_478;
	ld.global.nc.u64 	%rd17166, [%rd1764+128];
	sub.s32 	%r12851, 64, %r373;
	shl.b64 	%rd17167, %rd17166, %r12851;
	and.b64  	%rd17168, %rd17167, 32767;
	or.b64  	%rd19817, %rd17168, %rd1765;
$L__BB0_478:
	st.global.u64 	[%rd1618+7680], %rd19817;
	add.s32 	%r12852, %r341, 992;
	shr.u32 	%r12853, %r12852, 4;
	mul.lo.s32 	%r12854, %r12853, 15;
	and.b32  	%r374, %r12854, 63;
	shr.u32 	%r12855, %r12854, 2;
	and.b32  	%r12856, %r12855, 496;
	or.b32  	%r12857, %r12856, %r342;
	mul.wide.u32 	%rd17169, %r12857, 8;
	add.s64 	%rd1769, %rd1, %rd17169;
	ld.global.nc.u64 	%rd17170, [%rd1769];
	shr.u64 	%rd1770, %rd17170, %r374;
	and.b64  	%rd19818, %rd1770, 32767;
	setp.lt.u32 	%p1600, %r374, 50;
	@%p1600 bra 	$L__BB0_480;
	ld.global.nc.u64 	%rd17171, [%rd1769+128];
	sub.s32 	%r12858, 64, %r374;
	shl.b64 	%rd17172, %rd17171, %r12858;
	and.b64  	%rd17173, %rd17172, 32767;
	or.b64  	%rd19818, %rd17173, %rd1770;
$L__BB0_480:
	st.global.u64 	[%rd1618+7936], %rd19818;
	bra.uni 	$L__BB0_3809;
$L__BB0_481:
	setp.gt.s16 	%p51, %rs1, 23;
	@%p51 bra 	$L__BB0_753;
	setp.gt.s16 	%p63, %rs1, 19;
	@%p63 bra 	$L__BB0_618;
	setp.gt.s16 	%p69, %rs1, 17;
	@%p69 bra 	$L__BB0_551;
	setp.eq.s16 	%p72, %rs1, 16;
	@%p72 bra 	$L__BB0_2312;
	setp.eq.s16 	%p73, %rs1, 17;
	@%p73 bra 	$L__BB0_486;
	bra.uni 	$L__BB0_3809;
$L__BB0_486:
	mov.u32 	%r375, %tid.x;
	and.b32  	%r376, %r375, 15;
	shr.u32 	%r12267, %r375, 4;
	mul.lo.s32 	%r12268, %r12267, 17;
	and.b32  	%r377, %r12268, 63;
	shr.u32 	%r12269, %r12268, 2;
	and.b32  	%r12270, %r12269, 496;
	or.b32  	%r12271, %r12270, %r376;
	mul.wide.u32 	%rd16690, %r12271, 8;
	add.s64 	%rd1774, %rd1, %rd16690;
	ld.global.nc.u64 	%rd16691, [%rd1774];
	shr.u64 	%rd1775, %rd16691, %r377;
	and.b64  	%rd19819, %rd1775, 131071;
	setp.lt.u32 	%p1537, %r377, 48;
	@%p1537 bra 	$L__BB0_488;
	ld.global.nc.u64 	%rd16692, [%rd1774+128];
	sub.s32 	%r12272, 64, %r377;
	shl.b64 	%rd16693, %rd16692, %r12272;
	and.b64  	%rd16694, %rd16693, 131071;
	or.b64  	%rd19819, %rd16694, %rd1775;
$L__BB0_488:
	mul.wide.u32 	%rd16695, %r375, 8;
	add.s64 	%rd1779, %rd2, %rd16695;
	st.global.u64 	[%rd1779], %rd19819;
	add.s32 	%r12273, %r375, 32;
	shr.u32 	%r12274, %r12273, 4;
	mul.lo.s32 	%r12275, %r12274, 17;
	and.b32  	%r378, %r12275, 63;
	shr.u32 	%r12276, %r12275, 2;
	and.b32  	%r12277, %r12276, 1008;
	or.b32  	%r12278, %r12277, %r376;
	mul.wide.u32 	%rd16696, %r12278, 8;
	add.s64 	%rd1780, %rd1, %rd16696;
	ld.global.nc.u64 	%rd16697, [%rd1780];
	shr.u64 	%rd1781, %rd16697, %r378;
	and.b64  	%rd19820, %rd1781, 131071;
	setp.lt.u32 	%p1538, %r378, 48;
	@%p1538 bra 	$L__BB0_490;
	ld.global.nc.u64 	%rd16698, [%rd1780+128];
	sub.s32 	%r12279, 64, %r378;
	shl.b64 	%rd16699, %rd16698, %r12279;
	and.b64  	%rd16700, %rd16699, 131071;
	or.b64  	%rd19820, %rd16700, %rd1781;
$L__BB0_490:
	st.global.u64 	[%rd1779+256], %rd19820;
	add.s32 	%r12280, %r375, 64;
	shr.u32 	%r12281, %r12280, 4;
	mul.lo.s32 	%r12282, %r12281, 17;
	and.b32  	%r379, %r12282, 63;
	shr.u32 	%r12283, %r12282, 2;
	and.b32  	%r12284, %r12283, 1008;
	or.b32  	%r12285, %r12284, %r376;
	mul.wide.u32 	%rd16701, %r12285, 8;
	add.s64 	%rd1785, %rd1, %rd16701;
	ld.global.nc.u64 	%rd16702, [%rd1785];
	shr.u64 	%rd1786, %rd16702, %r379;
	and.b64  	%rd19821, %rd1786, 131071;
	setp.lt.u32 	%p1539, %r379, 48;
	@%p1539 bra 	$L__BB0_492;
	ld.global.nc.u64 	%rd16703, [%rd1785+128];
	sub.s32 	%r12286, 64, %r379;
	shl.b64 	%rd16704, %rd16703, %r12286;
	and.b64  	%rd16705, %rd16704, 131071;
	or.b64  	%rd19821, %rd16705, %rd1786;
$L__BB0_492:
	st.global.u64 	[%rd1779+512], %rd19821;
	add.s32 	%r12287, %r375, 96;
	shr.u32 	%r12288, %r12287, 4;
	mul.lo.s32 	%r12289, %r12288, 17;
	and.b32  	%r380, %r12289, 63;
	shr.u32 	%r12290, %r12289, 2;
	and.b32  	%r12291, %r12290, 1008;
	or.b32  	%r12292, %r12291, %r376;
	mul.wide.u32 	%rd16706, %r12292, 8;
	add.s64 	%rd1790, %rd1, %rd16706;
	ld.global.nc.u64 	%rd16707, [%rd1790];
	shr.u64 	%rd1791, %rd16707, %r380;
	and.b64  	%rd19822, %rd1791, 131071;
	setp.lt.u32 	%p1540, %r380, 48;
	@%p1540 bra 	$L__BB0_494;
	ld.global.nc.u64 	%rd16708, [%rd1790+128];
	sub.s32 	%r12293, 64, %r380;
	shl.b64 	%rd16709, %rd16708, %r12293;
	and.b64  	%rd16710, %rd16709, 131071;
	or.b64  	%rd19822, %rd16710, %rd1791;
$L__BB0_494:
	st.global.u64 	[%rd1779+768], %rd19822;
	add.s32 	%r12294, %r375, 128;
	shr.u32 	%r12295, %r12294, 4;
	mul.lo.s32 	%r12296, %r12295, 17;
	and.b32  	%r381, %r12296, 63;
	shr.u32 	%r12297, %r12296, 2;
	and.b32  	%r12298, %r12297, 1008;
	or.b32  	%r12299, %r12298, %r376;
	mul.wide.u32 	%rd16711, %r12299, 8;
	add.s64 	%rd1795, %rd1, %rd16711;
	ld.global.nc.u64 	%rd16712, [%rd1795];
	shr.u64 	%rd1796, %rd16712, %r381;
	and.b64  	%rd19823, %rd1796, 131071;
	setp.lt.u32 	%p1541, %r381, 48;
	@%p1541 bra 	$L__BB0_496;
	ld.global.nc.u64 	%rd16713, [%rd1795+128];
	sub.s32 	%r12300, 64, %r381;
	shl.b64 	%rd16714, %rd16713, %r12300;
	and.b64  	%rd16715, %rd16714, 131071;
	or.b64  	%rd19823, %rd16715, %rd1796;
$L__BB0_496:
	st.global.u64 	[%rd1779+1024], %rd19823;
	add.s32 	%r12301, %r375, 160;
	shr.u32 	%r12302, %r12301, 4;
	mul.lo.s32 	%r12303, %r12302, 17;
	and.b32  	%r382, %r12303, 63;
	shr.u32 	%r12304, %r12303, 2;
	and.b32  	%r12305, %r12304, 1008;
	or.b32  	%r12306, %r12305, %r376;
	mul.wide.u32 	%rd16716, %r12306, 8;
	add.s64 	%rd1800, %rd1, %rd16716;
	ld.global.nc.u64 	%rd16717, [%rd1800];
	shr.u64 	%rd1801, %rd16717, %r382;
	and.b64  	%rd19824, %rd1801, 131071;
	setp.lt.u32 	%p1542, %r382, 48;
	@%p1542 bra 	$L__BB0_498;
	ld.global.nc.u64 	%rd16718, [%rd1800+128];
	sub.s32 	%r12307, 64, %r382;
	shl.b64 	%rd16719, %rd16718, %r12307;
	and.b64  	%rd16720, %rd16719, 131071;
	or.b64  	%rd19824, %rd16720, %rd1801;
$L__BB0_498:
	st.global.u64 	[%rd1779+1280], %rd19824;
	add.s32 	%r12308, %r375, 192;
	shr.u32 	%r12309, %r12308, 4;
	mul.lo.s32 	%r12310, %r12309, 17;
	and.b32  	%r383, %r12310, 63;
	shr.u32 	%r12311, %r12310, 2;
	and.b32  	%r12312, %r12311, 1008;
	or.b32  	%r12313, %r12312, %r376;
	mul.wide.u32 	%rd16721, %r12313, 8;
	add.s64 	%rd1805, %rd1, %rd16721;
	ld.global.nc.u64 	%rd16722, [%rd1805];
	shr.u64 	%rd1806, %rd16722, %r383;
	and.b64  	%rd19825, %rd1806, 131071;
	setp.lt.u32 	%p1543, %r383, 48;
	@%p1543 bra 	$L__BB0_500;
	ld.global.nc.u64 	%rd16723, [%rd1805+128];
	sub.s32 	%r12314, 64, %r383;
	shl.b64 	%rd16724, %rd16723, %r12314;
	and.b64  	%rd16725, %rd16724, 131071;
	or.b64  	%rd19825, %rd16725, %rd1806;
$L__BB0_500:
	st.global.u64 	[%rd1779+1536], %rd19825;
	add.s32 	%r12315, %r375, 224;
	shr.u32 	%r12316, %r12315, 4;
	mul.lo.s32 	%r12317, %r12316, 17;
	and.b32  	%r384, %r12317, 63;
	shr.u32 	%r12318, %r12317, 2;
	and.b32  	%r12319, %r12318, 1008;
	or.b32  	%r12320, %r12319, %r376;
	mul.wide.u32 	%rd16726, %r12320, 8;
	add.s64 	%rd1810, %rd1, %rd16726;
	ld.global.nc.u64 	%rd16727, [%rd1810];
	shr.u64 	%rd1811, %rd16727, %r384;
	and.b64  	%rd19826, %rd1811, 131071;
	setp.lt.u32 	%p1544, %r384, 48;
	@%p1544 bra 	$L__BB0_502;
	ld.global.nc.u64 	%rd16728, [%rd1810+128];
	sub.s32 	%r12321, 64, %r384;
	shl.b64 	%rd16729, %rd16728, %r12321;
	and.b64  	%rd16730, %rd16729, 131071;
	or.b64  	%rd19826, %rd16730, %rd1811;
$L__BB0_502:
	st.global.u64 	[%rd1779+1792], %rd19826;
	add.s32 	%r12322, %r375, 256;
	shr.u32 	%r12323, %r12322, 4;
	mul.lo.s32 	%r12324, %r12323, 17;
	and.b32  	%r385, %r12324, 63;
	shr.u32 	%r12325, %r12324, 2;
	and.b32  	%r12326, %r12325, 1008;
	or.b32  	%r12327, %r12326, %r376;
	mul.wide.u32 	%rd16731, %r12327, 8;
	add.s64 	%rd1815, %rd1, %rd16731;
	ld.global.nc.u64 	%rd16732, [%rd1815];
	shr.u64 	%rd1816, %rd16732, %r385;
	and.b64  	%rd19827, %rd1816, 131071;
	setp.lt.u32 	%p1545, %r385, 48;
	@%p1545 bra 	$L__BB0_504;
	ld.global.nc.u64 	%rd16733, [%rd1815+128];
	sub.s32 	%r12328, 64, %r385;
	shl.b64 	%rd16734, %rd16733, %r12328;
	and.b64  	%rd16735, %rd16734, 131071;
	or.b64  	%rd19827, %rd16735, %rd1816;
$L__BB0_504:
	st.global.u64 	[%rd1779+2048], %rd19827;
	add.s32 	%r12329, %r375, 288;
	shr.u32 	%r12330, %r12329, 4;
	mul.lo.s32 	%r12331, %r12330, 17;
	and.b32  	%r386, %r12331, 63;
	shr.u32 	%r12332, %r12331, 2;
	and.b32  	%r12333, %r12332, 1008;
	or.b32  	%r12334, %r12333, %r376;
	mul.wide.u32 	%rd16736, %r12334, 8;
	add.s64 	%rd1820, %rd1, %rd16736;
	ld.global.nc.u64 	%rd16737, [%rd1820];
	shr.u64 	%rd1821, %rd16737, %r386;
	and.b64  	%rd19828, %rd1821, 131071;
	setp.lt.u32 	%p1546, %r386, 48;
	@%p1546 bra 	$L__BB0_506;
	ld.global.nc.u64 	%rd16738, [%rd1820+128];
	sub.s32 	%r12335, 64, %r386;
	shl.b64 	%rd16739, %rd16738, %r12335;
	and.b64  	%rd16740, %rd16739, 131071;
	or.b64  	%rd19828, %rd16740, %rd1821;
$L__BB0_506:
	st.global.u64 	[%rd1779+2304], %rd19828;
	add.s32 	%r12336, %r375, 320;
	shr.u32 	%r12337, %r12336, 4;
	mul.lo.s32 	%r12338, %r12337, 17;
	and.b32  	%r387, %r12338, 63;
	shr.u32 	%r12339, %r12338, 2;
	and.b32  	%r12340, %r12339, 1008;
	or.b32  	%r12341, %r12340, %r376;
	mul.wide.u32 	%rd16741, %r12341, 8;
	add.s64 	%rd1825, %rd1, %rd16741;
	ld.global.nc.u64 	%rd16742, [%rd1825];
	shr.u64 	%rd1826, %rd16742, %r387;
	and.b64  	%rd19829, %rd1826, 131071;
	setp.lt.u32 	%p1547, %r387, 48;
	@%p1547 bra 	$L__BB0_508;
	ld.global.nc.u64 	%rd16743, [%rd1825+128];
	sub.s32 	%r12342, 64, %r387;
	shl.b64 	%rd16744, %rd16743, %r12342;
	and.b64  	%rd16745, %rd16744, 131071;
	or.b64  	%rd19829, %rd16745, %rd1826;
$L__BB0_508:
	st.global.u64 	[%rd1779+2560], %rd19829;
	add.s32 	%r12343, %r375, 352;
	shr.u32 	%r12344, %r12343, 4;
	mul.lo.s32 	%r12345, %r12344, 17;
	and.b32  	%r388, %r12345, 63;
	shr.u32 	%r12346, %r12345, 2;
	and.b32  	%r12347, %r12346, 1008;
	or.b32  	%r12348, %r12347, %r376;
	mul.wide.u32 	%rd16746, %r12348, 8;
	add.s64 	%rd1830, %rd1, %rd16746;
	ld.global.nc.u64 	%rd16747, [%rd1830];
	shr.u64 	%rd1831, %rd16747, %r388;
	and.b64  	%rd19830, %rd1831, 131071;
	setp.lt.u32 	%p1548, %r388, 48;
	@%p1548 bra 	$L__BB0_510;
	ld.global.nc.u64 	%rd16748, [%rd1830+128];
	sub.s32 	%r12349, 64, %r388;
	shl.b64 	%rd16749, %rd16748, %r12349;
	and.b64  	%rd16750, %rd16749, 131071;
	or.b64  	%rd19830, %rd16750, %rd1831;
$L__BB0_510:
	st.global.u64 	[%rd1779+2816], %rd19830;
	add.s32 	%r12350, %r375, 384;
	shr.u32 	%r12351, %r12350, 4;
	mul.lo.s32 	%r12352, %r12351, 17;
	and.b32  	%r389, %r12352, 63;
	shr.u32 	%r12353, %r12352, 2;
	and.b32  	%r12354, %r12353, 1008;
	or.b32  	%r12355, %r12354, %r376;
	mul.wide.u32 	%rd16751, %r12355, 8;
	add.s64 	%rd1835, %rd1, %rd16751;
	ld.global.nc.u64 	%rd16752, [%rd1835];
	shr.u64 	%rd1836, %rd16752, %r389;
	and.b64  	%rd19831, %rd1836, 131071;
	setp.lt.u32 	%p1549, %r389, 48;
	@%p1549 bra 	$L__BB0_512;
	ld.global.nc.u64 	%rd16753, [%rd1835+128];
	sub.s32 	%r12356, 64, %r389;
	shl.b64 	%rd16754, %rd16753, %r12356;
	and.b64  	%rd16755, %rd16754, 131071;
	or.b64  	%rd19831, %rd16755, %rd1836;
$L__BB0_512:
	st.global.u64 	[%rd1779+3072], %rd19831;
	add.s32 	%r12357, %r375, 416;
	shr.u32 	%r12358, %r12357, 4;
	mul.lo.s32 	%r12359, %r12358, 17;
	and.b32  	%r390, %r12359, 63;
	shr.u32 	%r12360, %r12359, 2;
	and.b32  	%r12361, %r12360, 1008;
	or.b32  	%r12362, %r12361, %r376;
	mul.wide.u32 	%rd16756, %r12362, 8;
	add.s64 	%rd1840, %rd1, %rd16756;
	ld.global.nc.u64 	%rd16757, [%rd1840];
	shr.u64 	%rd1841, %rd16757, %r390;
	and.b64  	%rd19832, %rd1841, 131071;
	setp.lt.u32 	%p1550, %r390, 48;
	@%p1550 bra 	$L__BB0_514;
	ld.global.nc.u64 	%rd16758, [%rd1840+128];
	sub.s32 	%r12363, 64, %r390;
	shl.b64 	%rd16759, %rd16758, %r12363;
	and.b64  	%rd16760, %rd16759, 131071;
	or.b64  	%rd19832, %rd16760, %rd1841;
$L__BB0_514:
	st.global.u64 	[%rd1779+3328], %rd19832;
	add.s32 	%r12364, %r375, 448;
	shr.u32 	%r12365, %r12364, 4;
	mul.lo.s32 	%r12366, %r12365, 17;
	and.b32  	%r391, %r12366, 63;
	shr.u32 	%r12367, %r12366, 2;
	and.b32  	%r12368, %r12367, 1008;
	or.b32  	%r12369, %r12368, %r376;
	mul.wide.u32 	%rd16761, %r12369, 8;
	add.s64 	%rd1845, %rd1, %rd16761;
	ld.global.nc.u64 	%rd16762, [%rd1845];
	shr.u64 	%rd1846, %rd16762, %r391;
	and.b64  	%rd19833, %rd1846, 131071;
	setp.lt.u32 	%p1551, %r391, 48;
	@%p1551 bra 	$L__BB0_516;
	ld.global.nc.u64 	%rd16763, [%rd1845+128];
	sub.s32 	%r12370, 64, %r391;
	shl.b64 	%rd16764, %rd16763, %r12370;
	and.b64  	%rd16765, %rd16764, 131071;
	or.b64  	%rd19833, %rd16765, %rd1846;
$L__BB0_516:
	st.global.u64 	[%rd1779+3584], %rd19833;
	add.s32 	%r12371, %r375, 480;
	shr.u32 	%r12372, %r12371, 4;
	mul.lo.s32 	%r12373, %r12372, 17;
	and.b32  	%r392, %r12373, 63;
	shr.u32 	%r12374, %r12373, 2;
	and.b32  	%r12375, %r12374, 1008;
	or.b32  	%r12376, %r12375, %r376;
	mul.wide.u32 	%rd16766, %r12376, 8;
	add.s64 	%rd1850, %rd1, %rd16766;
	ld.global.nc.u64 	%rd16767, [%rd1850];
	shr.u64 	%rd1851, %rd16767, %r392;
	and.b64  	%rd19834, %rd1851, 131071;
	setp.lt.u32 	%p1552, %r392, 48;
	@%p1552 bra 	$L__BB0_518;
	ld.global.nc.u64 	%rd16768, [%rd1850+128];
	sub.s32 	%r12377, 64, %r392;
	shl.b64 	%rd16769, %rd16768, %r12377;
	and.b64  	%rd16770, %rd16769, 131071;
	or.b64  	%rd19834, %rd16770, %rd1851;
$L__BB0_518:
	st.global.u64 	[%rd1779+3840], %rd19834;
	add.s32 	%r12378, %r375, 512;
	shr.u32 	%r12379, %r12378, 4;
	mul.lo.s32 	%r12380, %r12379, 17;
	and.b32  	%r393, %r12380, 63;
	shr.u32 	%r12381, %r12380, 2;
	and.b32  	%r12382, %r12381, 1008;
	or.b32  	%r12383, %r12382, %r376;
	mul.wide.u32 	%rd16771, %r12383, 8;
	add.s64 	%rd1855, %rd1, %rd16771;
	ld.global.nc.u64 	%rd16772, [%rd1855];
	shr.u64 	%rd1856, %rd16772, %r393;
	and.b64  	%rd19835, %rd1856, 131071;
	setp.lt.u32 	%p1553, %r393, 48;
	@%p1553 bra 	$L__BB0_520;
	ld.global.nc.u64 	%rd16773, [%rd1855+128];
	sub.s32 	%r12384, 64, %r393;
	shl.b64 	%rd16774, %rd16773, %r12384;
	and.b64  	%rd16775, %rd16774, 131071;
	or.b64  	%rd19835, %rd16775, %rd1856;
$L__BB0_520:
	st.global.u64 	[%rd1779+4096], %rd19835;
	add.s32 	%r12385, %r375, 544;
	shr.u32 	%r12386, %r12385, 4;
	mul.lo.s32 	%r12387, %r12386, 17;
	and.b32  	%r394, %r12387, 63;
	shr.u32 	%r12388, %r12387, 2;
	and.b32  	%r12389, %r12388, 1008;
	or.b32  	%r12390, %r12389, %r376;
	mul.wide.u32 	%rd16776, %r12390, 8;
	add.s64 	%rd1860, %rd1, %rd16776;
	ld.global.nc.u64 	%rd16777, [%rd1860];
	shr.u64 	%rd1861, %rd16777, %r394;
	and.b64  	%rd19836, %rd1861, 131071;
	setp.lt.u32 	%p1554, %r394, 48;
	@%p1554 bra 	$L__BB0_522;
	ld.global.nc.u64 	%rd16778, [%rd1860+128];
	sub.s32 	%r12391, 64, %r394;
	shl.b64 	%rd16779, %rd16778, %r12391;
	and.b64  	%rd16780, %rd16779, 131071;
	or.b64  	%rd19836, %rd16780, %rd1861;
$L__BB0_522:
	st.global.u64 	[%rd1779+4352], %rd19836;
	add.s32 	%r12392, %r375, 576;
	shr.u32 	%r12393, %r12392, 4;
	mul.lo.s32 	%r12394, %r12393, 17;
	and.b32  	%r395, %r12394, 63;
	shr.u32 	%r12395, %r12394, 2;
	and.b32  	%r12396, %r12395, 1008;
	or.b32  	%r12397, %r12396, %r376;
	mul.wide.u32 	%rd16781, %r12397, 8;
	add.s64 	%rd1865, %rd1, %rd16781;
	ld.global.nc.u64 	%rd16782, [%rd1865];
	shr.u64 	%rd1866, %rd16782, %r395;
	and.b64  	%rd19837, %rd1866, 131071;
	setp.lt.u32 	%p1555, %r395, 48;
	@%p1555 bra 	$L__BB0_524;
	ld.global.nc.u64 	%rd16783, [%rd1865+128];
	sub.s32 	%r12398, 64, %r395;
	shl.b64 	%rd16784, %rd16783, %r12398;
	and.b64  	%rd16785, %rd16784, 131071;
	or.b64  	%rd19837, %rd16785, %rd1866;
$L__BB0_524:
	st.global.u64 	[%rd1779+4608], %rd19837;
	add.s32 	%r12399, %r375, 608;
	shr.u32 	%r12400, %r12399, 4;
	mul.lo.s32 	%r12401, %r12400, 17;
	and.b32  	%r396, %r12401, 63;
	shr.u32 	%r12402, %r12401, 2;
	and.b32  	%r12403, %r12402, 1008;
	or.b32  	%r12404, %r12403, %r376;
	mul.wide.u32 	%rd16786, %r12404, 8;
	add.s64 	%rd1870, %rd1, %rd16786;
	ld.global.nc.u64 	%rd16787, [%rd1870];
	shr.u64 	%rd1871, %rd16787, %r396;
	and.b64  	%rd19838, %rd1871, 131071;
	setp.lt.u32 	%p1556, %r396, 48;
	@%p1556 bra 	$L__BB0_526;
	ld.global.nc.u64 	%rd16788, [%rd1870+128];
	sub.s32 	%r12405, 64, %r396;
	shl.b64 	%rd16789, %rd16788, %r12405;
	and.b64  	%rd16790, %rd16789, 131071;
	or.b64  	%rd19838, %rd16790, %rd1871;
$L__BB0_526:
	st.global.u64 	[%rd1779+4864], %rd19838;
	add.s32 	%r12406, %r375, 640;
	shr.u32 	%r12407, %r12406, 4;
	mul.lo.s32 	%r12408, %r12407, 17;
	and.b32  	%r397, %r12408, 63;
	shr.u32 	%r12409, %r12408, 2;
	and.b32  	%r12410, %r12409, 1008;
	or.b32  	%r12411, %r12410, %r376;
	mul.wide.u32 	%rd16791, %r12411, 8;
	add.s64 	%rd1875, %rd1, %rd16791;
	ld.global.nc.u64 	%rd16792, [%rd1875];
	shr.u64 	%rd1876, %rd16792, %r397;
	and.b64  	%rd19839, %rd1876, 131071;
	setp.lt.u32 	%p1557, %r397, 48;
	@%p1557 bra 	$L__BB0_528;
	ld.global.nc.u64 	%rd16793, [%rd1875+128];
	sub.s32 	%r12412, 64, %r397;
	shl.b64 	%rd16794, %rd16793, %r12412;
	and.b64  	%rd16795, %rd16794, 131071;
	or.b64  	%rd19839, %rd16795, %rd1876;
$L__BB0_528:
	st.global.u64 	[%rd1779+5120], %rd19839;
	add.s32 	%r12413, %r375, 672;
	shr.u32 	%r12414, %r12413, 4;
	mul.lo.s32 	%r12415, %r12414, 17;
	and.b32  	%r398, %r12415, 63;
	shr.u32 	%r12416, %r12415, 2;
	and.b32  	%r12417, %r12416, 1008;
	or.b32  	%r12418, %r12417, %r376;
	mul.wide.u32 	%rd16796, %r12418, 8;
	add.s64 	%rd1880, %rd1, %rd16796;
	ld.global.nc.u64 	%rd16797, [%rd1880];
	shr.u64 	%rd1881, %rd16797, %r398;
	and.b64  	%rd19840, %rd1881, 131071;
	setp.lt.u32 	%p1558, %r398, 48;
	@%p1558 bra 	$L__BB0_530;
	ld.global.nc.u64 	%rd16798, [%rd1880+128];
	sub.s32 	%r12419, 64, %r398;
	shl.b64 	%rd16799, %rd16798, %r12419;
	and.b64  	%rd16800, %rd16799, 131071;
	or.b64  	%rd19840, %rd16800, %rd1881;
$L__BB0_530:
	st.global.u64 	[%rd1779+5376], %rd19840;
	add.s32 	%r12420, %r375, 704;
	shr.u32 	%r12421, %r12420, 4;
	mul.lo.s32 	%r12422, %r12421, 17;
	and.b32  	%r399, %r12422, 63;
	shr.u32 	%r12423, %r12422, 2;
	and.b32  	%r12424, %r12423, 1008;
	or.b32  	%r12425, %r12424, %r376;
	mul.wide.u32 	%rd16801, %r12425, 8;
	add.s64 	%rd1885, %rd1, %rd16801;
	ld.global.nc.u64 	%rd16802, [%rd1885];
	shr.u64 	%rd1886, %rd16802, %r399;
	and.b64  	%rd19841, %rd1886, 131071;
	setp.lt.u32 	%p1559, %r399, 48;
	@%p1559 bra 	$L__BB0_532;
	ld.global.nc.u64 	%rd16803, [%rd1885+128];
	sub.s32 	%r12426, 64, %r399;
	shl.b64 	%rd16804, %rd16803, %r12426;
	and.b64  	%rd16805, %rd16804, 131071;
	or.b64  	%rd19841, %rd16805, %rd1886;
$L__BB0_532:
	st.global.u64 	[%rd1779+5632], %rd19841;
	add.s32 	%r12427, %r375, 736;
	shr.u32 	%r12428, %r12427, 4;
	mul.lo.s32 	%r12429, %r12428, 17;
	and.b32  	%r400, %r12429, 63;
	shr.u32 	%r12430, %r12429, 2;
	and.b32  	%r12431, %r12430, 1008;
	or.b32  	%r12432, %r12431, %r376;
	mul.wide.u32 	%rd16806, %r12432, 8;
	add.s64 	%rd1890, %rd1, %rd16806;
	ld.global.nc.u64 	%rd16807, [%rd1890];
	shr.u64 	%rd1891, %rd16807, %r400;
	and.b64  	%rd19842, %rd1891, 131071;
	setp.lt.u32 	%p1560, %r400, 48;
	@%p1560 bra 	$L__BB0_534;
	ld.global.nc.u64 	%rd16808, [%rd1890+128];
	sub.s32 	%r12433, 64, %r400;
	shl.b64 	%rd16809, %rd16808, %r12433;
	and.b64  	%rd16810, %rd16809, 131071;
	or.b64  	%rd19842, %rd16810, %rd1891;
$L__BB0_534:
	st.global.u64 	[%rd1779+5888], %rd19842;
	add.s32 	%r12434, %r375, 768;
	shr.u32 	%r12435, %r12434, 4;
	mul.lo.s32 	%r12436, %r12435, 17;
	and.b32  	%r401, %r12436, 63;
	shr.u32 	%r12437, %r12436, 2;
	and.b32  	%r12438, %r12437, 1008;
	or.b32  	%r12439, %r12438, %r376;
	mul.wide.u32 	%rd16811, %r12439, 8;
	add.s64 	%rd1895, %rd1, %rd16811;
	ld.global.nc.u64 	%rd16812, [%rd1895];
	shr.u64 	%rd1896, %rd16812, %r401;
	and.b64  	%rd19843, %rd1896, 131071;
	setp.lt.u32 	%p1561, %r401, 48;
	@%p1561 bra 	$L__BB0_536;
	ld.global.nc.u64 	%rd16813, [%rd1895+128];
	sub.s32 	%r12440, 64, %r401;
	shl.b64 	%rd16814, %rd16813, %r12440;
	and.b64  	%rd16815, %rd16814, 131071;
	or.b64  	%rd19843, %rd16815, %rd1896;
$L__BB0_536:
	st.global.u64 	[%rd1779+6144], %rd19843;
	add.s32 	%r12441, %r375, 800;
	shr.u32 	%r12442, %r12441, 4;
	mul.lo.s32 	%r12443, %r12442, 17;
	and.b32  	%r402, %r12443, 63;
	shr.u32 	%r12444, %r12443, 2;
	and.b32  	%r12445, %r12444, 1008;
	or.b32  	%r12446, %r12445, %r376;
	mul.wide.u32 	%rd16816, %r12446, 8;
	add.s64 	%rd1900, %rd1, %rd16816;
	ld.global.nc.u64 	%rd16817, [%rd1900];
	shr.u64 	%rd1901, %rd16817, %r402;
	and.b64  	%rd19844, %rd1901, 131071;
	setp.lt.u32 	%p1562, %r402, 48;
	@%p1562 bra 	$L__BB0_538;
	ld.global.nc.u64 	%rd16818, [%rd1900+128];
	sub.s32 	%r12447, 64, %r402;
	shl.b64 	%rd16819, %rd16818, %r12447;
	and.b64  	%rd16820, %rd16819, 131071;
	or.b64  	%rd19844, %rd16820, %rd1901;
$L__BB0_538:
	st.global.u64 	[%rd1779+6400], %rd19844;
	add.s32 	%r12448, %r375, 832;
	shr.u32 	%r12449, %r12448, 4;
	mul.lo.s32 	%r12450, %r12449, 17;
	and.b32  	%r403, %r12450, 63;
	shr.u32 	%r12451, %r12450, 2;
	and.b32  	%r12452, %r12451, 1008;
	or.b32  	%r12453, %r12452, %r376;
	mul.wide.u32 	%rd16821, %r12453, 8;
	add.s64 	%rd1905, %rd1, %rd16821;
	ld.global.nc.u64 	%rd16822, [%rd1905];
	shr.u64 	%rd1906, %rd16822, %r403;
	and.b64  	%rd19845, %rd1906, 131071;
	setp.lt.u32 	%p1563, %r403, 48;
	@%p1563 bra 	$L__BB0_540;
	ld.global.nc.u64 	%rd16823, [%rd1905+128];
	sub.s32 	%r12454, 64, %r403;
	shl.b64 	%rd16824, %rd16823, %r12454;
	and.b64  	%rd16825, %rd16824, 131071;
	or.b64  	%rd19845, %rd16825, %rd1906;
$L__BB0_540:
	st.global.u64 	[%rd1779+6656], %rd19845;
	add.s32 	%r12455, %r375, 864;
	shr.u32 	%r12456, %r12455, 4;
	mul.lo.s32 	%r12457, %r12456, 17;
	and.b32  	%r404, %r12457, 63;
	shr.u32 	%r12458, %r12457, 2;
	and.b32  	%r12459, %r12458, 1008;
	or.b32  	%r12460, %r12459, %r376;
	mul.wide.u32 	%rd16826, %r12460, 8;
	add.s64 	%rd1910, %rd1, %rd16826;
	ld.global.nc.u64 	%rd16827, [%rd1910];
	shr.u64 	%rd1911, %rd16827, %r404;
	and.b64  	%rd19846, %rd1911, 131071;
	setp.lt.u32 	%p1564, %r404, 48;
	@%p1564 bra 	$L__BB0_542;
	ld.global.nc.u64 	%rd16828, [%rd1910+128];
	sub.s32 	%r12461, 64, %r404;
	shl.b64 	%rd16829, %rd16828, %r12461;
	and.b64  	%rd16830, %rd16829, 131071;
	or.b64  	%rd19846, %rd16830, %rd1911;
$L__BB0_542:
	st.global.u64 	[%rd1779+6912], %rd19846;
	add.s32 	%r12462, %r375, 896;
	shr.u32 	%r12463, %r12462, 4;
	mul.lo.s32 	%r12464, %r12463, 17;
	and.b32  	%r405, %r12464, 63;
	shr.u32 	%r12465, %r12464, 2;
	and.b32  	%r12466, %r12465, 1008;
	or.b32  	%r12467, %r12466, %r376;
	mul.wide.u32 	%rd16831, %r12467, 8;
	add.s64 	%rd1915, %rd1, %rd16831;
	ld.global.nc.u64 	%rd16832, [%rd1915];
	shr.u64 	%rd1916, %rd16832, %r405;
	and.b64  	%rd19847, %rd1916, 131071;
	setp.lt.u32 	%p1565, %r405, 48;
	@%p1565 bra 	$L__BB0_544;
	ld.global.nc.u64 	%rd16833, [%rd1915+128];
	sub.s32 	%r12468, 64, %r405;
	shl.b64 	%rd16834, %rd16833, %r12468;
	and.b64  	%rd16835, %rd16834, 131071;
	or.b64  	%rd19847, %rd16835, %rd1916;
$L__BB0_544:
	st.global.u64 	[%rd1779+7168], %rd19847;
	add.s32 	%r12469, %r375, 928;
	shr.u32 	%r12470, %r12469, 4;
	mul.lo.s32 	%r12471, %r12470, 17;
	and.b32  	%r406, %r12471, 63;
	shr.u32 	%r12472, %r12471, 2;
	and.b32  	%r12473, %r12472, 1008;
	or.b32  	%r12474, %r12473, %r376;
	mul.wide.u32 	%rd16836, %r12474, 8;
	add.s64 	%rd1920, %rd1, %rd16836;
	ld.global.nc.u64 	%rd16837, [%rd1920];
	shr.u64 	%rd1921, %rd16837, %r406;
	and.b64  	%rd19848, %rd1921, 131071;
	setp.lt.u32 	%p1566, %r406, 48;
	@%p1566 bra 	$L__BB0_546;
	ld.global.nc.u64 	%rd16838, [%rd1920+128];
	sub.s32 	%r12475, 64, %r406;
	shl.b64 	%rd16839, %rd16838, %r12475;
	and.b64  	%rd16840, %rd16839, 131071;
	or.b64  	%rd19848, %rd16840, %rd1921;
$L__BB0_546:
	st.global.u64 	[%rd1779+7424], %rd19848;
	add.s32 	%r12476, %r375, 960;
	shr.u32 	%r12477, %r12476, 4;
	mul.lo.s32 	%r12478, %r12477, 17;
	and.b32  	%r407, %r12478, 63;
	shr.u32 	%r12479, %r12478, 2;
	and.b32  	%r12480, %r12479, 1008;
	or.b32  	%r12481, %r12480, %r376;
	mul.wide.u32 	%rd16841, %r12481, 8;
	add.s64 	%rd1925, %rd1, %rd16841;
	ld.global.nc.u64 	%rd16842, [%rd1925];
	shr.u64 	%rd1926, %rd16842, %r407;
	and.b64  	%rd19849, %rd1926, 131071;
	setp.lt.u32 	%p1567, %r407, 48;
	@%p1567 bra 	$L__BB0_548;
	ld.global.nc.u64 	%rd16843, [%rd1925+128];
	sub.s32 	%r12482, 64, %r407;
	shl.b64 	%rd16844, %rd16843, %r12482;
	and.b64  	%rd16845, %rd16844, 131071;
	or.b64  	%rd19849, %rd16845, %rd1926;
$L__BB0_548:
	st.global.u64 	[%rd1779+7680], %rd19849;
	add.s32 	%r12483, %r375, 992;
	shr.u32 	%r12484, %r12483, 4;
	mul.lo.s32 	%r12485, %r12484, 17;
	and.b32  	%r408, %r12485, 63;
	shr.u32 	%r12486, %r12485, 2;
	and.b32  	%r12487, %r12486, 1008;
	or.b32  	%r12488, %r12487, %r376;
	mul.wide.u32 	%rd16846, %r12488, 8;
	add.s64 	%rd1930, %rd1, %rd16846;
	ld.global.nc.u64 	%rd16847, [%rd1930];
	shr.u64 	%rd1931, %rd16847, %r408;
	and.b64  	%rd19850, %rd1931, 131071;
	setp.lt.u32 	%p1568, %r408, 48;
	@%p1568 bra 	$L__BB0_550;
	ld.global.nc.u64 	%rd16848, [%rd1930+128];
	sub.s32 	%r12489, 64, %r408;
	shl.b64 	%rd16849, %rd16848, %r12489;
	and.b64  	%rd16850, %rd16849, 131071;
	or.b64  	%rd19850, %rd16850, %rd1931;
$L__BB0_550:
	st.global.u64 	[%rd1779+7936], %rd19850;
	bra.uni 	$L__BB0_3809;
$L__BB0_551:
	setp.eq.s16 	%p70, %rs1, 18;
	@%p70 bra 	$L__BB0_2313;
	setp.eq.s16 	%p71, %rs1, 19;
	@%p71 bra 	$L__BB0_553;
	bra.uni 	$L__BB0_3809;
$L__BB0_553:
	mov.u32 	%r443, %tid.x;
	and.b32  	%r444, %r443, 15;
	shr.u32 	%r11821, %r443, 4;
	mul.lo.s32 	%r11822, %r11821, 19;
	and.b32  	%r445, %r11822, 63;
	shr.u32 	%r11823, %r11822, 2;
	and.b32  	%r11824, %r11823, 496;
	or.b32  	%r11825, %r11824, %r444;
	mul.wide.u32 	%rd16368, %r11825, 8;
	add.s64 	%rd2096, %rd1, %rd16368;
	ld.global.nc.u64 	%rd16369, [%rd2096];
	shr.u64 	%rd2097, %rd16369, %r445;
	and.b64  	%rd19883, %rd2097, 524287;
	setp.lt.u32 	%p1473, %r445, 46;
	@%p1473 bra 	$L__BB0_555;
	ld.global.nc.u64 	%rd16370, [%rd2096+128];
	sub.s32 	%r11826, 64, %r445;
	shl.b64 	%rd16371, %rd16370, %r11826;
	and.b64  	%rd16372, %rd16371, 524287;
	or.b64  	%rd19883, %rd16372, %rd2097;
$L__BB0_555:
	mul.wide.u32 	%rd16373, %r443, 8;
	add.s64 	%rd2101, %rd2, %rd16373;
	st.global.u64 	[%rd2101], %rd19883;
	add.s32 	%r11827, %r443, 32;
	shr.u32 	%r11828, %r11827, 4;
	mul.lo.s32 	%r11829, %r11828, 19;
	and.b32  	%r446, %r11829, 63;
	shr.u32 	%r11830, %r11829, 2;
	and.b32  	%r11831, %r11830, 1008;
	or.b32  	%r11832, %r11831, %r444;
	mul.wide.u32 	%rd16374, %r11832, 8;
	add.s64 	%rd2102, %rd1, %rd16374;
	ld.global.nc.u64 	%rd16375, [%rd2102];
	shr.u64 	%rd2103, %rd16375, %r446;
	and.b64  	%rd19884, %rd2103, 524287;
	setp.lt.u32 	%p1474, %r446, 46;
	@%p1474 bra 	$L__BB0_557;
	ld.global.nc.u64 	%rd16376, [%rd2102+128];
	sub.s32 	%r11833, 64, %r446;
	shl.b64 	%rd16377, %rd16376, %r11833;
	and.b64  	%rd16378, %rd16377, 524287;
	or.b64  	%rd19884, %rd16378, %rd2103;
$L__BB0_557:
	st.global.u64 	[%rd2101+256], %rd19884;
	add.s32 	%r11834, %r443, 64;
	shr.u32 	%r11835, %r11834, 4;
	mul.lo.s32 	%r11836, %r11835, 19;
	and.b32  	%r447, %r11836, 63;
	shr.u32 	%r11837, %r11836, 2;
	and.b32  	%r11838, %r11837, 1008;
	or.b32  	%r11839, %r11838, %r444;
	mul.wide.u32 	%rd16379, %r11839, 8;
	add.s64 	%rd2107, %rd1, %rd16379;
	ld.global.nc.u64 	%rd16380, [%rd2107];
	shr.u64 	%rd2108, %rd16380, %r447;
	and.b64  	%rd19885, %rd2108, 524287;
	setp.lt.u32 	%p1475, %r447, 46;
	@%p1475 bra 	$L__BB0_559;
	ld.global.nc.u64 	%rd16381, [%rd2107+128];
	sub.s32 	%r11840, 64, %r447;
	shl.b64 	%rd16382, %rd16381, %r11840;
	and.b64  	%rd16383, %rd16382, 524287;
	or.b64  	%rd19885, %rd16383, %rd2108;
$L__BB0_559:
	st.global.u64 	[%rd2101+512], %rd19885;
	add.s32 	%r11841, %r443, 96;
	shr.u32 	%r11842, %r11841, 4;
	mul.lo.s32 	%r11843, %r11842, 19;
	and.b32  	%r448, %r11843, 63;
	shr.u32 	%r11844, %r11843, 2;
	and.b32  	%r11845, %r11844, 1008;
	or.b32  	%r11846, %r11845, %r444;
	mul.wide.u32 	%rd16384, %r11846, 8;
	add.s64 	%rd2112, %rd1, %rd16384;
	ld.global.nc.u64 	%rd16385, [%rd2112];
	shr.u64 	%rd2113, %rd16385, %r448;
	and.b64  	%rd19886, %rd2113, 524287;
	setp.lt.u32 	%p1476, %r448, 46;
	@%p1476 bra 	$L__BB0_561;
	ld.global.nc.u64 	%rd16386, [%rd2112+128];
	sub.s32 	%r11847, 64, %r448;
	shl.b64 	%rd16387, %rd16386, %r11847;
	and.b64  	%rd16388, %rd16387, 524287;
	or.b64  	%rd19886, %rd16388, %rd2113;
$L__BB0_561:
	st.global.u64 	[%rd2101+768], %rd19886;
	add.s32 	%r11848, %r443, 128;
	shr.u32 	%r11849, %r11848, 4;
	mul.lo.s32 	%r11850, %r11849, 19;
	and.b32  	%r449, %r11850, 63;
	shr.u32 	%r11851, %r11850, 2;
	and.b32  	%r11852, %r11851, 1008;
	or.b32  	%r11853, %r11852, %r444;
	mul.wide.u32 	%rd16389, %r11853, 8;
	add.s64 	%rd2117, %rd1, %rd16389;
	ld.global.nc.u64 	%rd16390, [%rd2117];
	shr.u64 	%rd2118, %rd16390, %r449;
	and.b64  	%rd19887, %rd2118, 524287;
	setp.lt.u32 	%p1477, %r449, 46;
	@%p1477 bra 	$L__BB0_563;
	ld.global.nc.u64 	%rd16391, [%rd2117+128];
	sub.s32 	%r11854, 64, %r449;
	shl.b64 	%rd16392, %rd16391, %r11854;
	and.b64  	%rd16393, %rd16392, 524287;
	or.b64  	%rd19887, %rd16393, %rd2118;
$L__BB0_563:
	st.global.u64 	[%rd2101+1024], %rd19887;
	add.s32 	%r11855, %r443, 160;
	shr.u32 	%r11856, %r11855, 4;
	mul.lo.s32 	%r11857, %r11856, 19;
	and.b32  	%r450, %r11857, 63;
	shr.u32 	%r11858, %r11857, 2;
	and.b32  	%r11859, %r11858, 1008;
	or.b32  	%r11860, %r11859, %r444;
	mul.wide.u32 	%rd16394, %r11860, 8;
	add.s64 	%rd2122, %rd1, %rd16394;
	ld.global.nc.u64 	%rd16395, [%rd2122];
	shr.u64 	%rd2123, %rd16395, %r450;
	and.b64  	%rd19888, %rd2123, 524287;
	setp.lt.u32 	%p1478, %r450, 46;
	@%p1478 bra 	$L__BB0_565;
	ld.global.nc.u64 	%rd16396, [%rd2122+128];
	sub.s32 	%r11861, 64, %r450;
	shl.b64 	%rd16397, %rd16396, %r11861;
	and.b64  	%rd16398, %rd16397, 524287;
	or.b64  	%rd19888, %rd16398, %rd2123;
$L__BB0_565:
	st.global.u64 	[%rd2101+1280], %rd19888;
	add.s32 	%r11862, %r443, 192;
	shr.u32 	%r11863, %r11862, 4;
	mul.lo.s32 	%r11864, %r11863, 19;
	and.b32  	%r451, %r11864, 63;
	shr.u32 	%r11865, %r11864, 2;
	and.b32  	%r11866, %r11865, 1008;
	or.b32  	%r11867, %r11866, %r444;
	mul.wide.u32 	%rd16399, %r11867, 8;
	add.s64 	%rd2127, %rd1, %rd16399;
	ld.global.nc.u64 	%rd16400, [%rd2127];
	shr.u64 	%rd2128, %rd16400, %r451;
	and.b64  	%rd19889, %rd2128, 524287;
	setp.lt.u32 	%p1479, %r451, 46;
	@%p1479 bra 	$L__BB0_567;
	ld.global.nc.u64 	%rd16401, [%rd2127+128];
	sub.s32 	%r11868, 64, %r451;
	shl.b64 	%rd16402, %rd16401, %r11868;
	and.b64  	%rd16403, %rd16402, 524287;
	or.b64  	%rd19889, %rd16403, %rd2128;
$L__BB0_567:
	st.global.u64 	[%rd2101+1536], %rd19889;
	add.s32 	%r11869, %r443, 224;
	shr.u32 	%r11870, %r11869, 4;
	mul.lo.s32 	%r11871, %r11870, 19;
	and.b32  	%r452, %r11871, 63;
	shr.u32 	%r11872, %r11871, 2;
	and.b32  	%r11873, %r11872, 1008;
	or.b32  	%r11874, %r11873, %r444;
	mul.wide.u32 	%rd16404, %r11874, 8;
	add.s64 	%rd2132, %rd1, %rd16404;
	ld.global.nc.u64 	%rd16405, [%rd2132];
	shr.u64 	%rd2133, %rd16405, %r452;
	and.b64  	%rd19890, %rd2133, 524287;
	setp.lt.u32 	%p1480, %r452, 46;
	@%p1480 bra 	$L__BB0_569;
	ld.global.nc.u64 	%rd16406, [%rd2132+128];
	sub.s32 	%r11875, 64, %r452;
	shl.b64 	%rd16407, %rd16406, %r11875;
	and.b64  	%rd16408, %rd16407, 524287;
	or.b64  	%rd19890, %rd16408, %rd2133;
$L__BB0_569:
	st.global.u64 	[%rd2101+1792], %rd19890;
	add.s32 	%r11876, %r443, 256;
	shr.u32 	%r11877, %r11876, 4;
	mul.lo.s32 	%r11878, %r11877, 19;
	and.b32  	%r453, %r11878, 63;
	shr.u32 	%r11879, %r11878, 2;
	and.b32  	%r11880, %r11879, 1008;
	or.b32  	%r11881, %r11880, %r444;
	mul.wide.u32 	%rd16409, %r11881, 8;
	add.s64 	%rd2137, %rd1, %rd16409;
	ld.global.nc.u64 	%rd16410, [%rd2137];
	shr.u64 	%rd2138, %rd16410, %r453;
	and.b64  	%rd19891, %rd2138, 524287;
	setp.lt.u32 	%p1481, %r453, 46;
	@%p1481 bra 	$L__BB0_571;
	ld.global.nc.u64 	%rd16411, [%rd2137+128];
	sub.s32 	%r11882, 64, %r453;
	shl.b64 	%rd16412, %rd16411, %r11882;
	and.b64  	%rd16413, %rd16412, 524287;
	or.b64  	%rd19891, %rd16413, %rd2138;
$L__BB0_571:
	st.global.u64 	[%rd2101+2048], %rd19891;
	add.s32 	%r11883, %r443, 288;
	shr.u32 	%r11884, %r11883, 4;
	mul.lo.s32 	%r11885, %r11884, 19;
	and.b32  	%r454, %r11885, 63;
	shr.u32 	%r11886, %r11885, 2;
	and.b32  	%r11887, %r11886, 1008;
	or.b32  	%r11888, %r11887, %r444;
	mul.wide.u32 	%rd16414, %r11888, 8;
	add.s64 	%rd2142, %rd1, %rd16414;
	ld.global.nc.u64 	%rd16415, [%rd2142];
	shr.u64 	%rd2143, %rd16415, %r454;
	and.b64  	%rd19892, %rd2143, 524287;
	setp.lt.u32 	%p1482, %r454, 46;
	@%p1482 bra 	$L__BB0_573;
	ld.global.nc.u64 	%rd16416, [%rd2142+128];
	sub.s32 	%r11889, 64, %r454;
	shl.b64 	%rd16417, %rd16416, %r11889;
	and.b64  	%rd16418, %rd16417, 524287;
	or.b64  	%rd19892, %rd16418, %rd2143;
$L__BB0_573:
	st.global.u64 	[%rd2101+2304], %rd19892;
	add.s32 	%r11890, %r443, 320;
	shr.u32 	%r11891, %r11890, 4;
	mul.lo.s32 	%r11892, %r11891, 19;
	and.b32  	%r455, %r11892, 63;
	shr.u32 	%r11893, %r11892, 2;
	and.b32  	%r11894, %r11893, 1008;
	or.b32  	%r11895, %r11894, %r444;
	mul.wide.u32 	%rd16419, %r11895, 8;
	add.s64 	%rd2147, %rd1, %rd16419;
	ld.global.nc.u64 	%rd16420, [%rd2147];
	shr.u64 	%rd2148, %rd16420, %r455;
	and.b64  	%rd19893, %rd2148, 524287;
	setp.lt.u32 	%p1483, %r455, 46;
	@%p1483 bra 	$L__BB0_575;
	ld.global.nc.u64 	%rd16421, [%rd2147+128];
	sub.s32 	%r11896, 64, %r455;
	shl.b64 	%rd16422, %rd16421, %r11896;
	and.b64  	%rd16423, %rd16422, 524287;
	or.b64  	%rd19893, %rd16423, %rd2148;
$L__BB0_575:
	st.global.u64 	[%rd2101+2560], %rd19893;
	add.s32 	%r11897, %r443, 352;
	shr.u32 	%r11898, %r11897, 4;
	mul.lo.s32 	%r11899, %r11898, 19;
	and.b32  	%r456, %r11899, 63;
	shr.u32 	%r11900, %r11899, 2;
	and.b32  	%r11901, %r11900, 1008;
	or.b32  	%r11902, %r11901, %r444;
	mul.wide.u32 	%rd16424, %r11902, 8;
	add.s64 	%rd2152, %rd1, %rd16424;
	ld.global.nc.u64 	%rd16425, [%rd2152];
	shr.u64 	%rd2153, %rd16425, %r456;
	and.b64  	%rd19894, %rd2153, 524287;
	setp.lt.u32 	%p1484, %r456, 46;
	@%p1484 bra 	$L__BB0_577;
	ld.global.nc.u64 	%rd16426, [%rd2152+128];
	sub.s32 	%r11903, 64, %r456;
	shl.b64 	%rd16427, %rd16426, %r11903;
	and.b64  	%rd16428, %rd16427, 524287;
	or.b64  	%rd19894, %rd16428, %rd2153;
$L__BB0_577:
	st.global.u64 	[%rd2101+2816], %rd19894;
	add.s32 	%r11904, %r443, 384;
	shr.u32 	%r11905, %r11904, 4;
	mul.lo.s32 	%r11906, %r11905, 19;
	and.b32  	%r457, %r11906, 63;
	shr.u32 	%r11907, %r11906, 2;
	and.b32  	%r11908, %r11907, 1008;
	or.b32  	%r11909, %r11908, %r444;
	mul.wide.u32 	%rd16429, %r11909, 8;
	add.s64 	%rd2157, %rd1, %rd16429;
	ld.global.nc.u64 	%rd16430, [%rd2157];
	shr.u64 	%rd2158, %rd16430, %r457;
	and.b64  	%rd19895, %rd2158, 524287;
	setp.lt.u32 	%p1485, %r457, 46;
	@%p1485 bra 	$L__BB0_579;
	ld.global.nc.u64 	%rd16431, [%rd2157+128];
	sub.s32 	%r11910, 64, %r457;
	shl.b64 	%rd16432, %rd16431, %r11910;
	and.b64  	%rd16433, %rd16432, 524287;
	or.b64  	%rd19895, %rd16433, %rd2158;
$L__BB0_579:
	st.global.u64 	[%rd2101+3072], %rd19895;
	add.s32 	%r11911, %r443, 416;
	shr.u32 	%r11912, %r11911, 4;
	mul.lo.s32 	%r11913, %r11912, 19;
	and.b32  	%r458, %r11913, 63;
	shr.u32 	%r11914, %r11913, 2;
	and.b32  	%r11915, %r11914, 1008;
	or.b32  	%r11916, %r11915, %r444;
	mul.wide.u32 	%rd16434, %r11916, 8;
	add.s64 	%rd2162, %rd1, %rd16434;
	ld.global.nc.u64 	%rd16435, [%rd2162];
	shr.u64 	%rd2163, %rd16435, %r458;
	and.b64  	%rd19896, %rd2163, 524287;
	setp.lt.u32 	%p1486, %r458, 46;
	@%p1486 bra 	$L__BB0_581;
	ld.global.nc.u64 	%rd16436, [%rd2162+128];
	sub.s32 	%r11917, 64, %r458;
	shl.b64 	%rd16437, %rd16436, %r11917;
	and.b64  	%rd16438, %rd16437, 524287;
	or.b64  	%rd19896, %rd16438, %rd2163;
$L__BB0_581:
	st.global.u64 	[%rd2101+3328], %rd19896;
	add.s32 	%r11918, %r443, 448;
	shr.u32 	%r11919, %r11918, 4;
	mul.lo.s32 	%r11920, %r11919, 19;
	and.b32  	%r459, %r11920, 63;
	shr.u32 	%r11921, %r11920, 2;
	and.b32  	%r11922, %r11921, 1008;
	or.b32  	%r11923, %r11922, %r444;
	mul.wide.u32 	%rd16439, %r11923, 8;
	add.s64 	%rd2167, %rd1, %rd16439;
	ld.global.nc.u64 	%rd16440, [%rd2167];
	shr.u64 	%rd2168, %rd16440, %r459;
	and.b64  	%rd19897, %rd2168, 524287;
	setp.lt.u32 	%p1487, %r459, 46;
	@%p1487 bra 	$L__BB0_583;
	ld.global.nc.u64 	%rd16441, [%rd2167+128];
	sub.s32 	%r11924, 64, %r459;
	shl.b64 	%rd16442, %rd16441, %r11924;
	and.b64  	%rd16443, %rd16442, 524287;
	or.b64  	%rd19897, %rd16443, %rd2168;
$L__BB0_583:
	st.global.u64 	[%rd2101+3584], %rd19897;
	add.s32 	%r11925, %r443, 480;
	shr.u32 	%r11926, %r11925, 4;
	mul.lo.s32 	%r11927, %r11926, 19;
	and.b32  	%r460, %r11927, 63;
	shr.u32 	%r11928, %r11927, 2;
	and.b32  	%r11929, %r11928, 1008;
	or.b32  	%r11930, %r11929, %r444;
	mul.wide.u32 	%rd16444, %r11930, 8;
	add.s64 	%rd2172, %rd1, %rd16444;
	ld.global.nc.u64 	%rd16445, [%rd2172];
	shr.u64 	%rd2173, %rd16445, %r460;
	and.b64  	%rd19898, %rd2173, 524287;
	setp.lt.u32 	%p1488, %r460, 46;
	@%p1488 bra 	$L__BB0_585;
	ld.global.nc.u64 	%rd16446, [%rd2172+128];
	sub.s32 	%r11931, 64, %r460;
	shl.b64 	%rd16447, %rd16446, %r11931;
	and.b64  	%rd16448, %rd16447, 524287;
	or.b64  	%rd19898, %rd16448, %rd2173;
$L__BB0_585:
	st.global.u64 	[%rd2101+3840], %rd19898;
	add.s32 	%r11932, %r443, 512;
	shr.u32 	%r11933, %r11932, 4;
	mul.lo.s32 	%r11934, %r11933, 19;
	and.b32  	%r461, %r11934, 63;
	shr.u32 	%r11935, %r11934, 2;
	and.b32  	%r11936, %r11935, 1008;
	or.b32  	%r11937, %r11936, %r444;
	mul.wide.u32 	%rd16449, %r11937, 8;
	add.s64 	%rd2177, %rd1, %rd16449;
	ld.global.nc.u64 	%rd16450, [%rd2177];
	shr.u64 	%rd2178, %rd16450, %r461;
	and.b64  	%rd19899, %rd2178, 524287;
	setp.lt.u32 	%p1489, %r461, 46;
	@%p1489 bra 	$L__BB0_587;
	ld.global.nc.u64 	%rd16451, [%rd2177+128];
	sub.s32 	%r11938, 64, %r461;
	shl.b64 	%rd16452, %rd16451, %r11938;
	and.b64  	%rd16453, %rd16452, 524287;
	or.b64  	%rd19899, %rd16453, %rd2178;
$L__BB0_587:
	st.global.u64 	[%rd2101+4096], %rd19899;
	add.s32 	%r11939, %r443, 544;
	shr.u32 	%r11940, %r11939, 4;
	mul.lo.s32 	%r11941, %r11940, 19;
	and.b32  	%r462, %r11941, 63;
	shr.u32 	%r11942, %r11941, 2;
	and.b32  	%r11943, %r11942, 1008;
	or.b32  	%r11944, %r11943, %r444;
	mul.wide.u32 	%rd16454, %r11944, 8;
	add.s64 	%rd2182, %rd1, %rd16454;
	ld.global.nc.u64 	%rd16455, [%rd2182];
	shr.u64 	%rd2183, %rd16455, %r462;
	and.b64  	%rd19900, %rd2183, 524287;
	setp.lt.u32 	%p1490, %r462, 46;
	@%p1490 bra 	$L__BB0_589;
	ld.global.nc.u64 	%rd16456, [%rd2182+128];
	sub.s32 	%r11945, 64, %r462;
	shl.b64 	%rd16457, %rd16456, %r11945;
	and.b64  	%rd16458, %rd16457, 524287;
	or.b64  	%rd19900, %rd16458, %rd2183;
$L__BB0_589:
	st.global.u64 	[%rd2101+4352], %rd19900;
	add.s32 	%r11946, %r443, 576;
	shr.u32 	%r11947, %r11946, 4;
	mul.lo.s32 	%r11948, %r11947, 19;
	and.b32  	%r463, %r11948, 63;
	shr.u32 	%r11949, %r11948, 2;
	and.b32  	%r11950, %r11949, 1008;
	or.b32  	%r11951, %r11950, %r444;
	mul.wide.u32 	%rd16459, %r11951, 8;
	add.s64 	%rd2187, %rd1, %rd16459;
	ld.global.nc.u64 	%rd16460, [%rd2187];
	shr.u64 	%rd2188, %rd16460, %r463;
	and.b64  	%rd19901, %rd2188, 524287;
	setp.lt.u32 	%p1491, %r463, 46;
	@%p1491 bra 	$L__BB0_591;
	ld.global.nc.u64 	%rd16461, [%rd2187+128];
	sub.s32 	%r11952, 64, %r463;
	shl.b64 	%rd16462, %rd16461, %r11952;
	and.b64  	%rd16463, %rd16462, 524287;
	or.b64  	%rd19901, %rd16463, %rd2188;
$L__BB0_591:
	st.global.u64 	[%rd2101+4608], %rd19901;
	add.s32 	%r11953, %r443, 608;
	shr.u32 	%r11954, %r11953, 4;
	mul.lo.s32 	%r11955, %r11954, 19;
	and.b32  	%r464, %r11955, 63;
	shr.u32 	%r11956, %r11955, 2;
	and.b32  	%r11957, %r11956, 1008;
	or.b32  	%r11958, %r11957, %r444;
	mul.wide.u32 	%rd16464, %r11958, 8;
	add.s64 	%rd2192, %rd1, %rd16464;
	ld.global.nc.u64 	%rd16465, [%rd2192];
	shr.u64 	%rd2193, %rd16465, %r464;
	and.b64  	%rd19902, %rd2193, 524287;
	setp.lt.u32 	%p1492, %r464, 46;
	@%p1492 bra 	$L__BB0_593;
	ld.global.nc.u64 	%rd16466, [%rd2192+128];
	sub.s32 	%r11959, 64, %r464;
	shl.b64 	%rd16467, %rd16466, %r11959;
	and.b64  	%rd16468, %rd16467, 524287;
	or.b64  	%rd19902, %rd16468, %rd2193;
$L__BB0_593:
	st.global.u64 	[%rd2101+4864], %rd19902;
	add.s32 	%r11960, %r443, 640;
	shr.u32 	%r11961, %r11960, 4;
	mul.lo.s32 	%r11962, %r11961, 19;
	and.b32  	%r465, %r11962, 63;
	shr.u32 	%r11963, %r11962, 2;
	and.b32  	%r11964, %r11963, 1008;
	or.b32  	%r11965, %r11964, %r444;
	mul.wide.u32 	%rd16469, %r11965, 8;
	add.s64 	%rd2197, %rd1, %rd16469;
	ld.global.nc.u64 	%rd16470, [%rd2197];
	shr.u64 	%rd2198, %rd16470, %r465;
	and.b64  	%rd19903, %rd2198, 524287;
	setp.lt.u32 	%p1493, %r465, 46;
	@%p1493 bra 	$L__BB0_595;
	ld.global.nc.u64 	%rd16471, [%rd2197+128];
	sub.s32 	%r11966, 64, %r465;
	shl.b64 	%rd16472, %rd16471, %r11966;
	and.b64  	%rd16473, %rd16472, 524287;
	or.b64  	%rd19903, %rd16473, %rd2198;
$L__BB0_595:
	st.global.u64 	[%rd2101+5120], %rd19903;
	add.s32 	%r11967, %r443, 672;
	shr.u32 	%r11968, %r11967, 4;
	mul.lo.s32 	%r11969, %r11968, 19;
	and.b32  	%r466, %r11969, 63;
	shr.u32 	%r11970, %r11969, 2;
	and.b32  	%r11971, %r11970, 1008;
	or.b32  	%r11972, %r11971, %r444;
	mul.wide.u32 	%rd16474, %r11972, 8;
	add.s64 	%rd2202, %rd1, %rd16474;
	ld.global.nc.u64 	%rd16475, [%rd2202];
	shr.u64 	%rd2203, %rd16475, %r466;
	and.b64  	%rd19904, %rd2203, 524287;
	setp.lt.u32 	%p1494, %r466, 46;
	@%p1494 bra 	$L__BB0_597;
	ld.global.nc.u64 	%rd16476, [%rd2202+128];
	sub.s32 	%r11973, 64, %r466;
	shl.b64 	%rd16477, %rd16476, %r11973;
	and.b64  	%rd16478, %rd16477, 524287;
	or.b64  	%rd19904, %rd16478, %rd2203;
$L__BB0_597:
	st.global.u64 	[%rd2101+5376], %rd19904;
	add.s32 	%r11974, %r443, 704;
	shr.u32 	%r11975, %r11974, 4;
	mul.lo.s32 	%r11976, %r11975, 19;
	and.b32  	%r467, %r11976, 63;
	shr.u32 	%r11977, %r11976, 2;
	and.b32  	%r11978, %r11977, 1008;
	or.b32  	%r11979, %r11978, %r444;
	mul.wide.u32 	%rd16479, %r11979, 8;
	add.s64 	%rd2207, %rd1, %rd16479;
	ld.global.nc.u64 	%rd16480, [%rd2207];
	shr.u64 	%rd2208, %rd16480, %r467;
	and.b64  	%rd19905, %rd2208, 524287;
	setp.lt.u32 	%p1495, %r467, 46;
	@%p1495 bra 	$L__BB0_599;
	ld.global.nc.u64 	%rd16481, [%rd2207+128];
	sub.s32 	%r11980, 64, %r467;
	shl.b64 	%rd16482, %rd16481, %r11980;
	and.b64  	%rd16483, %rd16482, 524287;
	or.b64  	%rd19905, %rd16483, %rd2208;
$L__BB0_599:
	st.global.u64 	[%rd2101+5632], %rd19905;
	add.s32 	%r11981, %r443, 736;
	shr.u32 	%r11982, %r11981, 4;
	mul.lo.s32 	%r11983, %r11982, 19;
	and.b32  	%r468, %r11983, 63;
	shr.u32 	%r11984, %r11983, 2;
	and.b32  	%r11985, %r11984, 1008;
	or.b32  	%r11986, %r11985, %r444;
	mul.wide.u32 	%rd16484, %r11986, 8;
	add.s64 	%rd2212, %rd1, %rd16484;
	ld.global.nc.u64 	%rd16485, [%rd2212];
	shr.u64 	%rd2213, %rd16485, %r468;
	and.b64  	%rd19906, %rd2213, 524287;
	setp.lt.u32 	%p1496, %r468, 46;
	@%p1496 bra 	$L__BB0_601;
	ld.global.nc.u64 	%rd16486, [%rd2212+128];
	sub.s32 	%r11987, 64, %r468;
	shl.b64 	%rd16487, %rd16486, %r11987;
	and.b64  	%rd16488, %rd16487, 524287;
	or.b64  	%rd19906, %rd16488, %rd2213;
$L__BB0_601:
	st.global.u64 	[%rd2101+5888], %rd19906;
	add.s32 	%r11988, %r443, 768;
	shr.u32 	%r11989, %r11988, 4;
	mul.lo.s32 	%r11990, %r11989, 19;
	and.b32  	%r469, %r11990, 63;
	shr.u32 	%r11991, %r11990, 2;
	and.b32  	%r11992, %r11991, 1008;
	or.b32  	%r11993, %r11992, %r444;
	mul.wide.u32 	%rd16489, %r11993, 8;
	add.s64 	%rd2217, %rd1, %rd16489;
	ld.global.nc.u64 	%rd16490, [%rd2217];
	shr.u64 	%rd2218, %rd16490, %r469;
	and.b64  	%rd19907, %rd2218, 524287;
	setp.lt.u32 	%p1497, %r469, 46;
	@%p1497 bra 	$L__BB0_603;
	ld.global.nc.u64 	%rd16491, [%rd2217+128];
	sub.s32 	%r11994, 64, %r469;
	shl.b64 	%rd16492, %rd16491, %r11994;
	and.b64  	%rd16493, %rd16492, 524287;
	or.b64  	%rd19907, %rd16493, %rd2218;
$L__BB0_603:
	st.global.u64 	[%rd2101+6144], %rd19907;
	add.s32 	%r11995, %r443, 800;
	shr.u32 	%r11996, %r11995, 4;
	mul.lo.s32 	%r11997, %r11996, 19;
	and.b32  	%r470, %r11997, 63;
	shr.u32 	%r11998, %r11997, 2;
	and.b32  	%r11999, %r11998, 1008;
	or.b32  	%r12000, %r11999, %r444;
	mul.wide.u32 	%rd16494, %r12000, 8;
	add.s64 	%rd2222, %rd1, %rd16494;
	ld.global.nc.u64 	%rd16495, [%rd2222];
	shr.u64 	%rd2223, %rd16495, %r470;
	and.b64  	%rd19908, %rd2223, 524287;
	setp.lt.u32 	%p1498, %r470, 46;
	@%p1498 bra 	$L__BB0_605;
	ld.global.nc.u64 	%rd16496, [%rd2222+128];
	sub.s32 	%r12001, 64, %r470;
	shl.b64 	%rd16497, %rd16496, %r12001;
	and.b64  	%rd16498, %rd16497, 524287;
	or.b64  	%rd19908, %rd16498, %rd2223;
$L__BB0_605:
	st.global.u64 	[%rd2101+6400], %rd19908;
	add.s32 	%r12002, %r443, 832;
	shr.u32 	%r12003, %r12002, 4;
	mul.lo.s32 	%r12004, %r12003, 19;
	and.b32  	%r471, %r12004, 63;
	shr.u32 	%r12005, %r12004, 2;
	and.b32  	%r12006, %r12005, 1008;
	or.b32  	%r12007, %r12006, %r444;
	mul.wide.u32 	%rd16499, %r12007, 8;
	add.s64 	%rd2227, %rd1, %rd16499;
	ld.global.nc.u64 	%rd16500, [%rd2227];
	shr.u64 	%rd2228, %rd16500, %r471;
	and.b64  	%rd19909, %rd2228, 524287;
	setp.lt.u32 	%p1499, %r471, 46;
	@%p1499 bra 	$L__BB0_607;
	ld.global.nc.u64 	%rd16501, [%rd2227+128];
	sub.s32 	%r12008, 64, %r471;
	shl.b64 	%rd16502, %rd16501, %r12008;
	and.b64  	%rd16503, %rd16502, 524287;
	or.b64  	%rd19909, %rd16503, %rd2228;
$L__BB0_607:
	st.global.u64 	[%rd2101+6656], %rd19909;
	add.s32 	%r12009, %r443, 864;
	shr.u32 	%r12010, %r12009, 4;
	mul.lo.s32 	%r12011, %r12010, 19;
	and.b32  	%r472, %r12011, 63;
	shr.u32 	%r12012, %r12011, 2;
	and.b32  	%r12013, %r12012, 1008;
	or.b32  	%r12014, %r12013, %r444;
	mul.wide.u32 	%rd16504, %r12014, 8;
	add.s64 	%rd2232, %rd1, %rd16504;
	ld.global.nc.u64 	%rd16505, [%rd2232];
	shr.u64 	%rd2233, %rd16505, %r472;
	and.b64  	%rd19910, %rd2233, 524287;
	setp.lt.u32 	%p1500, %r472, 46;
	@%p1500 bra 	$L__BB0_609;
	ld.global.nc.u64 	%rd16506, [%rd2232+128];
	sub.s32 	%r12015, 64, %r472;
	shl.b64 	%rd16507, %rd16506, %r12015;
	and.b64  	%rd16508, %rd16507, 524287;
	or.b64  	%rd19910, %rd16508, %rd2233;
$L__BB0_609:
	st.global.u64 	[%rd2101+6912], %rd19910;
	add.s32 	%r12016, %r443, 896;
	shr.u32 	%r12017, %r12016, 4;
	mul.lo.s32 	%r12018, %r12017, 19;
	and.b32  	%r473, %r12018, 63;
	shr.u32 	%r12019, %r12018, 2;
	and.b32  	%r12020, %r12019, 1008;
	or.b32  	%r12021, %r12020, %r444;
	mul.wide.u32 	%rd16509, %r12021, 8;
	add.s64 	%rd2237, %rd1, %rd16509;
	ld.global.nc.u64 	%rd16510, [%rd2237];
	shr.u64 	%rd2238, %rd16510, %r473;
	and.b64  	%rd19911, %rd2238, 524287;
	setp.lt.u32 	%p1501, %r473, 46;
	@%p1501 bra 	$L__BB0_611;
	ld.global.nc.u64 	%rd16511, [%rd2237+128];
	sub.s32 	%r12022, 64, %r473;
	shl.b64 	%rd16512, %rd16511, %r12022;
	and.b64  	%rd16513, %rd16512, 524287;
	or.b64  	%rd19911, %rd16513, %rd2238;
$L__BB0_611:
	st.global.u64 	[%rd2101+7168], %rd19911;
	add.s32 	%r12023, %r443, 928;
	shr.u32 	%r12024, %r12023, 4;
	mul.lo.s32 	%r12025, %r12024, 19;
	and.b32  	%r474, %r12025, 63;
	shr.u32 	%r12026, %r12025, 2;
	and.b32  	%r12027, %r12026, 1008;
	or.b32  	%r12028, %r12027, %r444;
	mul.wide.u32 	%rd16514, %r12028, 8;
	add.s64 	%rd2242, %rd1, %rd16514;
	ld.global.nc.u64 	%rd16515, [%rd2242];
	shr.u64 	%rd2243, %rd16515, %r474;
	and.b64  	%rd19912, %rd2243, 524287;
	setp.lt.u32 	%p1502, %r474, 46;
	@%p1502 bra 	$L__BB0_613;
	ld.global.nc.u64 	%rd16516, [%rd2242+128];
	sub.s32 	%r12029, 64, %r474;
	shl.b64 	%rd16517, %rd16516, %r12029;
	and.b64  	%rd16518, %rd16517, 524287;
	or.b64  	%rd19912, %rd16518, %rd2243;
$L__BB0_613:
	st.global.u64 	[%rd2101+7424], %rd19912;
	add.s32 	%r12030, %r443, 960;
	shr.u32 	%r12031, %r12030, 4;
	mul.lo.s32 	%r12032, %r12031, 19;
	and.b32  	%r475, %r12032, 63;
	shr.u32 	%r12033, %r12032, 2;
	and.b32  	%r12034, %r12033, 1008;
	or.b32  	%r12035, %r12034, %r444;
	mul.wide.u32 	%rd16519, %r12035, 8;
	add.s64 	%rd2247, %rd1, %rd16519;
	ld.global.nc.u64 	%rd16520, [%rd2247];
	shr.u64 	%rd2248, %rd16520, %r475;
	and.b64  	%rd19913, %rd2248, 524287;
	setp.lt.u32 	%p1503, %r475, 46;
	@%p1503 bra 	$L__BB0_615;
	ld.global.nc.u64 	%rd16521, [%rd2247+128];
	sub.s32 	%r12036, 64, %r475;
	shl.b64 	%rd16522, %rd16521, %r12036;
	and.b64  	%rd16523, %rd16522, 524287;
	or.b64  	%rd19913, %rd16523, %rd2248;
$L__BB0_615:
	st.global.u64 	[%rd2101+7680], %rd19913;
	add.s32 	%r12037, %r443, 992;
	shr.u32 	%r12038, %r12037, 4;
	mul.lo.s32 	%r12039, %r12038, 19;
	and.b32  	%r476, %r12039, 63;
	shr.u32 	%r12040, %r12039, 2;
	and.b32  	%r12041, %r12040, 1008;
	or.b32  	%r12042, %r12041, %r444;
	mul.wide.u32 	%rd16524, %r12042, 8;
	add.s64 	%rd2252, %rd1, %rd16524;
	ld.global.nc.u64 	%rd16525, [%rd2252];
	shr.u64 	%rd2253, %rd16525, %r476;
	and.b64  	%rd19914, %rd2253, 524287;
	setp.lt.u32 	%p1504, %r476, 46;
	@%p1504 bra 	$L__BB0_617;
	ld.global.nc.u64 	%rd16526, [%rd2252+128];
	sub.s32 	%r12043, 64, %r476;
	shl.b64 	%rd16527, %rd16526, %r12043;
	and.b64  	%rd16528, %rd16527, 524287;
	or.b64  	%rd19914, %rd16528, %rd2253;
$L__BB0_617:
	st.global.u64 	[%rd2101+7936], %rd19914;
	bra.uni 	$L__BB0_3809;
$L__BB0_618:
	setp.gt.s16 	%p64, %rs1, 21;
	@%p64 bra 	$L__BB0_686;
	setp.eq.s16 	%p67, %rs1, 20;
	@%p67 bra 	$L__BB0_2378;
	setp.eq.s16 	%p68, %rs1, 21;
	@%p68 bra 	$L__BB0_621;
	bra.uni 	$L__BB0_3809;
$L__BB0_621:
	mov.u32 	%r511, %tid.x;
	and.b32  	%r512, %r511, 15;
	shr.u32 	%r11375, %r511, 4;
	mul.lo.s32 	%r11376, %r11375, 21;
	and.b32  	%r513, %r11376, 63;
	shr.u32 	%r11377, %r11376, 2;
	and.b32  	%r11378, %r11377, 496;
	or.b32  	%r11379, %r11378, %r512;
	mul.wide.u32 	%rd16046, %r11379, 8;
	add.s64 	%rd2418, %rd1, %rd16046;
	ld.global.nc.u64 	%rd16047, [%rd2418];
	shr.u64 	%rd2419, %rd16047, %r513;
	and.b64  	%rd19947, %rd2419, 2097151;
	setp.lt.u32 	%p1409, %r513, 44;
	@%p1409 bra 	$L__BB0_623;
	ld.global.nc.u64 	%rd16048, [%rd2418+128];
	sub.s32 	%r11380, 64, %r513;
	shl.b64 	%rd16049, %rd16048, %r11380;
	and.b64  	%rd16050, %rd16049, 2097151;
	or.b64  	%rd19947, %rd16050, %rd2419;
$L__BB0_623:
	mul.wide.u32 	%rd16051, %r511, 8;
	add.s64 	%rd2423, %rd2, %rd16051;
	st.global.u64 	[%rd2423], %rd19947;
	add.s32 	%r11381, %r511, 32;
	shr.u32 	%r11382, %r11381, 4;
	mul.lo.s32 	%r11383, %r11382, 21;
	and.b32  	%r514, %r11383, 63;
	shr.u32 	%r11384, %r11383, 2;
	and.b32  	%r11385, %r11384, 1008;
	or.b32  	%r11386, %r11385, %r512;
	mul.wide.u32 	%rd16052, %r11386, 8;
	add.s64 	%rd2424, %rd1, %rd16052;
	ld.global.nc.u64 	%rd16053, [%rd2424];
	shr.u64 	%rd2425, %rd16053, %r514;
	and.b64  	%rd19948, %rd2425, 2097151;
	setp.lt.u32 	%p1410, %r514, 44;
	@%p1410 bra 	$L__BB0_625;
	ld.global.nc.u64 	%rd16054, [%rd2424+128];
	sub.s32 	%r11387, 64, %r514;
	shl.b64 	%rd16055, %rd16054, %r11387;
	and.b64  	%rd16056, %rd16055, 2097151;
	or.b64  	%rd19948, %rd16056, %rd2425;
$L__BB0_625:
	st.global.u64 	[%rd2423+256], %rd19948;
	add.s32 	%r11388, %r511, 64;
	shr.u32 	%r11389, %r11388, 4;
	mul.lo.s32 	%r11390, %r11389, 21;
	and.b32  	%r515, %r11390, 63;
	shr.u32 	%r11391, %r11390, 2;
	and.b32  	%r11392, %r11391, 1008;
	or.b32  	%r11393, %r11392, %r512;
	mul.wide.u32 	%rd16057, %r11393, 8;
	add.s64 	%rd2429, %rd1, %rd16057;
	ld.global.nc.u64 	%rd16058, [%rd2429];
	shr.u64 	%rd2430, %rd16058, %r515;
	and.b64  	%rd19949, %rd2430, 2097151;
	setp.lt.u32 	%p1411, %r515, 44;
	@%p1411 bra 	$L__BB0_627;
	ld.global.nc.u64 	%rd16059, [%rd2429+128];
	sub.s32 	%r11394, 64, %r515;
	shl.b64 	%rd16060, %rd16059, %r11394;
	and.b64  	%rd16061, %rd16060, 2097151;
	or.b64  	%rd19949, %rd16061, %rd2430;
$L__BB0_627:
	st.global.u64 	[%rd2423+512], %rd19949;
	add.s32 	%r11395, %r511, 96;
	shr.u32 	%r11396, %r11395, 4;
	mul.lo.s32 	%r11397, %r11396, 21;
	and.b32  	%r516, %r11397, 63;
	shr.u32 	%r11398, %r11397, 2;
	and.b32  	%r11399, %r11398, 1008;
	or.b32  	%r11400, %r11399, %r512;
	mul.wide.u32 	%rd16062, %r11400, 8;
	add.s64 	%rd2434, %rd1, %rd16062;
	ld.global.nc.u64 	%rd16063, [%rd2434];
	shr.u64 	%rd2435, %rd16063, %r516;
	and.b64  	%rd19950, %rd2435, 2097151;
	setp.lt.u32 	%p1412, %r516, 44;
	@%p1412 bra 	$L__BB0_629;
	ld.global.nc.u64 	%rd16064, [%rd2434+128];
	sub.s32 	%r11401, 64, %r516;
	shl.b64 	%rd16065, %rd16064, %r11401;
	and.b64  	%rd16066, %rd16065, 2097151;
	or.b64  	%rd19950, %rd16066, %rd2435;
$L__BB0_629:
	st.global.u64 	[%rd2423+768], %rd19950;
	add.s32 	%r11402, %r511, 128;
	shr.u32 	%r11403, %r11402, 4;
	mul.lo.s32 	%r11404, %r11403, 21;
	and.b32  	%r517, %r11404, 63;
	shr.u32 	%r11405, %r11404, 2;
	and.b32  	%r11406, %r11405, 1008;
	or.b32  	%r11407, %r11406, %r512;
	mul.wide.u32 	%rd16067, %r11407, 8;
	add.s64 	%rd2439, %rd1, %rd16067;
	ld.global.nc.u64 	%rd16068, [%rd2439];
	shr.u64 	%rd2440, %rd16068, %r517;
	and.b64  	%rd19951, %rd2440, 2097151;
	setp.lt.u32 	%p1413, %r517, 44;
	@%p1413 bra 	$L__BB0_631;
	ld.global.nc.u64 	%rd16069, [%rd2439+128];
	sub.s32 	%r11408, 64, %r517;
	shl.b64 	%rd16070, %rd16069, %r11408;
	and.b64  	%rd16071, %rd16070, 2097151;
	or.b64  	%rd19951, %rd16071, %rd2440;
$L__BB0_631:
	st.global.u64 	[%rd2423+1024], %rd19951;
	add.s32 	%r11409, %r511, 160;
	shr.u32 	%r11410, %r11409, 4;
	mul.lo.s32 	%r11411, %r11410, 21;
	and.b32  	%r518, %r11411, 63;
	shr.u32 	%r11412, %r11411, 2;
	and.b32  	%r11413, %r11412, 1008;
	or.b32  	%r11414, %r11413, %r512;
	mul.wide.u32 	%rd16072, %r11414, 8;
	add.s64 	%rd2444, %rd1, %rd16072;
	ld.global.nc.u64 	%rd16073, [%rd2444];
	shr.u64 	%rd2445, %rd16073, %r518;
	and.b64  	%rd19952, %rd2445, 2097151;
	setp.lt.u32 	%p1414, %r518, 44;
	@%p1414 bra 	$L__BB0_633;
	ld.global.nc.u64 	%rd16074, [%rd2444+128];
	sub.s32 	%r11415, 64, %r518;
	shl.b64 	%rd16075, %rd16074, %r11415;
	and.b64  	%rd16076, %rd16075, 2097151;
	or.b64  	%rd19952, %rd16076, %rd2445;
$L__BB0_633:
	st.global.u64 	[%rd2423+1280], %rd19952;
	add.s32 	%r11416, %r511, 192;
	shr.u32 	%r11417, %r11416, 4;
	mul.lo.s32 	%r11418, %r11417, 21;
	and.b32  	%r519, %r11418, 63;
	shr.u32 	%r11419, %r11418, 2;
	and.b32  	%r11420, %r11419, 1008;
	or.b32  	%r11421, %r11420, %r512;
	mul.wide.u32 	%rd16077, %r11421, 8;
	add.s64 	%rd2449, %rd1, %rd16077;
	ld.global.nc.u64 	%rd16078, [%rd2449];
	shr.u64 	%rd2450, %rd16078, %r519;
	and.b64  	%rd19953, %rd2450, 2097151;
	setp.lt.u32 	%p1415, %r519, 44;
	@%p1415 bra 	$L__BB0_635;
	ld.global.nc.u64 	%rd16079, [%rd2449+128];
	sub.s32 	%r11422, 64, %r519;
	shl.b64 	%rd16080, %rd16079, %r11422;
	and.b64  	%rd16081, %rd16080, 2097151;
	or.b64  	%rd19953, %rd16081, %rd2450;
$L__BB0_635:
	st.global.u64 	[%rd2423+1536], %rd19953;
	add.s32 	%r11423, %r511, 224;
	shr.u32 	%r11424, %r11423, 4;
	mul.lo.s32 	%r11425, %r11424, 21;
	and.b32  	%r520, %r11425, 63;
	shr.u32 	%r11426, %r11425, 2;
	and.b32  	%r11427, %r11426, 1008;
	or.b32  	%r11428, %r11427, %r512;
	mul.wide.u32 	%rd16082, %r11428, 8;
	add.s64 	%rd2454, %rd1, %rd16082;
	ld.global.nc.u64 	%rd16083, [%rd2454];
	shr.u64 	%rd2455, %rd16083, %r520;
	and.b64  	%rd19954, %rd2455, 2097151;
	setp.lt.u32 	%p1416, %r520, 44;
	@%p1416 bra 	$L__BB0_637;
	ld.global.nc.u64 	%rd16084, [%rd2454+128];
	sub.s32 	%r11429, 64, %r520;
	shl.b64 	%rd16085, %rd16084, %r11429;
	and.b64  	%rd16086, %rd16085, 2097151;
	or.b64  	%rd19954, %rd16086, %rd2455;
$L__BB0_637:
	st.global.u64 	[%rd2423+1792], %rd19954;
	add.s32 	%r11430, %r511, 256;
	shr.u32 	%r11431, %r11430, 4;
	mul.lo.s32 	%r11432, %r11431, 21;
	and.b32  	%r521, %r11432, 63;
	shr.u32 	%r11433, %r11432, 2;
	and.b32  	%r11434, %r11433, 1008;
	or.b32  	%r11435, %r11434, %r512;
	mul.wide.u32 	%rd16087, %r11435, 8;
	add.s64 	%rd2459, %rd1, %rd16087;
	ld.global.nc.u64 	%rd16088, [%rd2459];
	shr.u64 	%rd2460, %rd16088, %r521;
	and.b64  	%rd19955, %rd2460, 2097151;
	setp.lt.u32 	%p1417, %r521, 44;
	@%p1417 bra 	$L__BB0_639;
	ld.global.nc.u64 	%rd16089, [%rd2459+128];
	sub.s32 	%r11436, 64, %r521;
	shl.b64 	%rd16090, %rd16089, %r11436;
	and.b64  	%rd16091, %rd16090, 2097151;
	or.b64  	%rd19955, %rd16091, %rd2460;
$L__BB0_639:
	st.global.u64 	[%rd2423+2048], %rd19955;
	add.s32 	%r11437, %r511, 288;
	shr.u32 	%r11438, %r11437, 4;
	mul.lo.s32 	%r11439, %r11438, 21;
	and.b32  	%r522, %r11439, 63;
	shr.u32 	%r11440, %r11439, 2;
	and.b32  	%r11441, %r11440, 1008;
	or.b32  	%r11442, %r11441, %r512;
	mul.wide.u32 	%rd16092, %r11442, 8;
	add.s64 	%rd2464, %rd1, %rd16092;
	ld.global.nc.u64 	%rd16093, [%rd2464];
	shr.u64 	%rd2465, %rd16093, %r522;
	and.b64  	%rd19956, %rd2465, 2097151;
	setp.lt.u32 	%p1418, %r522, 44;
	@%p1418 bra 	$L__BB0_641;
	ld.global.nc.u64 	%rd16094, [%rd2464+128];
	sub.s32 	%r11443, 64, %r522;
	shl.b64 	%rd16095, %rd16094, %r11443;
	and.b64  	%rd16096, %rd16095, 2097151;
	or.b64  	%rd19956, %rd16096, %rd2465;
$L__BB0_641:
	st.global.u64 	[%rd2423+2304], %rd19956;
	add.s32 	%r11444, %r511, 320;
	shr.u32 	%r11445, %r11444, 4;
	mul.lo.s32 	%r11446, %r11445, 21;
	and.b32  	%r523, %r11446, 63;
	shr.u32 	%r11447, %r11446, 2;
	and.b32  	%r11448, %r11447, 1008;
	or.b32  	%r11449, %r11448, %r512;
	mul.wide.u32 	%rd16097, %r11449, 8;
	add.s64 	%rd2469, %rd1, %rd16097;
	ld.global.nc.u64 	%rd16098, [%rd2469];
	shr.u64 	%rd2470, %rd16098, %r523;
	and.b64  	%rd19957, %rd2470, 2097151;
	setp.lt.u32 	%p1419, %r523, 44;
	@%p1419 bra 	$L__BB0_643;
	ld.global.nc.u64 	%rd16099, [%rd2469+128];
	sub.s32 	%r11450, 64, %r523;
	shl.b64 	%rd16100, %rd16099, %r11450;
	and.b64  	%rd16101, %rd16100, 2097151;
	or.b64  	%rd19957, %rd16101, %rd2470;
$L__BB0_643:
	st.global.u64 	[%rd2423+2560], %rd19957;
	add.s32 	%r11451, %r511, 352;
	shr.u32 	%r11452, %r11451, 4;
	mul.lo.s32 	%r11453, %r11452, 21;
	and.b32  	%r524, %r11453, 63;
	shr.u32 	%r11454, %r11453, 2;
	and.b32  	%r11455, %r11454, 1008;
	or.b32  	%r11456, %r11455, %r512;
	mul.wide.u32 	%rd16102, %r11456, 8;
	add.s64 	%rd2474, %rd1, %rd16102;
	ld.global.nc.u64 	%rd16103, [%rd2474];
	shr.u64 	%rd2475, %rd16103, %r524;
	and.b64  	%rd19958, %rd2475, 2097151;
	setp.lt.u32 	%p1420, %r524, 44;
	@%p1420 bra 	$L__BB0_645;
	ld.global.nc.u64 	%rd16104, [%rd2474+128];
	sub.s32 	%r11457, 64, %r524;
	shl.b64 	%rd16105, %rd16104, %r11457;
	and.b64  	%rd16106, %rd16105, 2097151;
	or.b64  	%rd19958, %rd16106, %rd2475;
$L__BB0_645:
	st.global.u64 	[%rd2423+2816], %rd19958;
	add.s32 	%r11458, %r511, 384;
	shr.u32 	%r11459, %r11458, 4;
	mul.lo.s32 	%r11460, %r11459, 21;
	and.b32  	%r525, %r11460, 63;
	shr.u32 	%r11461, %r11460, 2;
	and.b32  	%r11462, %r11461, 1008;
	or.b32  	%r11463, %r11462, %r512;
	mul.wide.u32 	%rd16107, %r11463, 8;
	add.s64 	%rd2479, %rd1, %rd16107;
	ld.global.nc.u64 	%rd16108, [%rd2479];
	shr.u64 	%rd2480, %rd16108, %r525;
	and.b64  	%rd19959, %rd2480, 2097151;
	setp.lt.u32 	%p1421, %r525, 44;
	@%p1421 bra 	$L__BB0_647;
	ld.global.nc.u64 	%rd16109, [%rd2479+128];
	sub.s32 	%r11464, 64, %r525;
	shl.b64 	%rd16110, %rd16109, %r11464;
	and.b64  	%rd16111, %rd16110, 2097151;
	or.b64  	%rd19959, %rd16111, %rd2480;
$L__BB0_647:
	st.global.u64 	[%rd2423+3072], %rd19959;
	add.s32 	%r11465, %r511, 416;
	shr.u32 	%r11466, %r11465, 4;
	mul.lo.s32 	%r11467, %r11466, 21;
	and.b32  	%r526, %r11467, 63;
	shr.u32 	%r11468, %r11467, 2;
	and.b32  	%r11469, %r11468, 1008;
	or.b32  	%r11470, %r11469, %r512;
	mul.wide.u32 	%rd16112, %r11470, 8;
	add.s64 	%rd2484, %rd1, %rd16112;
	ld.global.nc.u64 	%rd16113, [%rd2484];
	shr.u64 	%rd2485, %rd16113, %r526;
	and.b64  	%rd19960, %rd2485, 2097151;
	setp.lt.u32 	%p1422, %r526, 44;
	@%p1422 bra 	$L__BB0_649;
	ld.global.nc.u64 	%rd16114, [%rd2484+128];
	sub.s32 	%r11471, 64, %r526;
	shl.b64 	%rd16115, %rd16114, %r11471;
	and.b64  	%rd16116, %rd16115, 2097151;
	or.b64  	%rd19960, %rd16116, %rd2485;
$L__BB0_649:
	st.global.u64 	[%rd2423+3328], %rd19960;
	add.s32 	%r11472, %r511, 448;
	shr.u32 	%r11473, %r11472, 4;
	mul.lo.s32 	%r11474, %r11473, 21;
	and.b32  	%r527, %r11474, 63;
	shr.u32 	%r11475, %r11474, 2;
	and.b32  	%r11476, %r11475, 1008;
	or.b32  	%r11477, %r11476, %r512;
	mul.wide.u32 	%rd16117, %r11477, 8;
	add.s64 	%rd2489, %rd1, %rd16117;
	ld.global.nc.u64 	%rd16118, [%rd2489];
	shr.u64 	%rd2490, %rd16118, %r527;
	and.b64  	%rd19961, %rd2490, 2097151;
	setp.lt.u32 	%p1423, %r527, 44;
	@%p1423 bra 	$L__BB0_651;
	ld.global.nc.u64 	%rd16119, [%rd2489+128];
	sub.s32 	%r11478, 64, %r527;
	shl.b64 	%rd16120, %rd16119, %r11478;
	and.b64  	%rd16121, %rd16120, 2097151;
	or.b64  	%rd19961, %rd16121, %rd2490;
$L__BB0_651:
	st.global.u64 	[%rd2423+3584], %rd19961;
	add.s32 	%r11479, %r511, 480;
	shr.u32 	%r11480, %r11479, 4;
	mul.lo.s32 	%r11481, %r11480, 21;
	and.b32  	%r528, %r11481, 63;
	shr.u32 	%r11482, %r11481, 2;
	and.b32  	%r11483, %r11482, 1008;
	or.b32  	%r11484, %r11483, %r512;
	mul.wide.u32 	%rd16122, %r11484, 8;
	add.s64 	%rd2494, %rd1, %rd16122;
	ld.global.nc.u64 	%rd16123, [%rd2494];
	shr.u64 	%rd2495, %rd16123, %r528;
	and.b64  	%rd19962, %rd2495, 2097151;
	setp.lt.u32 	%p1424, %r528, 44;
	@%p1424 bra 	$L__BB0_653;
	ld.global.nc.u64 	%rd16124, [%rd2494+128];
	sub.s32 	%r11485, 64, %r528;
	shl.b64 	%rd16125, %rd16124, %r11485;
	and.b64  	%rd16126, %rd16125, 2097151;
	or.b64  	%rd19962, %rd16126, %rd2495;
$L__BB0_653:
	st.global.u64 	[%rd2423+3840], %rd19962;
	add.s32 	%r11486, %r511, 512;
	shr.u32 	%r11487, %r11486, 4;
	mul.lo.s32 	%r11488, %r11487, 21;
	and.b32  	%r529, %r11488, 63;
	shr.u32 	%r11489, %r11488, 2;
	and.b32  	%r11490, %r11489, 1008;
	or.b32  	%r11491, %r11490, %r512;
	mul.wide.u32 	%rd16127, %r11491, 8;
	add.s64 	%rd2499, %rd1, %rd16127;
	ld.global.nc.u64 	%rd16128, [%rd2499];
	shr.u64 	%rd2500, %rd16128, %r529;
	and.b64  	%rd19963, %rd2500, 2097151;
	setp.lt.u32 	%p1425, %r529, 44;
	@%p1425 bra 	$L__BB0_655;
	ld.global.nc.u64 	%rd16129, [%rd2499+128];
	sub.s32 	%r11492, 64, %r529;
	shl.b64 	%rd16130, %rd16129, %r11492;
	and.b64  	%rd16131, %rd16130, 2097151;
	or.b64  	%rd19963, %rd16131, %rd2500;
$L__BB0_655:
	st.global.u64 	[%rd2423+4096], %rd19963;
	add.s32 	%r11493, %r511, 544;
	shr.u32 	%r11494, %r11493, 4;
	mul.lo.s32 	%r11495, %r11494, 21;
	and.b32  	%r530, %r11495, 63;
	shr.u32 	%r11496, %r11495, 2;
	and.b32  	%r11497, %r11496, 1008;
	or.b32  	%r11498, %r11497, %r512;
	mul.wide.u32 	%rd16132, %r11498, 8;
	add.s64 	%rd2504, %rd1, %rd16132;
	ld.global.nc.u64 	%rd16133, [%rd2504];
	shr.u64 	%rd2505, %rd16133, %r530;
	and.b64  	%rd19964, %rd2505, 2097151;
	setp.lt.u32 	%p1426, %r530, 44;
	@%p1426 bra 	$L__BB0_657;
	ld.global.nc.u64 	%rd16134, [%rd2504+128];
	sub.s32 	%r11499, 64, %r530;
	shl.b64 	%rd16135, %rd16134, %r11499;
	and.b64  	%rd16136, %rd16135, 2097151;
	or.b64  	%rd19964, %rd16136, %rd2505;
$L__BB0_657:
	st.global.u64 	[%rd2423+4352], %rd19964;
	add.s32 	%r11500, %r511, 576;
	shr.u32 	%r11501, %r11500, 4;
	mul.lo.s32 	%r11502, %r11501, 21;
	and.b32  	%r531, %r11502, 63;
	shr.u32 	%r11503, %r11502, 2;
	and.b32  	%r11504, %r11503, 1008;
	or.b32  	%r11505, %r11504, %r512;
	mul.wide.u32 	%rd16137, %r11505, 8;
	add.s64 	%rd2509, %rd1, %rd16137;
	ld.global.nc.u64 	%rd16138, [%rd2509];
	shr.u64 	%rd2510, %rd16138, %r531;
	and.b64  	%rd19965, %rd2510, 2097151;
	setp.lt.u32 	%p1427, %r531, 44;
	@%p1427 bra 	$L__BB0_659;
	ld.global.nc.u64 	%rd16139, [%rd2509+128];
	sub.s32 	%r11506, 64, %r531;
	shl.b64 	%rd16140, %rd16139, %r11506;
	and.b64  	%rd16141, %rd16140, 2097151;
	or.b64  	%rd19965, %rd16141, %rd2510;
$L__BB0_659:
	st.global.u64 	[%rd2423+4608], %rd19965;
	add.s32 	%r11507, %r511, 608;
	shr.u32 	%r11508, %r11507, 4;
	mul.lo.s32 	%r11509, %r11508, 21;
	and.b32  	%r532, %r11509, 63;
	shr.u32 	%r11510, %r11509, 2;
	and.b32  	%r11511, %r11510, 1008;
	or.b32  	%r11512, %r11511, %r512;
	mul.wide.u32 	%rd16142, %r11512, 8;
	add.s64 	%rd2514, %rd1, %rd16142;
	ld.global.nc.u64 	%rd16143, [%rd2514];
	shr.u64 	%rd2515, %rd16143, %r532;
	and.b64  	%rd19966, %rd2515, 2097151;
	setp.lt.u32 	%p1428, %r532, 44;
	@%p1428 bra 	$L__BB0_661;
	ld.global.nc.u64 	%rd16144, [%rd2514+128];
	sub.s32 	%r11513, 64, %r532;
	shl.b64 	%rd16145, %rd16144, %r11513;
	and.b64  	%rd16146, %rd16145, 2097151;
	or.b64  	%rd19966, %rd16146, %rd2515;
$L__BB0_661:
	st.global.u64 	[%rd2423+4864], %rd19966;
	add.s32 	%r11514, %r511, 640;
	shr.u32 	%r11515, %r11514, 4;
	mul.lo.s32 	%r11516, %r11515, 21;
	and.b32  	%r533, %r11516, 63;
	shr.u32 	%r11517, %r11516, 2;
	and.b32  	%r11518, %r11517, 1008;
	or.b32  	%r11519, %r11518, %r512;
	mul.wide.u32 	%rd16147, %r11519, 8;
	add.s64 	%rd2519, %rd1, %rd16147;
	ld.global.nc.u64 	%rd16148, [%rd2519];
	shr.u64 	%rd2520, %rd16148, %r533;
	and.b64  	%rd19967, %rd2520, 2097151;
	setp.lt.u32 	%p1429, %r533, 44;
	@%p1429 bra 	$L__BB0_663;
	ld.global.nc.u64 	%rd16149, [%rd2519+128];
	sub.s32 	%r11520, 64, %r533;
	shl.b64 	%rd16150, %rd16149, %r11520;
	and.b64  	%rd16151, %rd16150, 2097151;
	or.b64  	%rd19967, %rd16151, %rd2520;
$L__BB0_663:
	st.global.u64 	[%rd2423+5120], %rd19967;
	add.s32 	%r11521, %r511, 672;
	shr.u32 	%r11522, %r11521, 4;
	mul.lo.s32 	%r11523, %r11522, 21;
	and.b32  	%r534, %r11523, 63;
	shr.u32 	%r11524, %r11523, 2;
	and.b32  	%r11525, %r11524, 1008;
	or.b32  	%r11526, %r11525, %r512;
	mul.wide.u32 	%rd16152, %r11526, 8;
	add.s64 	%rd2524, %rd1, %rd16152;
	ld.global.nc.u64 	%rd16153, [%rd2524];
	shr.u64 	%rd2525, %rd16153, %r534;
	and.b64  	%rd19968, %rd2525, 2097151;
	setp.lt.u32 	%p1430, %r534, 44;
	@%p1430 bra 	$L__BB0_665;
	ld.global.nc.u64 	%rd16154, [%rd2524+128];
	sub.s32 	%r11527, 64, %r534;
	shl.b64 	%rd16155, %rd16154, %r11527;
	and.b64  	%rd16156, %rd16155, 2097151;
	or.b64  	%rd19968, %rd16156, %rd2525;
$L__BB0_665:
	st.global.u64 	[%rd2423+5376], %rd19968;
	add.s32 	%r11528, %r511, 704;
	shr.u32 	%r11529, %r11528, 4;
	mul.lo.s32 	%r11530, %r11529, 21;
	and.b32  	%r535, %r11530, 63;
	shr.u32 	%r11531, %r11530, 2;
	and.b32  	%r11532, %r11531, 1008;
	or.b32  	%r11533, %r11532, %r512;
	mul.wide.u32 	%rd16157, %r11533, 8;
	add.s64 	%rd2529, %rd1, %rd16157;
	ld.global.nc.u64 	%rd16158, [%rd2529];
	shr.u64 	%rd2530, %rd16158, %r535;
	and.b64  	%rd19969, %rd2530, 2097151;
	setp.lt.u32 	%p1431, %r535, 44;
	@%p1431 bra 	$L__BB0_667;
	ld.global.nc.u64 	%rd16159, [%rd2529+128];
	sub.s32 	%r11534, 64, %r535;
	shl.b64 	%rd16160, %rd16159, %r11534;
	and.b64  	%rd16161, %rd16160, 2097151;
	or.b64  	%rd19969, %rd16161, %rd2530;
$L__BB0_667:
	st.global.u64 	[%rd2423+5632], %rd19969;
	add.s32 	%r11535, %r511, 736;
	shr.u32 	%r11536, %r11535, 4;
	mul.lo.s32 	%r11537, %r11536, 21;
	and.b32  	%r536, %r11537, 63;
	shr.u32 	%r11538, %r11537, 2;
	and.b32  	%r11539, %r11538, 1008;
	or.b32  	%r11540, %r11539, %r512;
	mul.wide.u32 	%rd16162, %r11540, 8;
	add.s64 	%rd2534, %rd1, %rd16162;
	ld.global.nc.u64 	%rd16163, [%rd2534];
	shr.u64 	%rd2535, %rd16163, %r536;
	and.b64  	%rd19970, %rd2535, 2097151;
	setp.lt.u32 	%p1432, %r536, 44;
	@%p1432 bra 	$L__BB0_669;
	ld.global.nc.u64 	%rd16164, [%rd2534+128];
	sub.s32 	%r11541, 64, %r536;
	shl.b64 	%rd16165, %rd16164, %r11541;
	and.b64  	%rd16166, %rd16165, 2097151;
	or.b64  	%rd19970, %rd16166, %rd2535;
$L__BB0_669:
	st.global.u64 	[%rd2423+5888], %rd19970;
	add.s32 	%r11542, %r511, 768;
	shr.u32 	%r11543, %r11542, 4;
	mul.lo.s32 	%r11544, %r11543, 21;
	and.b32  	%r537, %r11544, 63;
	shr.u32 	%r11545, %r11544, 2;
	and.b32  	%r11546, %r11545, 1008;
	or.b32  	%r11547, %r11546, %r512;
	mul.wide.u32 	%rd16167, %r11547, 8;
	add.s64 	%rd2539, %rd1, %rd16167;
	ld.global.nc.u64 	%rd16168, [%rd2539];
	shr.u64 	%rd2540, %rd16168, %r537;
	and.b64  	%rd19971, %rd2540, 2097151;
	setp.lt.u32 	%p1433, %r537, 44;
	@%p1433 bra 	$L__BB0_671;
	ld.global.nc.u64 	%rd16169, [%rd2539+128];
	sub.s32 	%r11548, 64, %r537;
	shl.b64 	%rd16170, %rd16169, %r11548;
	and.b64  	%rd16171, %rd16170, 2097151;
	or.b64  	%rd19971, %rd16171, %rd2540;
$L__BB0_671:
	st.global.u64 	[%rd2423+6144], %rd19971;
	add.s32 	%r11549, %r511, 800;
	shr.u32 	%r11550, %r11549, 4;
	mul.lo.s32 	%r11551, %r11550, 21;
	and.b32  	%r538, %r11551, 63;
	shr.u32 	%r11552, %r11551, 2;
	and.b32  	%r11553, %r11552, 1008;
	or.b32  	%r11554, %r11553, %r512;
	mul.wide.u32 	%rd16172, %r11554, 8;
	add.s64 	%rd2544, %rd1, %rd16172;
	ld.global.nc.u64 	%rd16173, [%rd2544];
	shr.u64 	%rd2545, %rd16173, %r538;
	and.b64  	%rd19972, %rd2545, 2097151;
	setp.lt.u32 	%p1434, %r538, 44;
	@%p1434 bra 	$L__BB0_673;
	ld.global.nc.u64 	%rd16174, [%rd2544+128];
	sub.s32 	%r11555, 64, %r538;
	shl.b64 	%rd16175, %rd16174, %r11555;
	and.b64  	%rd16176, %rd16175, 2097151;
	or.b64  	%rd19972, %rd16176, %rd2545;
$L__BB0_673:
	st.global.u64 	[%rd2423+6400], %rd19972;
	add.s32 	%r11556, %r511, 832;
	shr.u32 	%r11557, %r11556, 4;
	mul.lo.s32 	%r11558, %r11557, 21;
	and.b32  	%r539, %r11558, 63;
	shr.u32 	%r11559, %r11558, 2;
	and.b32  	%r11560, %r11559, 1008;
	or.b32  	%r11561, %r11560, %r512;
	mul.wide.u32 	%rd16177, %r11561, 8;
	add.s64 	%rd2549, %rd1, %rd16177;
	ld.global.nc.u64 	%rd16178, [%rd2549];
	shr.u64 	%rd2550, %rd16178, %r539;
	and.b64  	%rd19973, %rd2550, 2097151;
	setp.lt.u32 	%p1435, %r539, 44;
	@%p1435 bra 	$L__BB0_675;
	ld.global.nc.u64 	%rd16179, [%rd2549+128];
	sub.s32 	%r11562, 64, %r539;
	shl.b64 	%rd16180, %rd16179, %r11562;
	and.b64  	%rd16181, %rd16180, 2097151;
	or.b64  	%rd19973, %rd16181, %rd2550;
$L__BB0_675:
	st.global.u64 	[%rd2423+6656], %rd19973;
	add.s32 	%r11563, %r511, 864;
	shr.u32 	%r11564, %r11563, 4;
	mul.lo.s32 	%r11565, %r11564, 21;
	and.b32  	%r540, %r11565, 63;
	shr.u32 	%r11566, %r11565, 2;
	and.b32  	%r11567, %r11566, 1008;
	or.b32  	%r11568, %r11567, %r512;
	mul.wide.u32 	%rd16182, %r11568, 8;
	add.s64 	%rd2554, %rd1, %rd16182;
	ld.global.nc.u64 	%rd16183, [%rd2554];
	shr.u64 	%rd2555, %rd16183, %r540;
	and.b64  	%rd19974, %rd2555, 2097151;
	setp.lt.u32 	%p1436, %r540, 44;
	@%p1436 bra 	$L__BB0_677;
	ld.global.nc.u64 	%rd16184, [%rd2554+128];
	sub.s32 	%r11569, 64, %r540;
	shl.b64 	%rd16185, %rd16184, %r11569;
	and.b64  	%rd16186, %rd16185, 2097151;
	or.b64  	%rd19974, %rd16186, %rd2555;
$L__BB0_677:
	st.global.u64 	[%rd2423+6912], %rd19974;
	add.s32 	%r11570, %r511, 896;
	shr.u32 	%r11571, %r11570, 4;
	mul.lo.s32 	%r11572, %r11571, 21;
	and.b32  	%r541, %r11572, 63;
	shr.u32 	%r11573, %r11572, 2;
	and.b32  	%r11574, %r11573, 1008;
	or.b32  	%r11575, %r11574, %r512;
	mul.wide.u32 	%rd16187, %r11575, 8;
	add.s64 	%rd2559, %rd1, %rd16187;
	ld.global.nc.u64 	%rd16188, [%rd2559];
	shr.u64 	%rd2560, %rd16188, %r541;
	and.b64  	%rd19975, %rd2560, 2097151;
	setp.lt.u32 	%p1437, %r541, 44;
	@%p1437 bra 	$L__BB0_679;
	ld.global.nc.u64 	%rd16189, [%rd2559+128];
	sub.s32 	%r11576, 64, %r541;
	shl.b64 	%rd16190, %rd16189, %r11576;
	and.b64  	%rd16191, %rd16190, 2097151;
	or.b64  	%rd19975, %rd16191, %rd2560;
$L__BB0_679:
	st.global.u64 	[%rd2423+7168], %rd19975;
	add.s32 	%r11577, %r511, 928;
	shr.u32 	%r11578, %r11577, 4;
	mul.lo.s32 	%r11579, %r11578, 21;
	and.b32  	%r542, %r11579, 63;
	shr.u32 	%r11580, %r11579, 2;
	and.b32  	%r11581, %r11580, 1008;
	or.b32  	%r11582, %r11581, %r512;
	mul.wide.u32 	%rd16192, %r11582, 8;
	add.s64 	%rd2564, %rd1, %rd16192;
	ld.global.nc.u64 	%rd16193, [%rd2564];
	shr.u64 	%rd2565, %rd16193, %r542;
	and.b64  	%rd19976, %rd2565, 2097151;
	setp.lt.u32 	%p1438, %r542, 44;
	@%p1438 bra 	$L__BB0_681;
	ld.global.nc.u64 	%rd16194, [%rd2564+128];
	sub.s32 	%r11583, 64, %r542;
	shl.b64 	%rd16195, %rd16194, %r11583;
	and.b64  	%rd16196, %rd16195, 2097151;
	or.b64  	%rd19976, %rd16196, %rd2565;
$L__BB0_681:
	st.global.u64 	[%rd2423+7424], %rd19976;
	add.s32 	%r11584, %r511, 960;
	shr.u32 	%r11585, %r11584, 4;
	mul.lo.s32 	%r11586, %r11585, 21;
	and.b32  	%r543, %r11586, 63;
	shr.u32 	%r11587, %r11586, 2;
	and.b32  	%r11588, %r11587, 1008;
	or.b32  	%r11589, %r11588, %r512;
	mul.wide.u32 	%rd16197, %r11589, 8;
	add.s64 	%rd2569, %rd1, %rd16197;
	ld.global.nc.u64 	%rd16198, [%rd2569];
	shr.u64 	%rd2570, %rd16198, %r543;
	and.b64  	%rd19977, %rd2570, 2097151;
	setp.lt.u32 	%p1439, %r543, 44;
	@%p1439 bra 	$L__BB0_683;
	ld.global.nc.u64 	%rd16199, [%rd2569+128];
	sub.s32 	%r11590, 64, %r543;
	shl.b64 	%rd16200, %rd16199, %r11590;
	and.b64  	%rd16201, %rd16200, 2097151;
	or.b64  	%rd19977, %rd16201, %rd2570;
$L__BB0_683:
	st.global.u64 	[%rd2423+7680], %rd19977;
	add.s32 	%r11591, %r511, 992;
	shr.u32 	%r11592, %r11591, 4;
	mul.lo.s32 	%r11593, %r11592, 21;
	and.b32  	%r544, %r11593, 63;
	shr.u32 	%r11594, %r11593, 2;
	and.b32  	%r11595, %r11594, 1008;
	or.b32  	%r11596, %r11595, %r512;
	mul.wide.u32 	%rd16202, %r11596, 8;
	add.s64 	%rd2574, %rd1, %rd16202;
	ld.global.nc.u64 	%rd16203, [%rd2574];
	shr.u64 	%rd2575, %rd16203, %r544;
	and.b64  	%rd19978, %rd2575, 2097151;
	setp.lt.u32 	%p1440, %r544, 44;
	@%p1440 bra 	$L__BB0_685;
	ld.global.nc.u64 	%rd16204, [%rd2574+128];
	sub.s32 	%r11597, 64, %r544;
	shl.b64 	%rd16205, %rd16204, %r11597;
	and.b64  	%rd16206, %rd16205, 2097151;
	or.b64  	%rd19978, %rd16206, %rd2575;
$L__BB0_685:
	st.global.u64 	[%rd2423+7936], %rd19978;
	bra.uni 	$L__BB0_3809;
$L__BB0_686:
	setp.eq.s16 	%p65, %rs1, 22;
	@%p65 bra 	$L__BB0_2443;
	setp.eq.s16 	%p66, %rs1, 23;
	@%p66 bra 	$L__BB0_688;
	bra.uni 	$L__BB0_3809;
$L__BB0_688:
	mov.u32 	%r579, %tid.x;
	and.b32  	%r580, %r579, 15;
	shr.u32 	%r10929, %r579, 4;
	mul.lo.s32 	%r10930, %r10929, 23;
	and.b32  	%r581, %r10930, 63;
	shr.u32 	%r10931, %r10930, 2;
	and.b32  	%r10932, %r10931, 496;
	or.b32  	%r10933, %r10932, %r580;
	mul.wide.u32 	%rd15724, %r10933, 8;
	add.s64 	%rd2740, %rd1, %rd15724;
	ld.global.nc.u64 	%rd15725, [%rd2740];
	shr.u64 	%rd2741, %rd15725, %r581;
	and.b64  	%rd20011, %rd2741, 8388607;
	setp.lt.u32 	%p1345, %r581, 42;
	@%p1345 bra 	$L__BB0_690;
	ld.global.nc.u64 	%rd15726, [%rd2740+128];
	sub.s32 	%r10934, 64, %r581;
	shl.b64 	%rd15727, %rd15726, %r10934;
	and.b64  	%rd15728, %rd15727, 8388607;
	or.b64  	%rd20011, %rd15728, %rd2741;
$L__BB0_690:
	mul.wide.u32 	%rd15729, %r579, 8;
	add.s64 	%rd2745, %rd2, %rd15729;
	st.global.u64 	[%rd2745], %rd20011;
	add.s32 	%r10935, %r579, 32;
	shr.u32 	%r10936, %r10935, 4;
	mul.lo.s32 	%r10937, %r10936, 23;
	and.b32  	%r582, %r10937, 63;
	shr.u32 	%r10938, %r10937, 2;
	and.b32  	%r10939, %r10938, 1008;
	or.b32  	%r10940, %r10939, %r580;
	mul.wide.u32 	%rd15730, %r10940, 8;
	add.s64 	%rd2746, %rd1, %rd15730;
	ld.global.nc.u64 	%rd15731, [%rd2746];
	shr.u64 	%rd2747, %rd15731, %r582;
	and.b64  	%rd20012, %rd2747, 8388607;
	setp.lt.u32 	%p1346, %r582, 42;
	@%p1346 bra 	$L__BB0_692;
	ld.global.nc.u64 	%rd15732, [%rd2746+128];
	sub.s32 	%r10941, 64, %r582;
	shl.b64 	%rd15733, %rd15732, %r10941;
	and.b64  	%rd15734, %rd15733, 8388607;
	or.b64  	%rd20012, %rd15734, %rd2747;
$L__BB0_692:
	st.global.u64 	[%rd2745+256], %rd20012;
	add.s32 	%r10942, %r579, 64;
	shr.u32 	%r10943, %r10942, 4;
	mul.lo.s32 	%r10944, %r10943, 23;
	and.b32  	%r583, %r10944, 63;
	shr.u32 	%r10945, %r10944, 2;
	and.b32  	%r10946, %r10945, 1008;
	or.b32  	%r10947, %r10946, %r580;
	mul.wide.u32 	%rd15735, %r10947, 8;
	add.s64 	%rd2751, %rd1, %rd15735;
	ld.global.nc.u64 	%rd15736, [%rd2751];
	shr.u64 	%rd2752, %rd15736, %r583;
	and.b64  	%rd20013, %rd2752, 8388607;
	setp.lt.u32 	%p1347, %r583, 42;
	@%p1347 bra 	$L__BB0_694;
	ld.global.nc.u64 	%rd15737, [%rd2751+128];
	sub.s32 	%r10948, 64, %r583;
	shl.b64 	%rd15738, %rd15737, %r10948;
	and.b64  	%rd15739, %rd15738, 8388607;
	or.b64  	%rd20013, %rd15739, %rd2752;
$L__BB0_694:
	st.global.u64 	[%rd2745+512], %rd20013;
	add.s32 	%r10949, %r579, 96;
	shr.u32 	%r10950, %r10949, 4;
	mul.lo.s32 	%r10951, %r10950, 23;
	and.b32  	%r584, %r10951, 63;
	shr.u32 	%r10952, %r10951, 2;
	and.b32  	%r10953, %r10952, 1008;
	or.b32  	%r10954, %r10953, %r580;
	mul.wide.u32 	%rd15740, %r10954, 8;
	add.s64 	%rd2756, %rd1, %rd15740;
	ld.global.nc.u64 	%rd15741, [%rd2756];
	shr.u64 	%rd2757, %rd15741, %r584;
	and.b64  	%rd20014, %rd2757, 8388607;
	setp.lt.u32 	%p1348, %r584, 42;
	@%p1348 bra 	$L__BB0_696;
	ld.global.nc.u64 	%rd15742, [%rd2756+128];
	sub.s32 	%r10955, 64, %r584;
	shl.b64 	%rd15743, %rd15742, %r10955;
	and.b64  	%rd15744, %rd15743, 8388607;
	or.b64  	%rd20014, %rd15744, %rd2757;
$L__BB0_696:
	st.global.u64 	[%rd2745+768], %rd20014;
	add.s32 	%r10956, %r579, 128;
	shr.u32 	%r10957, %r10956, 4;
	mul.lo.s32 	%r10958, %r10957, 23;
	and.b32  	%r585, %r10958, 63;
	shr.u32 	%r10959, %r10958, 2;
	and.b32  	%r10960, %r10959, 1008;
	or.b32  	%r10961, %r10960, %r580;
	mul.wide.u32 	%rd15745, %r10961, 8;
	add.s64 	%rd2761, %rd1, %rd15745;
	ld.global.nc.u64 	%rd15746, [%rd2761];
	shr.u64 	%rd2762, %rd15746, %r585;
	and.b64  	%rd20015, %rd2762, 8388607;
	setp.lt.u32 	%p1349, %r585, 42;
	@%p1349 bra 	$L__BB0_698;
	ld.global.nc.u64 	%rd15747, [%rd2761+128];
	sub.s32 	%r10962, 64, %r585;
	shl.b64 	%rd15748, %rd15747, %r10962;
	and.b64  	%rd15749, %rd15748, 8388607;
	or.b64  	%rd20015, %rd15749, %rd2762;
$L__BB0_698:
	st.global.u64 	[%rd2745+1024], %rd20015;
	add.s32 	%r10963, %r579, 160;
	shr.u32 	%r10964, %r10963, 4;
	mul.lo.s32 	%r10965, %r10964, 23;
	and.b32  	%r586, %r10965, 63;
	shr.u32 	%r10966, %r10965, 2;
	and.b32  	%r10967, %r10966, 1008;
	or.b32  	%r10968, %r10967, %r580;
	mul.wide.u32 	%rd15750, %r10968, 8;
	add.s64 	%rd2766, %rd1, %rd15750;
	ld.global.nc.u64 	%rd15751, [%rd2766];
	shr.u64 	%rd2767, %rd15751, %r586;
	and.b64  	%rd20016, %rd2767, 8388607;
	setp.lt.u32 	%p1350, %r586, 42;
	@%p1350 bra 	$L__BB0_700;
	ld.global.nc.u64 	%rd15752, [%rd2766+128];
	sub.s32 	%r10969, 64, %r586;
	shl.b64 	%rd15753, %rd15752, %r10969;
	and.b64  	%rd15754, %rd15753, 8388607;
	or.b64  	%rd20016, %rd15754, %rd2767;
$L__BB0_700:
	st.global.u64 	[%rd2745+1280], %rd20016;
	add.s32 	%r10970, %r579, 192;
	shr.u32 	%r10971, %r10970, 4;
	mul.lo.s32 	%r10972, %r10971, 23;
	and.b32  	%r587, %r10972, 63;
	shr.u32 	%r10973, %r10972, 2;
	and.b32  	%r10974, %r10973, 1008;
	or.b32  	%r10975, %r10974, %r580;
	mul.wide.u32 	%rd15755, %r10975, 8;
	add.s64 	%rd2771, %rd1, %rd15755;
	ld.global.nc.u64 	%rd15756, [%rd2771];
	shr.u64 	%rd2772, %rd15756, %r587;
	and.b64  	%rd20017, %rd2772, 8388607;
	setp.lt.u32 	%p1351, %r587, 42;
	@%p1351 bra 	$L__BB0_702;
	ld.global.nc.u64 	%rd15757, [%rd2771+128];
	sub.s32 	%r10976, 64, %r587;
	shl.b64 	%rd15758, %rd15757, %r10976;
	and.b64  	%rd15759, %rd15758, 8388607;
	or.b64  	%rd20017, %rd15759, %rd2772;
$L__BB0_702:
	st.global.u64 	[%rd2745+1536], %rd20017;
	add.s32 	%r10977, %r579, 224;
	shr.u32 	%r10978, %r10977, 4;
	mul.lo.s32 	%r10979, %r10978, 23;
	and.b32  	%r588, %r10979, 63;
	shr.u32 	%r10980, %r10979, 2;
	and.b32  	%r10981, %r10980, 1008;
	or.b32  	%r10982, %r10981, %r580;
	mul.wide.u32 	%rd15760, %r10982, 8;
	add.s64 	%rd2776, %rd1, %rd15760;
	ld.global.nc.u64 	%rd15761, [%rd2776];
	shr.u64 	%rd2777, %rd15761, %r588;
	and.b64  	%rd20018, %rd2777, 8388607;
	setp.lt.u32 	%p1352, %r588, 42;
	@%p1352 bra 	$L__BB0_704;
	ld.global.nc.u64 	%rd15762, [%rd2776+128];
	sub.s32 	%r10983, 64, %r588;
	shl.b64 	%rd15763, %rd15762, %r10983;
	and.b64  	%rd15764, %rd15763, 8388607;
	or.b64  	%rd20018, %rd15764, %rd2777;
$L__BB0_704:
	st.global.u64 	[%rd2745+1792], %rd20018;
	add.s32 	%r10984, %r579, 256;
	shr.u32 	%r10985, %r10984, 4;
	mul.lo.s32 	%r10986, %r10985, 23;
	and.b32  	%r589, %r10986, 63;
	shr.u32 	%r10987, %r10986, 2;
	and.b32  	%r10988, %r10987, 1008;
	or.b32  	%r10989, %r10988, %r580;
	mul.wide.u32 	%rd15765, %r10989, 8;
	add.s64 	%rd2781, %rd1, %rd15765;
	ld.global.nc.u64 	%rd15766, [%rd2781];
	shr.u64 	%rd2782, %rd15766, %r589;
	and.b64  	%rd20019, %rd2782, 8388607;
	setp.lt.u32 	%p1353, %r589, 42;
	@%p1353 bra 	$L__BB0_706;
	ld.global.nc.u64 	%rd15767, [%rd2781+128];
	sub.s32 	%r10990, 64, %r589;
	shl.b64 	%rd15768, %rd15767, %r10990;
	and.b64  	%rd15769, %rd15768, 8388607;
	or.b64  	%rd20019, %rd15769, %rd2782;
$L__BB0_706:
	st.global.u64 	[%rd2745+2048], %rd20019;
	add.s32 	%r10991, %r579, 288;
	shr.u32 	%r10992, %r10991, 4;
	mul.lo.s32 	%r10993, %r10992, 23;
	and.b32  	%r590, %r10993, 63;
	shr.u32 	%r10994, %r10993, 2;
	and.b32  	%r10995, %r10994, 1008;
	or.b32  	%r10996, %r10995, %r580;
	mul.wide.u32 	%rd15770, %r10996, 8;
	add.s64 	%rd2786, %rd1, %rd15770;
	ld.global.nc.u64 	%rd15771, [%rd2786];
	shr.u64 	%rd2787, %rd15771, %r590;
	and.b64  	%rd20020, %rd2787, 8388607;
	setp.lt.u32 	%p1354, %r590, 42;
	@%p1354 bra 	$L__BB0_708;
	ld.global.nc.u64 	%rd15772, [%rd2786+128];
	sub.s32 	%r10997, 64, %r590;
	shl.b64 	%rd15773, %rd15772, %r10997;
	and.b64  	%rd15774, %rd15773, 8388607;
	or.b64  	%rd20020, %rd15774, %rd2787;
$L__BB0_708:
	st.global.u64 	[%rd2745+2304], %rd20020;
	add.s32 	%r10998, %r579, 320;
	shr.u32 	%r10999, %r10998, 4;
	mul.lo.s32 	%r11000, %r10999, 23;
	and.b32  	%r591, %r11000, 63;
	shr.u32 	%r11001, %r11000, 2;
	and.b32  	%r11002, %r11001, 1008;
	or.b32  	%r11003, %r11002, %r580;
	mul.wide.u32 	%rd15775, %r11003, 8;
	add.s64 	%rd2791, %rd1, %rd15775;
	ld.global.nc.u64 	%rd15776, [%rd2791];
	shr.u64 	%rd2792, %rd15776, %r591;
	and.b64  	%rd20021, %rd2792, 8388607;
	setp.lt.u32 	%p1355, %r591, 42;
	@%p1355 bra 	$L__BB0_710;
	ld.global.nc.u64 	%rd15777, [%rd2791+128];
	sub.s32 	%r11004, 64, %r591;
	shl.b64 	%rd15778, %rd15777, %r11004;
	and.b64  	%rd15779, %rd15778, 8388607;
	or.b64  	%rd20021, %rd15779, %rd2792;
$L__BB0_710:
	st.global.u64 	[%rd2745+2560], %rd20021;
	add.s32 	%r11005, %r579, 352;
	shr.u32 	%r11006, %r11005, 4;
	mul.lo.s32 	%r11007, %r11006, 23;
	and.b32  	%r592, %r11007, 63;
	shr.u32 	%r11008, %r11007, 2;
	and.b32  	%r11009, %r11008, 1008;
	or.b32  	%r11010, %r11009, %r580;
	mul.wide.u32 	%rd15780, %r11010, 8;
	add.s64 	%rd2796, %rd1, %rd15780;
	ld.global.nc.u64 	%rd15781, [%rd2796];
	shr.u64 	%rd2797, %rd15781, %r592;
	and.b64  	%rd20022, %rd2797, 8388607;
	setp.lt.u32 	%p1356, %r592, 42;
	@%p1356 bra 	$L__BB0_712;
	ld.global.nc.u64 	%rd15782, [%rd2796+128];
	sub.s32 	%r11011, 64, %r592;
	shl.b64 	%rd15783, %rd15782, %r11011;
	and.b64  	%rd15784, %rd15783, 8388607;
	or.b64  	%rd20022, %rd15784, %rd2797;
$L__BB0_712:
	st.global.u64 	[%rd2745+2816], %rd20022;
	add.s32 	%r11012, %r579, 384;
	shr.u32 	%r11013, %r11012, 4;
	mul.lo.s32 	%r11014, %r11013, 23;
	and.b32  	%r593, %r11014, 63;
	shr.u32 	%r11015, %r11014, 2;
	and.b32  	%r11016, %r11015, 1008;
	or.b32  	%r11017, %r11016, %r580;
	mul.wide.u32 	%rd15785, %r11017, 8;
	add.s64 	%rd2801, %rd1, %rd15785;
	ld.global.nc.u64 	%rd15786, [%rd2801];
	shr.u64 	%rd2802, %rd15786, %r593;
	and.b64  	%rd20023, %rd2802, 8388607;
	setp.lt.u32 	%p1357, %r593, 42;
	@%p1357 bra 	$L__BB0_714;
	ld.global.nc.u64 	%rd15787, [%rd2801+128];
	sub.s32 	%r11018, 64, %r593;
	shl.b64 	%rd15788, %rd15787, %r11018;
	and.b64  	%rd15789, %rd15788, 8388607;
	or.b64  	%rd20023, %rd15789, %rd2802;
$L__BB0_714:
	st.global.u64 	[%rd2745+3072], %rd20023;
	add.s32 	%r11019, %r579, 416;
	shr.u32 	%r11020, %r11019, 4;
	mul.lo.s32 	%r11021, %r11020, 23;
	and.b32  	%r594, %r11021, 63;
	shr.u32 	%r11022, %r11021, 2;
	and.b32  	%r11023, %r11022, 1008;
	or.b32  	%r11024, %r11023, %r580;
	mul.wide.u32 	%rd15790, %r11024, 8;
	add.s64 	%rd2806, %rd1, %rd15790;
	ld.global.nc.u64 	%rd15791, [%rd2806];
	shr.u64 	%rd2807, %rd15791, %r594;
	and.b64  	%rd20024, %rd2807, 8388607;
	setp.lt.u32 	%p1358, %r594, 42;
	@%p1358 bra 	$L__BB0_716;
	ld.global.nc.u64 	%rd15792, [%rd2806+128];
	sub.s32 	%r11025, 64, %r594;
	shl.b64 	%rd15793, %rd15792, %r11025;
	and.b64  	%rd15794, %rd15793, 8388607;
	or.b64  	%rd20024, %rd15794, %rd2807;
$L__BB0_716:
	st.global.u64 	[%rd2745+3328], %rd20024;
	add.s32 	%r11026, %r579, 448;
	shr.u32 	%r11027, %r11026, 4;
	mul.lo.s32 	%r11028, %r11027, 23;
	and.b32  	%r595, %r11028, 63;
	shr.u32 	%r11029, %r11028, 2;
	and.b32  	%r11030, %r11029, 1008;
	or.b32  	%r11031, %r11030, %r580;
	mul.wide.u32 	%rd15795, %r11031, 8;
	add.s64 	%rd2811, %rd1, %rd15795;
	ld.global.nc.u64 	%rd15796, [%rd2811];
	shr.u64 	%rd2812, %rd15796, %r595;
	and.b64  	%rd20025, %rd2812, 8388607;
	setp.lt.u32 	%p1359, %r595, 42;
	@%p1359 bra 	$L__BB0_718;
	ld.global.nc.u64 	%rd15797, [%rd2811+128];
	sub.s32 	%r11032, 64, %r595;
	shl.b64 	%rd15798, %rd15797, %r11032;
	and.b64  	%rd15799, %rd15798, 8388607;
	or.b64  	%rd20025, %rd15799, %rd2812;
$L__BB0_718:
	st.global.u64 	[%rd2745+3584], %rd20025;
	add.s32 	%r11033, %r579, 480;
	shr.u32 	%r11034, %r11033, 4;
	mul.lo.s32 	%r11035, %r11034, 23;
	and.b32  	%r596, %r11035, 63;
	shr.u32 	%r11036, %r11035, 2;
	and.b32  	%r11037, %r11036, 1008;
	or.b32  	%r11038, %r11037, %r580;
	mul.wide.u32 	%rd15800, %r11038, 8;
	add.s64 	%rd2816, %rd1, %rd15800;
	ld.global.nc.u64 	%rd15801, [%rd2816];
	shr.u64 	%rd2817, %rd15801, %r596;
	and.b64  	%rd20026, %rd2817, 8388607;
	setp.lt.u32 	%p1360, %r596, 42;
	@%p1360 bra 	$L__BB0_720;
	ld.global.nc.u64 	%rd15802, [%rd2816+128];
	sub.s32 	%r11039, 64, %r596;
	shl.b64 	%rd15803, %rd15802, %r11039;
	and.b64  	%rd15804, %rd15803, 8388607;
	or.b64  	%rd20026, %rd15804, %rd2817;
$L__BB0_720:
	st.global.u64 	[%rd2745+3840], %rd20026;
	add.s32 	%r11040, %r579, 512;
	shr.u32 	%r11041, %r11040, 4;
	mul.lo.s32 	%r11042, %r11041, 23;
	and.b32  	%r597, %r11042, 63;
	shr.u32 	%r11043, %r11042, 2;
	and.b32  	%r11044, %r11043, 1008;
	or.b32  	%r11045, %r11044, %r580;
	mul.wide.u32 	%rd15805, %r11045, 8;
	add.s64 	%rd2821, %rd1, %rd15805;
	ld.global.nc.u64 	%rd15806, [%rd2821];
	shr.u64 	%rd2822, %rd15806, %r597;
	and.b64  	%rd20027, %rd2822, 8388607;
	setp.lt.u32 	%p1361, %r597, 42;
	@%p1361 bra 	$L__BB0_722;
	ld.global.nc.u64 	%rd15807, [%rd2821+128];
	sub.s32 	%r11046, 64, %r597;
	shl.b64 	%rd15808, %rd15807, %r11046;
	and.b64  	%rd15809, %rd15808, 8388607;
	or.b64  	%rd20027, %rd15809, %rd2822;
$L__BB0_722:
	st.global.u64 	[%rd2745+4096], %rd20027;
	add.s32 	%r11047, %r579, 544;
	shr.u32 	%r11048, %r11047, 4;
	mul.lo.s32 	%r11049, %r11048, 23;
	and.b32  	%r598, %r11049, 63;
	shr.u32 	%r11050, %r11049, 2;
	and.b32  	%r11051, %r11050, 1008;
	or.b32  	%r11052, %r11051, %r580;
	mul.wide.u32 	%rd15810, %r11052, 8;
	add.s64 	%rd2826, %rd1, %rd15810;
	ld.global.nc.u64 	%rd15811, [%rd2826];
	shr.u64 	%rd2827, %rd15811, %r598;
	and.b64  	%rd20028, %rd2827, 8388607;
	setp.lt.u32 	%p1362, %r598, 42;
	@%p1362 bra 	$L__BB0_724;
	ld.global.nc.u64 	%rd15812, [%rd2826+128];
	sub.s32 	%r11053, 64, %r598;
	shl.b64 	%rd15813, %rd15812, %r11053;
	and.b64  	%rd15814, %rd15813, 8388607;
	or.b64  	%rd20028, %rd15814, %rd2827;
$L__BB0_724:
	st.global.u64 	[%rd2745+4352], %rd20028;
	add.s32 	%r11054, %r579, 576;
	shr.u32 	%r11055, %r11054, 4;
	mul.lo.s32 	%r11056, %r11055, 23;
	and.b32  	%r599, %r11056, 63;
	shr.u32 	%r11057, %r11056, 2;
	and.b32  	%r11058, %r11057, 1008;
	or.b32  	%r11059, %r11058, %r580;
	mul.wide.u32 	%rd15815, %r11059, 8;
	add.s64 	%rd2831, %rd1, %rd15815;
	ld.global.nc.u64 	%rd15816, [%rd2831];
	shr.u64 	%rd2832, %rd15816, %r599;
	and.b64  	%rd20029, %rd2832, 8388607;
	setp.lt.u32 	%p1363, %r599, 42;
	@%p1363 bra 	$L__BB0_726;
	ld.global.nc.u64 	%rd15817, [%rd2831+128];
	sub.s32 	%r11060, 64, %r599;
	shl.b64 	%rd15818, %rd15817, %r11060;
	and.b64  	%rd15819, %rd15818, 8388607;
	or.b64  	%rd20029, %rd15819, %rd2832;
$L__BB0_726:
	st.global.u64 	[%rd2745+4608], %rd20029;
	add.s32 	%r11061, %r579, 608;
	shr.u32 	%r11062, %r11061, 4;
	mul.lo.s32 	%r11063, %r11062, 23;
	and.b32  	%r600, %r11063, 63;
	shr.u32 	%r11064, %r11063, 2;
	and.b32  	%r11065, %r11064, 1008;
	or.b32  	%r11066, %r11065, %r580;
	mul.wide.u32 	%rd15820, %r11066, 8;
	add.s64 	%rd2836, %rd1, %rd15820;
	ld.global.nc.u64 	%rd15821, [%rd2836];
	shr.u64 	%rd2837, %rd15821, %r600;
	and.b64  	%rd20030, %rd2837, 8388607;
	setp.lt.u32 	%p1364, %r600, 42;
	@%p1364 bra 	$L__BB0_728;
	ld.global.nc.u64 	%rd15822, [%rd2836+128];
	sub.s32 	%r11067, 64, %r600;
	shl.b64 	%rd15823, %rd15822, %r11067;
	and.b64  	%rd15824, %rd15823, 8388607;
	or.b64  	%rd20030, %rd15824, %rd2837;
$L__BB0_728:
	st.global.u64 	[%rd2745+4864], %rd20030;
	add.s32 	%r11068, %r579, 640;
	shr.u32 	%r11069, %r11068, 4;
	mul.lo.s32 	%r11070, %r11069, 23;
	and.b32  	%r601, %r11070, 63;
	shr.u32 	%r11071, %r11070, 2;
	and.b32  	%r11072, %r11071, 1008;
	or.b32  	%r11073, %r11072, %r580;
	mul.wide.u32 	%rd15825, %r11073, 8;
	add.s64 	%rd2841, %rd1, %rd15825;
	ld.global.nc.u64 	%rd15826, [%rd2841];
	shr.u64 	%rd2842, %rd15826, %r601;
	and.b64  	%rd20031, %rd2842, 8388607;
	setp.lt.u32 	%p1365, %r601, 42;
	@%p1365 bra 	$L__BB0_730;
	ld.global.nc.u64 	%rd15827, [%rd2841+128];
	sub.s32 	%r11074, 64, %r601;
	shl.b64 	%rd15828, %rd15827, %r11074;
	and.b64  	%rd15829, %rd15828, 8388607;
	or.b64  	%rd20031, %rd15829, %rd2842;
$L__BB0_730:
	st.global.u64 	[%rd2745+5120], %rd20031;
	add.s32 	%r11075, %r579, 672;
	shr.u32 	%r11076, %r11075, 4;
	mul.lo.s32 	%r11077, %r11076, 23;
	and.b32  	%r602, %r11077, 63;
	shr.u32 	%r11078, %r11077, 2;
	and.b32  	%r11079, %r11078, 1008;
	or.b32  	%r11080, %r11079, %r580;
	mul.wide.u32 	%rd15830, %r11080, 8;
	add.s64 	%rd2846, %rd1, %rd15830;
	ld.global.nc.u64 	%rd15831, [%rd2846];
	shr.u64 	%rd2847, %rd15831, %r602;
	and.b64  	%rd20032, %rd2847, 8388607;
	setp.lt.u32 	%p1366, %r602, 42;
	@%p1366 bra 	$L__BB0_732;
	ld.global.nc.u64 	%rd15832, [%rd2846+128];
	sub.s32 	%r11081, 64, %r602;
	shl.b64 	%rd15833, %rd15832, %r11081;
	and.b64  	%rd15834, %rd15833, 8388607;
	or.b64  	%rd20032, %rd15834, %rd2847;
$L__BB0_732:
	st.global.u64 	[%rd2745+5376], %rd20032;
	add.s32 	%r11082, %r579, 704;
	shr.u32 	%r11083, %r11082, 4;
	mul.lo.s32 	%r11084, %r11083, 23;
	and.b32  	%r603, %r11084, 63;
	shr.u32 	%r11085, %r11084, 2;
	and.b32  	%r11086, %r11085, 1008;
	or.b32  	%r11087, %r11086, %r580;
	mul.wide.u32 	%rd15835, %r11087, 8;
	add.s64 	%rd2851, %rd1, %rd15835;
	ld.global.nc.u64 	%rd15836, [%rd2851];
	shr.u64 	%rd2852, %rd15836, %r603;
	and.b64  	%rd20033, %rd2852, 8388607;
	setp.lt.u32 	%p1367, %r603, 42;
	@%p1367 bra 	$L__BB0_734;
	ld.global.nc.u64 	%rd15837, [%rd2851+128];
	sub.s32 	%r11088, 64, %r603;
	shl.b64 	%rd15838, %rd15837, %r11088;
	and.b64  	%rd15839, %rd15838, 8388607;
	or.b64  	%rd20033, %rd15839, %rd2852;
$L__BB0_734:
	st.global.u64 	[%rd2745+5632], %rd20033;
	add.s32 	%r11089, %r579, 736;
	shr.u32 	%r11090, %r11089, 4;
	mul.lo.s32 	%r11091, %r11090, 23;
	and.b32  	%r604, %r11091, 63;
	shr.u32 	%r11092, %r11091, 2;
	and.b32  	%r11093, %r11092, 1008;
	or.b32  	%r11094, %r11093, %r580;
	mul.wide.u32 	%rd15840, %r11094, 8;
	add.s64 	%rd2856, %rd1, %rd15840;
	ld.global.nc.u64 	%rd15841, [%rd2856];
	shr.u64 	%rd2857, %rd15841, %r604;
	and.b64  	%rd20034, %rd2857, 8388607;
	setp.lt.u32 	%p1368, %r604, 42;
	@%p1368 bra 	$L__BB0_736;
	ld.global.nc.u64 	%rd15842, [%rd2856+128];
	sub.s32 	%r11095, 64, %r604;
	shl.b64 	%rd15843, %rd15842, %r11095;
	and.b64  	%rd15844, %rd15843, 8388607;
	or.b64  	%rd20034, %rd15844, %rd2857;
$L__BB0_736:
	st.global.u64 	[%rd2745+5888], %rd20034;
	add.s32 	%r11096, %r579, 768;
	shr.u32 	%r11097, %r11096, 4;
	mul.lo.s32 	%r11098, %r11097, 23;
	and.b32  	%r605, %r11098, 63;
	shr.u32 	%r11099, %r11098, 2;
	and.b32  	%r11100, %r11099, 1008;
	or.b32  	%r11101, %r11100, %r580;
	mul.wide.u32 	%rd15845, %r11101, 8;
	add.s64 	%rd2861, %rd1, %rd15845;
	ld.global.nc.u64 	%rd15846, [%rd2861];
	shr.u64 	%rd2862, %rd15846, %r605;
	and.b64  	%rd20035, %rd2862, 8388607;
	setp.lt.u32 	%p1369, %r605, 42;
	@%p1369 bra 	$L__BB0_738;
	ld.global.nc.u64 	%rd15847, [%rd2861+128];
	sub.s32 	%r11102, 64, %r605;
	shl.b64 	%rd15848, %rd15847, %r11102;
	and.b64  	%rd15849, %rd15848, 8388607;
	or.b64  	%rd20035, %rd15849, %rd2862;
$L__BB0_738:
	st.global.u64 	[%rd2745+6144], %rd20035;
	add.s32 	%r11103, %r579, 800;
	shr.u32 	%r11104, %r11103, 4;
	mul.lo.s32 	%r11105, %r11104, 23;
	and.b32  	%r606, %r11105, 63;
	shr.u32 	%r11106, %r11105, 2;
	and.b32  	%r11107, %r11106, 1008;
	or.b32  	%r11108, %r11107, %r580;
	mul.wide.u32 	%rd15850, %r11108, 8;
	add.s64 	%rd2866, %rd1, %rd15850;
	ld.global.nc.u64 	%rd15851, [%rd2866];
	shr.u64 	%rd2867, %rd15851, %r606;
	and.b64  	%rd20036, %rd2867, 8388607;
	setp.lt.u32 	%p1370, %r606, 42;
	@%p1370 bra 	$L__BB0_740;
	ld.global.nc.u64 	%rd15852, [%rd2866+128];
	sub.s32 	%r11109, 64, %r606;
	shl.b64 	%rd15853, %rd15852, %r11109;
	and.b64  	%rd15854, %rd15853, 8388607;
	or.b64  	%rd20036, %rd15854, %rd2867;
$L__BB0_740:
	st.global.u64 	[%rd2745+6400], %rd20036;
	add.s32 	%r11110, %r579, 832;
	shr.u32 	%r11111, %r11110, 4;
	mul.lo.s32 	%r11112, %r11111, 23;
	and.b32  	%r607, %r11112, 63;
	shr.u32 	%r11113, %r11112, 2;
	and.b32  	%r11114, %r11113, 1008;
	or.b32  	%r11115, %r11114, %r580;
	mul.wide.u32 	%rd15855, %r11115, 8;
	add.s64 	%rd2871, %rd1, %rd15855;
	ld.global.nc.u64 	%rd15856, [%rd2871];
	shr.u64 	%rd2872, %rd15856, %r607;
	and.b64  	%rd20037, %rd2872, 8388607;
	setp.lt.u32 	%p1371, %r607, 42;
	@%p1371 bra 	$L__BB0_742;
	ld.global.nc.u64 	%rd15857, [%rd2871+128];
	sub.s32 	%r11116, 64, %r607;
	shl.b64 	%rd15858, %rd15857, %r11116;
	and.b64  	%rd15859, %rd15858, 8388607;
	or.b64  	%rd20037, %rd15859, %rd2872;
$L__BB0_742:
	st.global.u64 	[%rd2745+6656], %rd20037;
	add.s32 	%r11117, %r579, 864;
	shr.u32 	%r11118, %r11117, 4;
	mul.lo.s32 	%r11119, %r11118, 23;
	and.b32  	%r608, %r11119, 63;
	shr.u32 	%r11120, %r11119, 2;
	and.b32  	%r11121, %r11120, 1008;
	or.b32  	%r11122, %r11121, %r580;
	mul.wide.u32 	%rd15860, %r11122, 8;
	add.s64 	%rd2876, %rd1, %rd15860;
	ld.global.nc.u64 	%rd15861, [%rd2876];
	shr.u64 	%rd2877, %rd15861, %r608;
	and.b64  	%rd20038, %rd2877, 8388607;
	setp.lt.u32 	%p1372, %r608, 42;
	@%p1372 bra 	$L__BB0_744;
	ld.global.nc.u64 	%rd15862, [%rd2876+128];
	sub.s32 	%r11123, 64, %r608;
	shl.b64 	%rd15863, %rd15862, %r11123;
	and.b64  	%rd15864, %rd15863, 8388607;
	or.b64  	%rd20038, %rd15864, %rd2877;
$L__BB0_744:
	st.global.u64 	[%rd2745+6912], %rd20038;
	add.s32 	%r11124, %r579, 896;
	shr.u32 	%r11125, %r11124, 4;
	mul.lo.s32 	%r11126, %r11125, 23;
	and.b32  	%r609, %r11126, 63;
	shr.u32 	%r11127, %r11126, 2;
	and.b32  	%r11128, %r11127, 1008;
	or.b32  	%r11129, %r11128, %r580;
	mul.wide.u32 	%rd15865, %r11129, 8;
	add.s64 	%rd2881, %rd1, %rd15865;
	ld.global.nc.u64 	%rd15866, [%rd2881];
	shr.u64 	%rd2882, %rd15866, %r609;
	and.b64  	%rd20039, %rd2882, 8388607;
	setp.lt.u32 	%p1373, %r609, 42;
	@%p1373 bra 	$L__BB0_746;
	ld.global.nc.u64 	%rd15867, [%rd2881+128];
	sub.s32 	%r11130, 64, %r609;
	shl.b64 	%rd15868, %rd15867, %r11130;
	and.b64  	%rd15869, %rd15868, 8388607;
	or.b64  	%rd20039, %rd15869, %rd2882;
$L__BB0_746:
	st.global.u64 	[%rd2745+7168], %rd20039;
	add.s32 	%r11131, %r579, 928;
	shr.u32 	%r11132, %r11131, 4;
	mul.lo.s32 	%r11133, %r11132, 23;
	and.b32  	%r610, %r11133, 63;
	shr.u32 	%r11134, %r11133, 2;
	and.b32  	%r11135, %r11134, 1008;
	or.b32  	%r11136, %r11135, %r580;
	mul.wide.u32 	%rd15870, %r11136, 8;
	add.s64 	%rd2886, %rd1, %rd15870;
	ld.global.nc.u64 	%rd15871, [%rd2886];
	shr.u64 	%rd2887, %rd15871, %r610;
	and.b64  	%rd20040, %rd2887, 8388607;
	setp.lt.u32 	%p1374, %r610, 42;
	@%p1374 bra 	$L__BB0_748;
	ld.global.nc.u64 	%rd15872, [%rd2886+128];
	sub.s32 	%r11137, 64, %r610;
	shl.b64 	%rd15873, %rd15872, %r11137;
	and.b64  	%rd15874, %rd15873, 8388607;
	or.b64  	%rd20040, %rd15874, %rd2887;
$L__BB0_748:
	st.global.u64 	[%rd2745+7424], %rd20040;
	add.s32 	%r11138, %r579, 960;
	shr.u32 	%r11139, %r11138, 4;
	mul.lo.s32 	%r11140, %r11139, 23;
	and.b32  	%r611, %r11140, 63;
	shr.u32 	%r11141, %r11140, 2;
	and.b32  	%r11142, %r11141, 1008;
	or.b32  	%r11143, %r11142, %r580;
	mul.wide.u32 	%rd15875, %r11143, 8;
	add.s64 	%rd2891, %rd1, %rd15875;
	ld.global.nc.u64 	%rd15876, [%rd2891];
	shr.u64 	%rd2892, %rd15876, %r611;
	and.b64  	%rd20041, %rd2892, 8388607;
	setp.lt.u32 	%p1375, %r611, 42;
	@%p1375 bra 	$L__BB0_750;
	ld.global.nc.u64 	%rd15877, [%rd2891+128];
	sub.s32 	%r11144, 64, %r611;
	shl.b64 	%rd15878, %rd15877, %r11144;
	and.b64  	%rd15879, %rd15878, 8388607;
	or.b64  	%rd20041, %rd15879, %rd2892;
$L__BB0_750:
	st.global.u64 	[%rd2745+7680], %rd20041;
	add.s32 	%r11145, %r579, 992;
	shr.u32 	%r11146, %r11145, 4;
	mul.lo.s32 	%r11147, %r11146, 23;
	and.b32  	%r612, %r11147, 63;
	shr.u32 	%r11148, %r11147, 2;
	and.b32  	%r11149, %r11148, 1008;
	or.b32  	%r11150, %r11149, %r580;
	mul.wide.u32 	%rd15880, %r11150, 8;
	add.s64 	%rd2896, %rd1, %rd15880;
	ld.global.nc.u64 	%rd15881, [%rd2896];
	shr.u64 	%rd2897, %rd15881, %r612;
	and.b64  	%rd20042, %rd2897, 8388607;
	setp.lt.u32 	%p1376, %r612, 42;
	@%p1376 bra 	$L__BB0_752;
	ld.global.nc.u64 	%rd15882, [%rd2896+128];
	sub.s32 	%r11151, 64, %r612;
	shl.b64 	%rd15883, %rd15882, %r11151;
	and.b64  	%rd15884, %rd15883, 8388607;
	or.b64  	%rd20042, %rd15884, %rd2897;
$L__BB0_752:
	st.global.u64 	[%rd2745+7936], %rd20042;
	bra.uni 	$L__BB0_3809;
$L__BB0_753:
	setp.gt.s16 	%p52, %rs1, 27;
	@%p52 bra 	$L__BB0_889;
	setp.gt.s16 	%p58, %rs1, 25;
	@%p58 bra 	$L__BB0_822;
	setp.eq.s16 	%p61, %rs1, 24;
	@%p61 bra 	$L__BB0_2508;
	setp.eq.s16 	%p62, %rs1, 25;
	@%p62 bra 	$L__BB0_757;
	bra.uni 	$L__BB0_3809;
$L__BB0_757:
	mov.u32 	%r647, %tid.x;
	and.b32  	%r648, %r647, 15;
	shr.u32 	%r10483, %r647, 4;
	mul.lo.s32 	%r10484, %r10483, 25;
	and.b32  	%r649, %r10484, 63;
	shr.u32 	%r10485, %r10484, 2;
	and.b32  	%r10486, %r10485, 496;
	or.b32  	%r10487, %r10486, %r648;
	mul.wide.u32 	%rd15402, %r10487, 8;
	add.s64 	%rd3062, %rd1, %rd15402;
	ld.global.nc.u64 	%rd15403, [%rd3062];
	shr.u64 	%rd3063, %rd15403, %r649;
	and.b64  	%rd20075, %rd3063, 33554431;
	setp.lt.u32 	%p1281, %r649, 40;
	@%p1281 bra 	$L__BB0_759;
	ld.global.nc.u64 	%rd15404, [%rd3062+128];
	sub.s32 	%r10488, 64, %r649;
	shl.b64 	%rd15405, %rd15404, %r10488;
	and.b64  	%rd15406, %rd15405, 33554431;
	or.b64  	%rd20075, %rd15406, %rd3063;
$L__BB0_759:
	mul.wide.u32 	%rd15407, %r647, 8;
	add.s64 	%rd3067, %rd2, %rd15407;
	st.global.u64 	[%rd3067], %rd20075;
	add.s32 	%r10489, %r647, 32;
	shr.u32 	%r10490, %r10489, 4;
	mul.lo.s32 	%r10491, %r10490, 25;
	and.b32  	%r650, %r10491, 63;
	shr.u32 	%r10492, %r10491, 2;
	and.b32  	%r10493, %r10492, 1008;
	or.b32  	%r10494, %r10493, %r648;
	mul.wide.u32 	%rd15408, %r10494, 8;
	add.s64 	%rd3068, %rd1, %rd15408;
	ld.global.nc.u64 	%rd15409, [%rd3068];
	shr.u64 	%rd3069, %rd15409, %r650;
	and.b64  	%rd20076, %rd3069, 33554431;
	setp.lt.u32 	%p1282, %r650, 40;
	@%p1282 bra 	$L__BB0_761;
	ld.global.nc.u64 	%rd15410, [%rd3068+128];
	sub.s32 	%r10495, 64, %r650;
	shl.b64 	%rd15411, %rd15410, %r10495;
	and.b64  	%rd15412, %rd15411, 33554431;
	or.b64  	%rd20076, %rd15412, %rd3069;
$L__BB0_761:
	st.global.u64 	[%rd3067+256], %rd20076;
	add.s32 	%r10496, %r647, 64;
	shr.u32 	%r10497, %r10496, 4;
	mul.lo.s32 	%r10498, %r10497, 25;
	and.b32  	%r651, %r10498, 63;
	shr.u32 	%r10499, %r10498, 2;
	and.b32  	%r10500, %r10499, 1008;
	or.b32  	%r10501, %r10500, %r648;
	mul.wide.u32 	%rd15413, %r10501, 8;
	add.s64 	%rd3073, %rd1, %rd15413;
	ld.global.nc.u64 	%rd15414, [%rd3073];
	shr.u64 	%rd3074, %rd15414, %r651;
	and.b64  	%rd20077, %rd3074, 33554431;
	setp.lt.u32 	%p1283, %r651, 40;
	@%p1283 bra 	$L__BB0_763;
	ld.global.nc.u64 	%rd15415, [%rd3073+128];
	sub.s32 	%r10502, 64, %r651;
	shl.b64 	%rd15416, %rd15415, %r10502;
	and.b64  	%rd15417, %rd15416, 33554431;
	or.b64  	%rd20077, %rd15417, %rd3074;
$L__BB0_763:
	st.global.u64 	[%rd3067+512], %rd20077;
	add.s32 	%r10503, %r647, 96;
	shr.u32 	%r10504, %r10503, 4;
	mul.lo.s32 	%r10505, %r10504, 25;
	and.b32  	%r652, %r10505, 63;
	shr.u32 	%r10506, %r10505, 2;
	and.b32  	%r10507, %r10506, 1008;
	or.b32  	%r10508, %r10507, %r648;
	mul.wide.u32 	%rd15418, %r10508, 8;
	add.s64 	%rd3078, %rd1, %rd15418;
	ld.global.nc.u64 	%rd15419, [%rd3078];
	shr.u64 	%rd3079, %rd15419, %r652;
	and.b64  	%rd20078, %rd3079, 33554431;
	setp.lt.u32 	%p1284, %r652, 40;
	@%p1284 bra 	$L__BB0_765;
	ld.global.nc.u64 	%rd15420, [%rd3078+128];
	sub.s32 	%r10509, 64, %r652;
	shl.b64 	%rd15421, %rd15420, %r10509;
	and.b64  	%rd15422, %rd15421, 33554431;
	or.b64  	%rd20078, %rd15422, %rd3079;
$L__BB0_765:
	st.global.u64 	[%rd3067+768], %rd20078;
	add.s32 	%r10510, %r647, 128;
	shr.u32 	%r10511, %r10510, 4;
	mul.lo.s32 	%r10512, %r10511, 25;
	and.b32  	%r653, %r10512, 63;
	shr.u32 	%r10513, %r10512, 2;
	and.b32  	%r10514, %r10513, 1008;
	or.b32  	%r10515, %r10514, %r648;
	mul.wide.u32 	%rd15423, %r10515, 8;
	add.s64 	%rd3083, %rd1, %rd15423;
	ld.global.nc.u64 	%rd15424, [%rd3083];
	shr.u64 	%rd3084, %rd15424, %r653;
	and.b64  	%rd20079, %rd3084, 33554431;
	setp.lt.u32 	%p1285, %r653, 40;
	@%p1285 bra 	$L__BB0_767;
	ld.global.nc.u64 	%rd15425, [%rd3083+128];
	sub.s32 	%r10516, 64, %r653;
	shl.b64 	%rd15426, %rd15425, %r10516;
	and.b64  	%rd15427, %rd15426, 33554431;
	or.b64  	%rd20079, %rd15427, %rd3084;
$L__BB0_767:
	st.global.u64 	[%rd3067+1024], %rd20079;
	add.s32 	%r10517, %r647, 160;
	shr.u32 	%r10518, %r10517, 4;
	mul.lo.s32 	%r10519, %r10518, 25;
	and.b32  	%r654, %r10519, 63;
	shr.u32 	%r10520, %r10519, 2;
	and.b32  	%r10521, %r10520, 1008;
	or.b32  	%r10522, %r10521, %r648;
	mul.wide.u32 	%rd15428, %r10522, 8;
	add.s64 	%rd3088, %rd1, %rd15428;
	ld.global.nc.u64 	%rd15429, [%rd3088];
	shr.u64 	%rd3089, %rd15429, %r654;
	and.b64  	%rd20080, %rd3089, 33554431;
	setp.lt.u32 	%p1286, %r654, 40;
	@%p1286 bra 	$L__BB0_769;
	ld.global.nc.u64 	%rd15430, [%rd3088+128];
	sub.s32 	%r10523, 64, %r654;
	shl.b64 	%rd15431, %rd15430, %r10523;
	and.b64  	%rd15432, %rd15431, 33554431;
	or.b64  	%rd20080, %rd15432, %rd3089;
$L__BB0_769:
	st.global.u64 	[%rd3067+1280], %rd20080;
	add.s32 	%r10524, %r647, 192;
	shr.u32 	%r10525, %r10524, 4;
	mul.lo.s32 	%r10526, %r10525, 25;
	and.b32  	%r655, %r10526, 63;
	shr.u32 	%r10527, %r10526, 2;
	and.b32  	%r10528, %r10527, 1008;
	or.b32  	%r10529, %r10528, %r648;
	mul.wide.u32 	%rd15433, %r10529, 8;
	add.s64 	%rd3093, %rd1, %rd15433;
	ld.global.nc.u64 	%rd15434, [%rd3093];
	shr.u64 	%rd3094, %rd15434, %r655;
	and.b64  	%rd20081, %rd3094, 33554431;
	setp.lt.u32 	%p1287, %r655, 40;
	@%p1287 bra 	$L__BB0_771;
	ld.global.nc.u64 	%rd15435, [%rd3093+128];
	sub.s32 	%r10530, 64, %r655;
	shl.b64 	%rd15436, %rd15435, %r10530;
	and.b64  	%rd15437, %rd15436, 33554431;
	or.b64  	%rd20081, %rd15437, %rd3094;
$L__BB0_771:
	st.global.u64 	[%rd3067+1536], %rd20081;
	add.s32 	%r10531, %r647, 224;
	shr.u32 	%r10532, %r10531, 4;
	mul.lo.s32 	%r10533, %r10532, 25;
	and.b32  	%r656, %r10533, 63;
	shr.u32 	%r10534, %r10533, 2;
	and.b32  	%r10535, %r10534, 1008;
	or.b32  	%r10536, %r10535, %r648;
	mul.wide.u32 	%rd15438, %r10536, 8;
	add.s64 	%rd3098, %rd1, %rd15438;
	ld.global.nc.u64 	%rd15439, [%rd3098];
	shr.u64 	%rd3099, %rd15439, %r656;
	and.b64  	%rd20082, %rd3099, 33554431;
	setp.lt.u32 	%p1288, %r656, 40;
	@%p1288 bra 	$L__BB0_773;
	ld.global.nc.u64 	%rd15440, [%rd3098+128];
	sub.s32 	%r10537, 64, %r656;
	shl.b64 	%rd15441, %rd15440, %r10537;
	and.b64  	%rd15442, %rd15441, 33554431;
	or.b64  	%rd20082, %rd15442, %rd3099;
$L__BB0_773:
	st.global.u64 	[%rd3067+1792], %rd20082;
	add.s32 	%r10538, %r647, 256;
	shr.u32 	%r10539, %r10538, 4;
	mul.lo.s32 	%r10540, %r10539, 25;
	and.b32  	%r657, %r10540, 63;
	shr.u32 	%r10541, %r10540, 2;
	and.b32  	%r10542, %r10541, 1008;
	or.b32  	%r10543, %r10542, %r648;
	mul.wide.u32 	%rd15443, %r10543, 8;
	add.s64 	%rd3103, %rd1, %rd15443;
	ld.global.nc.u64 	%rd15444, [%rd3103];
	shr.u64 	%rd3104, %rd15444, %r657;
	and.b64  	%rd20083, %rd3104, 33554431;
	setp.lt.u32 	%p1289, %r657, 40;
	@%p1289 bra 	$L__BB0_775;
	ld.global.nc.u64 	%rd15445, [%rd3103+128];
	sub.s32 	%r10544, 64, %r657;
	shl.b64 	%rd15446, %rd15445, %r10544;
	and.b64  	%rd15447, %rd15446, 33554431;
	or.b64  	%rd20083, %rd15447, %rd3104;
$L__BB0_775:
	st.global.u64 	[%rd3067+2048], %rd20083;
	add.s32 	%r10545, %r647, 288;
	shr.u32 	%r10546, %r10545, 4;
	mul.lo.s32 	%r10547, %r10546, 25;
	and.b32  	%r658, %r10547, 63;
	shr.u32 	%r10548, %r10547, 2;
	and.b32  	%r10549, %r10548, 1008;
	or.b32  	%r10550, %r10549, %r648;
	mul.wide.u32 	%rd15448, %r10550, 8;
	add.s64 	%rd3108, %rd1, %rd15448;
	ld.global.nc.u64 	%rd15449, [%rd3108];
	shr.u64 	%rd3109, %rd15449, %r658;
	and.b64  	%rd20084, %rd3109, 33554431;
	setp.lt.u32 	%p1290, %r658, 40;
	@%p1290 bra 	$L__BB0_777;
	ld.global.nc.u64 	%rd15450, [%rd3108+128];
	sub.s32 	%r10551, 64, %r658;
	shl.b64 	%rd15451, %rd15450, %r10551;
	and.b64  	%rd15452, %rd15451, 33554431;
	or.b64  	%rd20084, %rd15452, %rd3109;
$L__BB0_777:
	st.global.u64 	[%rd3067+2304], %rd20084;
	add.s32 	%r10552, %r647, 320;
	shr.u32 	%r10553, %r10552, 4;
	mul.lo.s32 	%r10554, %r10553, 25;
	and.b32  	%r659, %r10554, 63;
	shr.u32 	%r10555, %r10554, 2;
	and.b32  	%r10556, %r10555, 1008;
	or.b32  	%r10557, %r10556, %r648;
	mul.wide.u32 	%rd15453, %r10557, 8;
	add.s64 	%rd3113, %rd1, %rd15453;
	ld.global.nc.u64 	%rd15454, [%rd3113];
	shr.u64 	%rd3114, %rd15454, %r659;
	and.b64  	%rd20085, %rd3114, 33554431;
	setp.lt.u32 	%p1291, %r659, 40;
	@%p1291 bra 	$L__BB0_779;
	ld.global.nc.u64 	%rd15455, [%rd3113+128];
	sub.s32 	%r10558, 64, %r659;
	shl.b64 	%rd15456, %rd15455, %r10558;
	and.b64  	%rd15457, %rd15456, 33554431;
	or.b64  	%rd20085, %rd15457, %rd3114;
$L__BB0_779:
	st.global.u64 	[%rd3067+2560], %rd20085;
	add.s32 	%r10559, %r647, 352;
	shr.u32 	%r10560, %r10559, 4;
	mul.lo.s32 	%r10561, %r10560, 25;
	and.b32  	%r660, %r10561, 63;
	shr.u32 	%r10562, %r10561, 2;
	and.b32  	%r10563, %r10562, 1008;
	or.b32  	%r10564, %r10563, %r648;
	mul.wide.u32 	%rd15458, %r10564, 8;
	add.s64 	%rd3118, %rd1, %rd15458;
	ld.global.nc.u64 	%rd15459, [%rd3118];
	shr.u64 	%rd3119, %rd15459, %r660;
	and.b64  	%rd20086, %rd3119, 33554431;
	setp.lt.u32 	%p1292, %r660, 40;
	@%p1292 bra 	$L__BB0_781;
	ld.global.nc.u64 	%rd15460, [%rd3118+128];
	sub.s32 	%r10565, 64, %r660;
	shl.b64 	%rd15461, %rd15460, %r10565;
	and.b64  	%rd15462, %rd15461, 33554431;
	or.b64  	%rd20086, %rd15462, %rd3119;
$L__BB0_781:
	st.global.u64 	[%rd3067+2816], %rd20086;
	add.s32 	%r10566, %r647, 384;
	shr.u32 	%r10567, %r10566, 4;
	mul.lo.s32 	%r10568, %r10567, 25;
	and.b32  	%r661, %r10568, 63;
	shr.u32 	%r10569, %r10568, 2;
	and.b32  	%r10570, %r10569, 1008;
	or.b32  	%r10571, %r10570, %r648;
	mul.wide.u32 	%rd15463, %r10571, 8;
	add.s64 	%rd3123, %rd1, %rd15463;
	ld.global.nc.u64 	%rd15464, [%rd3123];
	shr.u64 	%rd3124, %rd15464, %r661;
	and.b64  	%rd20087, %rd3124, 33554431;
	setp.lt.u32 	%p1293, %r661, 40;
	@%p1293 bra 	$L__BB0_783;
	ld.global.nc.u64 	%rd15465, [%rd3123+128];
	sub.s32 	%r10572, 64, %r661;
	shl.b64 	%rd15466, %rd15465, %r10572;
	and.b64  	%rd15467, %rd15466, 33554431;
	or.b64  	%rd20087, %rd15467, %rd3124;
$L__BB0_783:
	st.global.u64 	[%rd3067+3072], %rd20087;
	add.s32 	%r10573, %r647, 416;
	shr.u32 	%r10574, %r10573, 4;
	mul.lo.s32 	%r10575, %r10574, 25;
	and.b32  	%r662, %r10575, 63;
	shr.u32 	%r10576, %r10575, 2;
	and.b32  	%r10577, %r10576, 1008;
	or.b32  	%r10578, %r10577, %r648;
	mul.wide.u32 	%rd15468, %r10578, 8;
	add.s64 	%rd3128, %rd1, %rd15468;
	ld.global.nc.u64 	%rd15469, [%rd3128];
	shr.u64 	%rd3129, %rd15469, %r662;
	and.b64  	%rd20088, %rd3129, 33554431;
	setp.lt.u32 	%p1294, %r662, 40;
	@%p1294 bra 	$L__BB0_785;
	ld.global.nc.u64 	%rd15470, [%rd3128+128];
	sub.s32 	%r10579, 64, %r662;
	shl.b64 	%rd15471, %rd15470, %r10579;
	and.b64  	%rd15472, %rd15471, 33554431;
	or.b64  	%rd20088, %rd15472, %rd3129;
$L__BB0_785:
	st.global.u64 	[%rd3067+3328], %rd20088;
	add.s32 	%r10580, %r647, 448;
	shr.u32 	%r10581, %r10580, 4;
	mul.lo.s32 	%r10582, %r10581, 25;
	and.b32  	%r663, %r10582, 63;
	shr.u32 	%r10583, %r10582, 2;
	and.b32  	%r10584, %r10583, 1008;
	or.b32  	%r10585, %r10584, %r648;
	mul.wide.u32 	%rd15473, %r10585, 8;
	add.s64 	%rd3133, %rd1, %rd15473;
	ld.global.nc.u64 	%rd15474, [%rd3133];
	shr.u64 	%rd3134, %rd15474, %r663;
	and.b64  	%rd20089, %rd3134, 33554431;
	setp.lt.u32 	%p1295, %r663, 40;
	@%p1295 bra 	$L__BB0_787;
	ld.global.nc.u64 	%rd15475, [%rd3133+128];
	sub.s32 	%r10586, 64, %r663;
	shl.b64 	%rd15476, %rd15475, %r10586;
	and.b64  	%rd15477, %rd15476, 33554431;
	or.b64  	%rd20089, %rd15477, %rd3134;
$L__BB0_787:
	st.global.u64 	[%rd3067+3584], %rd20089;
	add.s32 	%r10587, %r647, 480;
	shr.u32 	%r10588, %r10587, 4;
	mul.lo.s32 	%r10589, %r10588, 25;
	and.b32  	%r664, %r10589, 63;
	shr.u32 	%r10590, %r10589, 2;
	and.b32  	%r10591, %r10590, 1008;
	or.b32  	%r10592, %r10591, %r648;
	mul.wide.u32 	%rd15478, %r10592, 8;
	add.s64 	%rd3138, %rd1, %rd15478;
	ld.global.nc.u64 	%rd15479, [%rd3138];
	shr.u64 	%rd3139, %rd15479, %r664;
	and.b64  	%rd20090, %rd3139, 33554431;
	setp.lt.u32 	%p1296, %r664, 40;
	@%p1296 bra 	$L__BB0_789;
	ld.global.nc.u64 	%rd15480, [%rd3138+128];
	sub.s32 	%r10593, 64, %r664;
	shl.b64 	%rd15481, %rd15480, %r10593;
	and.b64  	%rd15482, %rd15481, 33554431;
	or.b64  	%rd20090, %rd15482, %rd3139;
$L__BB0_789:
	st.global.u64 	[%rd3067+3840], %rd20090;
	add.s32 	%r10594, %r647, 512;
	shr.u32 	%r10595, %r10594, 4;
	mul.lo.s32 	%r10596, %r10595, 25;
	and.b32  	%r665, %r10596, 63;
	shr.u32 	%r10597, %r10596, 2;
	and.b32  	%r10598, %r10597, 1008;
	or.b32  	%r10599, %r10598, %r648;
	mul.wide.u32 	%rd15483, %r10599, 8;
	add.s64 	%rd3143, %rd1, %rd15483;
	ld.global.nc.u64 	%rd15484, [%rd3143];
	shr.u64 	%rd3144, %rd15484, %r665;
	and.b64  	%rd20091, %rd3144, 33554431;
	setp.lt.u32 	%p1297, %r665, 40;
	@%p1297 bra 	$L__BB0_791;
	ld.global.nc.u64 	%rd15485, [%rd3143+128];
	sub.s32 	%r10600, 64, %r665;
	shl.b64 	%rd15486, %rd15485, %r10600;
	and.b64  	%rd15487, %rd15486, 33554431;
	or.b64  	%rd20091, %rd15487, %rd3144;
$L__BB0_791:
	st.global.u64 	[%rd3067+4096], %rd20091;
	add.s32 	%r10601, %r647, 544;
	shr.u32 	%r10602, %r10601, 4;
	mul.lo.s32 	%r10603, %r10602, 25;
	and.b32  	%r666, %r10603, 63;
	shr.u32 	%r10604, %r10603, 2;
	and.b32  	%r10605, %r10604, 1008;
	or.b32  	%r10606, %r10605, %r648;
	mul.wide.u32 	%rd15488, %r10606, 8;
	add.s64 	%rd3148, %rd1, %rd15488;
	ld.global.nc.u64 	%rd15489, [%rd3148];
	shr.u64 	%rd3149, %rd15489, %r666;
	and.b64  	%rd20092, %rd3149, 33554431;
	setp.lt.u32 	%p1298, %r666, 40;
	@%p1298 bra 	$L__BB0_793;
	ld.global.nc.u64 	%rd15490, [%rd3148+128];
	sub.s32 	%r10607, 64, %r666;
	shl.b64 	%rd15491, %rd15490, %r10607;
	and.b64  	%rd15492, %rd15491, 33554431;
	or.b64  	%rd20092, %rd15492, %rd3149;
$L__BB0_793:
	st.global.u64 	[%rd3067+4352], %rd20092;
	add.s32 	%r10608, %r647, 576;
	shr.u32 	%r10609, %r10608, 4;
	mul.lo.s32 	%r10610, %r10609, 25;
	and.b32  	%r667, %r10610, 63;
	shr.u32 	%r10611, %r10610, 2;
	and.b32  	%r10612, %r10611, 1008;
	or.b32  	%r10613, %r10612, %r648;
	mul.wide.u32 	%rd15493, %r10613, 8;
	add.s64 	%rd3153, %rd1, %rd15493;
	ld.global.nc.u64 	%rd15494, [%rd3153];
	shr.u64 	%rd3154, %rd15494, %r667;
	and.b64  	%rd20093, %rd3154, 33554431;
	setp.lt.u32 	%p1299, %r667, 40;
	@%p1299 bra 	$L__BB0_795;
	ld.global.nc.u64 	%rd15495, [%rd3153+128];
	sub.s32 	%r10614, 64, %r667;
	shl.b64 	%rd15496, %rd15495, %r10614;
	and.b64  	%rd15497, %rd15496, 33554431;
	or.b64  	%rd20093, %rd15497, %rd3154;
$L__BB0_795:
	st.global.u64 	[%rd3067+4608], %rd20093;
	add.s32 	%r10615, %r647, 608;
	shr.u32 	%r10616, %r10615, 4;
	mul.lo.s32 	%r10617, %r10616, 25;
	and.b32  	%r668, %r10617, 63;
	shr.u32 	%r10618, %r10617, 2;
	and.b32  	%r10619, %r10618, 1008;
	or.b32  	%r10620, %r10619, %r648;
	mul.wide.u32 	%rd15498, %r10620, 8;
	add.s64 	%rd3158, %rd1, %rd15498;
	ld.global.nc.u64 	%rd15499, [%rd3158];
	shr.u64 	%rd3159, %rd15499, %r668;
	and.b64  	%rd20094, %rd3159, 33554431;
	setp.lt.u32 	%p1300, %r668, 40;
	@%p1300 bra 	$L__BB0_797;
	ld.global.nc.u64 	%rd15500, [%rd3158+128];
	sub.s32 	%r10621, 64, %r668;
	shl.b64 	%rd15501, %rd15500, %r10621;
	and.b64  	%rd15502, %rd15501, 33554431;
	or.b64  	%rd20094, %rd15502, %rd3159;
$L__BB0_797:
	st.global.u64 	[%rd3067+4864], %rd20094;
	add.s32 	%r10622, %r647, 640;
	shr.u32 	%r10623, %r10622, 4;
	mul.lo.s32 	%r10624, %r10623, 25;
	and.b32  	%r669, %r10624, 63;
	shr.u32 	%r10625, %r10624, 2;
	and.b32  	%r10626, %r10625, 1008;
	or.b32  	%r10627, %r10626, %r648;
	mul.wide.u32 	%rd15503, %r10627, 8;
	add.s64 	%rd3163, %rd1, %rd15503;
	ld.global.nc.u64 	%rd15504, [%rd3163];
	shr.u64 	%rd3164, %rd15504, %r669;
	and.b64  	%rd20095, %rd3164, 33554431;
	setp.lt.u32 	%p1301, %r669, 40;
	@%p1301 bra 	$L__BB0_799;
	ld.global.nc.u64 	%rd15505, [%rd3163+128];
	sub.s32 	%r10628, 64, %r669;
	shl.b64 	%rd15506, %rd15505, %r10628;
	and.b64  	%rd15507, %rd15506, 33554431;
	or.b64  	%rd20095, %rd15507, %rd3164;
$L__BB0_799:
	st.global.u64 	[%rd3067+5120], %rd20095;
	add.s32 	%r10629, %r647, 672;
	shr.u32 	%r10630, %r10629, 4;
	mul.lo.s32 	%r10631, %r10630, 25;
	and.b32  	%r670, %r10631, 63;
	shr.u32 	%r10632, %r10631, 2;
	and.b32  	%r10633, %r10632, 1008;
	or.b32  	%r10634, %r10633, %r648;
	mul.wide.u32 	%rd15508, %r10634, 8;
	add.s64 	%rd3168, %rd1, %rd15508;
	ld.global.nc.u64 	%rd15509, [%rd3168];
	shr.u64 	%rd3169, %rd15509, %r670;
	and.b64  	%rd20096, %rd3169, 33554431;
	setp.lt.u32 	%p1302, %r670, 40;
	@%p1302 bra 	$L__BB0_801;
	ld.global.nc.u64 	%rd15510, [%rd3168+128];
	sub.s32 	%r10635, 64, %r670;
	shl.b64 	%rd15511, %rd15510, %r10635;
	and.b64  	%rd15512, %rd15511, 33554431;
	or.b64  	%rd20096, %rd15512, %rd3169;
$L__BB0_801:
	st.global.u64 	[%rd3067+5376], %rd20096;
	add.s32 	%r10636, %r647, 704;
	shr.u32 	%r10637, %r10636, 4;
	mul.lo.s32 	%r10638, %r10637, 25;
	and.b32  	%r671, %r10638, 63;
	shr.u32 	%r10639, %r10638, 2;
	and.b32  	%r10640, %r10639, 1008;
	or.b32  	%r10641, %r10640, %r648;
	mul.wide.u32 	%rd15513, %r10641, 8;
	add.s64 	%rd3173, %rd1, %rd15513;
	ld.global.nc.u64 	%rd15514, [%rd3173];
	shr.u64 	%rd3174, %rd15514, %r671;
	and.b64  	%rd20097, %rd3174, 33554431;
	setp.lt.u32 	%p1303, %r671, 40;
	@%p1303 bra 	$L__BB0_803;
	ld.global.nc.u64 	%rd15515, [%rd3173+128];
	sub.s32 	%r10642, 64, %r671;
	shl.b64 	%rd15516, %rd15515, %r10642;
	and.b64  	%rd15517, %rd15516, 33554431;
	or.b64  	%rd20097, %rd15517, %rd3174;
$L__BB0_803:
	st.global.u64 	[%rd3067+5632], %rd20097;
	add.s32 	%r10643, %r647, 736;
	shr.u32 	%r10644, %r10643, 4;
	mul.lo.s32 	%r10645, %r10644, 25;
	and.b32  	%r672, %r10645, 63;
	shr.u32 	%r10646, %r10645, 2;
	and.b32  	%r10647, %r10646, 1008;
	or.b32  	%r10648, %r10647, %r648;
	mul.wide.u32 	%rd15518, %r10648, 8;
	add.s64 	%rd3178, %rd1, %rd15518;
	ld.global.nc.u64 	%rd15519, [%rd3178];
	shr.u64 	%rd3179, %rd15519, %r672;
	and.b64  	%rd20098, %rd3179, 33554431;
	setp.lt.u32 	%p1304, %r672, 40;
	@%p1304 bra 	$L__BB0_805;
	ld.global.nc.u64 	%rd15520, [%rd3178+128];
	sub.s32 	%r10649, 64, %r672;
	shl.b64 	%rd15521, %rd15520, %r10649;
	and.b64  	%rd15522, %rd15521, 33554431;
	or.b64  	%rd20098, %rd15522, %rd3179;
$L__BB0_805:
	st.global.u64 	[%rd3067+5888], %rd20098;
	add.s32 	%r10650, %r647, 768;
	shr.u32 	%r10651, %r10650, 4;
	mul.lo.s32 	%r10652, %r10651, 25;
	and.b32  	%r673, %r10652, 63;
	shr.u32 	%r10653, %r10652, 2;
	and.b32  	%r10654, %r10653, 1008;
	or.b32  	%r10655, %r10654, %r648;
	mul.wide.u32 	%rd15523, %r10655, 8;
	add.s64 	%rd3183, %rd1, %rd15523;
	ld.global.nc.u64 	%rd15524, [%rd3183];
	shr.u64 	%rd3184, %rd15524, %r673;
	and.b64  	%rd20099, %rd3184, 33554431;
	setp.lt.u32 	%p1305, %r673, 40;
	@%p1305 bra 	$L__BB0_807;
	ld.global.nc.u64 	%rd15525, [%rd3183+128];
	sub.s32 	%r10656, 64, %r673;
	shl.b64 	%rd15526, %rd15525, %r10656;
	and.b64  	%rd15527, %rd15526, 33554431;
	or.b64  	%rd20099, %rd15527, %rd3184;
$L__BB0_807:
	st.global.u64 	[%rd3067+6144], %rd20099;
	add.s32 	%r10657, %r647, 800;
	shr.u32 	%r10658, %r10657, 4;
	mul.lo.s32 	%r10659, %r10658, 25;
	and.b32  	%r674, %r10659, 63;
	shr.u32 	%r10660, %r10659, 2;
	and.b32  	%r10661, %r10660, 1008;
	or.b32  	%r10662, %r10661, %r648;
	mul.wide.u32 	%rd15528, %r10662, 8;
	add.s64 	%rd3188, %rd1, %rd15528;
	ld.global.nc.u64 	%rd15529, [%rd3188];
	shr.u64 	%rd3189, %rd15529, %r674;
	and.b64  	%rd20100, %rd3189, 33554431;
	setp.lt.u32 	%p1306, %r674, 40;
	@%p1306 bra 	$L__BB0_809;
	ld.global.nc.u64 	%rd15530, [%rd3188+128];
	sub.s32 	%r10663, 64, %r674;
	shl.b64 	%rd15531, %rd15530, %r10663;
	and.b64  	%rd15532, %rd15531, 33554431;
	or.b64  	%rd20100, %rd15532, %rd3189;
$L__BB0_809:
	st.global.u64 	[%rd3067+6400], %rd20100;
	add.s32 	%r10664, %r647, 832;
	shr.u32 	%r10665, %r10664, 4;
	mul.lo.s32 	%r10666, %r10665, 25;
	and.b32  	%r675, %r10666, 63;
	shr.u32 	%r10667, %r10666, 2;
	and.b32  	%r10668, %r10667, 1008;
	or.b32  	%r10669, %r10668, %r648;
	mul.wide.u32 	%rd15533, %r10669, 8;
	add.s64 	%rd3193, %rd1, %rd15533;
	ld.global.nc.u64 	%rd15534, [%rd3193];
	shr.u64 	%rd3194, %rd15534, %r675;
	and.b64  	%rd20101, %rd3194, 33554431;
	setp.lt.u32 	%p1307, %r675, 40;
	@%p1307 bra 	$L__BB0_811;
	ld.global.nc.u64 	%rd15535, [%rd3193+128];
	sub.s32 	%r10670, 64, %r675;
	shl.b64 	%rd15536, %rd15535, %r10670;
	and.b64  	%rd15537, %rd15536, 33554431;
	or.b64  	%rd20101, %rd15537, %rd3194;
$L__BB0_811:
	st.global.u64 	[%rd3067+6656], %rd20101;
	add.s32 	%r10671, %r647, 864;
	shr.u32 	%r10672, %r10671, 4;
	mul.lo.s32 	%r10673, %r10672, 25;
	and.b32  	%r676, %r10673, 63;
	shr.u32 	%r10674, %r10673, 2;
	and.b32  	%r10675, %r10674, 1008;
	or.b32  	%r10676, %r10675, %r648;
	mul.wide.u32 	%rd15538, %r10676, 8;
	add.s64 	%rd3198, %rd1, %rd15538;
	ld.global.nc.u64 	%rd15539, [%rd3198];
	shr.u64 	%rd3199, %rd15539, %r676;
	and.b64  	%rd20102, %rd3199, 33554431;
	setp.lt.u32 	%p1308, %r676, 40;
	@%p1308 bra 	$L__BB0_813;
	ld.global.nc.u64 	%rd15540, [%rd3198+128];
	sub.s32 	%r10677, 64, %r676;
	shl.b64 	%rd15541, %rd15540, %r10677;
	and.b64  	%rd15542, %rd15541, 33554431;
	or.b64  	%rd20102, %rd15542, %rd3199;
$L__BB0_813:
	st.global.u64 	[%rd3067+6912], %rd20102;
	add.s32 	%r10678, %r647, 896;
	shr.u32 	%r10679, %r10678, 4;
	mul.lo.s32 	%r10680, %r10679, 25;
	and.b32  	%r677, %r10680, 63;
	shr.u32 	%r10681, %r10680, 2;
	and.b32  	%r10682, %r10681, 1008;
	or.b32  	%r10683, %r10682, %r648;
	mul.wide.u32 	%rd15543, %r10683, 8;
	add.s64 	%rd3203, %rd1, %rd15543;
	ld.global.nc.u64 	%rd15544, [%rd3203];
	shr.u64 	%rd3204, %rd15544, %r677;
	and.b64  	%rd20103, %rd3204, 33554431;
	setp.lt.u32 	%p1309, %r677, 40;
	@%p1309 bra 	$L__BB0_815;
	ld.global.nc.u64 	%rd15545, [%rd3203+128];
	sub.s32 	%r10684, 64, %r677;
	shl.b64 	%rd15546, %rd15545, %r10684;
	and.b64  	%rd15547, %rd15546, 33554431;
	or.b64  	%rd20103, %rd15547, %rd3204;
$L__BB0_815:
	st.global.u64 	[%rd3067+7168], %rd20103;
	add.s32 	%r10685, %r647, 928;
	shr.u32 	%r10686, %r10685, 4;
	mul.lo.s32 	%r10687, %r10686, 25;
	and.b32  	%r678, %r10687, 63;
	shr.u32 	%r10688, %r10687, 2;
	and.b32  	%r10689, %r10688, 1008;
	or.b32  	%r10690, %r10689, %r648;
	mul.wide.u32 	%rd15548, %r10690, 8;
	add.s64 	%rd3208, %rd1, %rd15548;
	ld.global.nc.u64 	%rd15549, [%rd3208];
	shr.u64 	%rd3209, %rd15549, %r678;
	and.b64  	%rd20104, %rd3209, 33554431;
	setp.lt.u32 	%p1310, %r678, 40;
	@%p1310 bra 	$L__BB0_817;
	ld.global.nc.u64 	%rd15550, [%rd3208+128];
	sub.s32 	%r10691, 64, %r678;
	shl.b64 	%rd15551, %rd15550, %r10691;
	and.b64  	%rd15552, %rd15551, 33554431;
	or.b64  	%rd20104, %rd15552, %rd3209;
$L__BB0_817:
	st.global.u64 	[%rd3067+7424], %rd20104;
	add.s32 	%r10692, %r647, 960;
	shr.u32 	%r10693, %r10692, 4;
	mul.lo.s32 	%r10694, %r10693, 25;
	and.b32  	%r679, %r10694, 63;
	shr.u32 	%r10695, %r10694, 2;
	and.b32  	%r10696, %r10695, 1008;
	or.b32  	%r10697, %r10696, %r648;
	mul.wide.u32 	%rd15553, %r10697, 8;
	add.s64 	%rd3213, %rd1, %rd15553;
	ld.global.nc.u64 	%rd15554, [%rd3213];
	shr.u64 	%rd3214, %rd15554, %r679;
	and.b64  	%rd20105, %rd3214, 33554431;
	setp.lt.u32 	%p1311, %r679, 40;
	@%p1311 bra 	$L__BB0_819;
	ld.global.nc.u64 	%rd15555, [%rd3213+128];
	sub.s32 	%r10698, 64, %r679;
	shl.b64 	%rd15556, %rd15555, %r10698;
	and.b64  	%rd15557, %rd15556, 33554431;
	or.b64  	%rd20105, %rd15557, %rd3214;
$L__BB0_819:
	st.global.u64 	[%rd3067+7680], %rd20105;
	add.s32 	%r10699, %r647, 992;
	shr.u32 	%r10700, %r10699, 4;
	mul.lo.s32 	%r10701, %r10700, 25;
	and.b32  	%r680, %r10701, 63;
	shr.u32 	%r10702, %r10701, 2;
	and.b32  	%r10703, %r10702, 1008;
	or.b32  	%r10704, %r10703, %r648;
	mul.wide.u32 	%rd15558, %r10704, 8;
	add.s64 	%rd3218, %rd1, %rd15558;
	ld.global.nc.u64 	%rd15559, [%rd3218];
	shr.u64 	%rd3219, %rd15559, %r680;
	and.b64  	%rd20106, %rd3219, 33554431;
	setp.lt.u32 	%p1312, %r680, 40;
	@%p1312 bra 	$L__BB0_821;
	ld.global.nc.u64 	%rd15560, [%rd3218+128];
	sub.s32 	%r10705, 64, %r680;
	shl.b64 	%rd15561, %rd15560, %r10705;
	and.b64  	%rd15562, %rd15561, 33554431;
	or.b64  	%rd20106, %rd15562, %rd3219;
$L__BB0_821:
	st.global.u64 	[%rd3067+7936], %rd20106;
	bra.uni 	$L__BB0_3809;
$L__BB0_822:
	setp.eq.s16 	%p59, %rs1, 26;
	@%p59 bra 	$L__BB0_2573;
	setp.eq.s16 	%p60, %rs1, 27;
	@%p60 bra 	$L__BB0_824;
	bra.uni 	$L__BB0_3809;
$L__BB0_824:
	mov.u32 	%r715, %tid.x;
	and.b32  	%r716, %r715, 15;
	shr.u32 	%r10037, %r715, 4;
	mul.lo.s32 	%r10038, %r10037, 27;
	and.b32  	%r717, %r10038, 63;
	shr.u32 	%r10039, %r10038, 2;
	and.b32  	%r10040, %r10039, 496;
	or.b32  	%r10041, %r10040, %r716;
	mul.wide.u32 	%rd15080, %r10041, 8;
	add.s64 	%rd3384, %rd1, %rd15080;
	ld.global.nc.u64 	%rd15081, [%rd3384];
	shr.u64 	%rd3385, %rd15081, %r717;
	and.b64  	%rd20139, %rd3385, 134217727;
	setp.lt.u32 	%p1217, %r717, 38;
	@%p1217 bra 	$L__BB0_826;
	ld.global.nc.u64 	%rd15082, [%rd3384+128];
	sub.s32 	%r10042, 64, %r717;
	shl.b64 	%rd15083, %rd15082, %r10042;
	and.b64  	%rd15084, %rd15083, 134217727;
	or.b64  	%rd20139, %rd15084, %rd3385;
$L__BB0_826:
	mul.wide.u32 	%rd15085, %r715, 8;
	add.s64 	%rd3389, %rd2, %rd15085;
	st.global.u64 	[%rd3389], %rd20139;
	add.s32 	%r10043, %r715, 32;
	shr.u32 	%r10044, %r10043, 4;
	mul.lo.s32 	%r10045, %r10044, 27;
	and.b32  	%r718, %r10045, 63;
	shr.u32 	%r10046, %r10045, 2;
	and.b32  	%r10047, %r10046, 1008;
	or.b32  	%r10048, %r10047, %r716;
	mul.wide.u32 	%rd15086, %r10048, 8;
	add.s64 	%rd3390, %rd1, %rd15086;
	ld.global.nc.u64 	%rd15087, [%rd3390];
	shr.u64 	%rd3391, %rd15087, %r718;
	and.b64  	%rd20140, %rd3391, 134217727;
	setp.lt.u32 	%p1218, %r718, 38;
	@%p1218 bra 	$L__BB0_828;
	ld.global.nc.u64 	%rd15088, [%rd3390+128];
	sub.s32 	%r10049, 64, %r718;
	shl.b64 	%rd15089, %rd15088, %r10049;
	and.b64  	%rd15090, %rd15089, 134217727;
	or.b64  	%rd20140, %rd15090, %rd3391;
$L__BB0_828:
	st.global.u64 	[%rd3389+256], %rd20140;
	add.s32 	%r10050, %r715, 64;
	shr.u32 	%r10051, %r10050, 4;
	mul.lo.s32 	%r10052, %r10051, 27;
	and.b32  	%r719, %r10052, 63;
	shr.u32 	%r10053, %r10052, 2;
	and.b32  	%r10054, %r10053, 1008;
	or.b32  	%r10055, %r10054, %r716;
	mul.wide.u32 	%rd15091, %r10055, 8;
	add.s64 	%rd3395, %rd1, %rd15091;
	ld.global.nc.u64 	%rd15092, [%rd3395];
	shr.u64 	%rd3396, %rd15092, %r719;
	and.b64  	%rd20141, %rd3396, 134217727;
	setp.lt.u32 	%p1219, %r719, 38;
	@%p1219 bra 	$L__BB0_830;
	ld.global.nc.u64 	%rd15093, [%rd3395+128];
	sub.s32 	%r10056, 64, %r719;
	shl.b64 	%rd15094, %rd15093, %r10056;
	and.b64  	%rd15095, %rd15094, 134217727;
	or.b64  	%rd20141, %rd15095, %rd3396;
$L__BB0_830:
	st.global.u64 	[%rd3389+512], %rd20141;
	add.s32 	%r10057, %r715, 96;
	shr.u32 	%r10058, %r10057, 4;
	mul.lo.s32 	%r10059, %r10058, 27;
	and.b32  	%r720, %r10059, 63;
	shr.u32 	%r10060, %r10059, 2;
	and.b32  	%r10061, %r10060, 1008;
	or.b32  	%r10062, %r10061, %r716;
	mul.wide.u32 	%rd15096, %r10062, 8;
	add.s64 	%rd3400, %rd1, %rd15096;
	ld.global.nc.u64 	%rd15097, [%rd3400];
	shr.u64 	%rd3401, %rd15097, %r720;
	and.b64  	%rd20142, %rd3401, 134217727;
	setp.lt.u32 	%p1220, %r720, 38;
	@%p1220 bra 	$L__BB0_832;
	ld.global.nc.u64 	%rd15098, [%rd3400+128];
	sub.s32 	%r10063, 64, %r720;
	shl.b64 	%rd15099, %rd15098, %r10063;
	and.b64  	%rd15100, %rd15099, 134217727;
	or.b64  	%rd20142, %rd15100, %rd3401;
$L__BB0_832:
	st.global.u64 	[%rd3389+768], %rd20142;
	add.s32 	%r10064, %r715, 128;
	shr.u32 	%r10065, %r10064, 4;
	mul.lo.s32 	%r10066, %r10065, 27;
	and.b32  	%r721, %r10066, 63;
	shr.u32 	%r10067, %r10066, 2;
	and.b32  	%r10068, %r10067, 1008;
	or.b32  	%r10069, %r10068, %r716;
	mul.wide.u32 	%rd15101, %r10069, 8;
	add.s64 	%rd3405, %rd1, %rd15101;
	ld.global.nc.u64 	%rd15102, [%rd3405];
	shr.u64 	%rd3406, %rd15102, %r721;
	and.b64  	%rd20143, %rd3406, 134217727;
	setp.lt.u32 	%p1221, %r721, 38;
	@%p1221 bra 	$L__BB0_834;
	ld.global.nc.u64 	%rd15103, [%rd3405+128];
	sub.s32 	%r10070, 64, %r721;
	shl.b64 	%rd15104, %rd15103, %r10070;
	and.b64  	%rd15105, %rd15104, 134217727;
	or.b64  	%rd20143, %rd15105, %rd3406;
$L__BB0_834:
	st.global.u64 	[%rd3389+1024], %rd20143;
	add.s32 	%r10071, %r715, 160;
	shr.u32 	%r10072, %r10071, 4;
	mul.lo.s32 	%r10073, %r10072, 27;
	and.b32  	%r722, %r10073, 63;
	shr.u32 	%r10074, %r10073, 2;
	and.b32  	%r10075, %r10074, 1008;
	or.b32  	%r10076, %r10075, %r716;
	mul.wide.u32 	%rd15106, %r10076, 8;
	add.s64 	%rd3410, %rd1, %rd15106;
	ld.global.nc.u64 	%rd15107, [%rd3410];
	shr.u64 	%rd3411, %rd15107, %r722;
	and.b64  	%rd20144, %rd3411, 134217727;
	setp.lt.u32 	%p1222, %r722, 38;
	@%p1222 bra 	$L__BB0_836;
	ld.global.nc.u64 	%rd15108, [%rd3410+128];
	sub.s32 	%r10077, 64, %r722;
	shl.b64 	%rd15109, %rd15108, %r10077;
	and.b64  	%rd15110, %rd15109, 134217727;
	or.b64  	%rd20144, %rd15110, %rd3411;
$L__BB0_836:
	st.global.u64 	[%rd3389+1280], %rd20144;
	add.s32 	%r10078, %r715, 192;
	shr.u32 	%r10079, %r10078, 4;
	mul.lo.s32 	%r10080, %r10079, 27;
	and.b32  	%r723, %r10080, 63;
	shr.u32 	%r10081, %r10080, 2;
	and.b32  	%r10082, %r10081, 1008;
	or.b32  	%r10083, %r10082, %r716;
	mul.wide.u32 	%rd15111, %r10083, 8;
	add.s64 	%rd3415, %rd1, %rd15111;
	ld.global.nc.u64 	%rd15112, [%rd3415];
	shr.u64 	%rd3416, %rd15112, %r723;
	and.b64  	%rd20145, %rd3416, 134217727;
	setp.lt.u32 	%p1223, %r723, 38;
	@%p1223 bra 	$L__BB0_838;
	ld.global.nc.u64 	%rd15113, [%rd3415+128];
	sub.s32 	%r10084, 64, %r723;
	shl.b64 	%rd15114, %rd15113, %r10084;
	and.b64  	%rd15115, %rd15114, 134217727;
	or.b64  	%rd20145, %rd15115, %rd3416;
$L__BB0_838:
	st.global.u64 	[%rd3389+1536], %rd20145;
	add.s32 	%r10085, %r715, 224;
	shr.u32 	%r10086, %r10085, 4;
	mul.lo.s32 	%r10087, %r10086, 27;
	and.b32  	%r724, %r10087, 63;
	shr.u32 	%r10088, %r10087, 2;
	and.b32  	%r10089, %r10088, 1008;
	or.b32  	%r10090, %r10089, %r716;
	mul.wide.u32 	%rd15116, %r10090, 8;
	add.s64 	%rd3420, %rd1, %rd15116;
	ld.global.nc.u64 	%rd15117, [%rd3420];
	shr.u64 	%rd3421, %rd15117, %r724;
	and.b64  	%rd20146, %rd3421, 134217727;
	setp.lt.u32 	%p1224, %r724, 38;
	@%p1224 bra 	$L__BB0_840;
	ld.global.nc.u64 	%rd15118, [%rd3420+128];
	sub.s32 	%r10091, 64, %r724;
	shl.b64 	%rd15119, %rd15118, %r10091;
	and.b64  	%rd15120, %rd15119, 134217727;
	or.b64  	%rd20146, %rd15120, %rd3421;
$L__BB0_840:
	st.global.u64 	[%rd3389+1792], %rd20146;
	add.s32 	%r10092, %r715, 256;
	shr.u32 	%r10093, %r10092, 4;
	mul.lo.s32 	%r10094, %r10093, 27;
	and.b32  	%r725, %r10094, 63;
	shr.u32 	%r10095, %r10094, 2;
	and.b32  	%r10096, %r10095, 1008;
	or.b32  	%r10097, %r10096, %r716;
	mul.wide.u32 	%rd15121, %r10097, 8;
	add.s64 	%rd3425, %rd1, %rd15121;
	ld.global.nc.u64 	%rd15122, [%rd3425];
	shr.u64 	%rd3426, %rd15122, %r725;
	and.b64  	%rd20147, %rd3426, 134217727;
	setp.lt.u32 	%p1225, %r725, 38;
	@%p1225 bra 	$L__BB0_842;
	ld.global.nc.u64 	%rd15123, [%rd3425+128];
	sub.s32 	%r10098, 64, %r725;
	shl.b64 	%rd15124, %rd15123, %r10098;
	and.b64  	%rd15125, %rd15124, 134217727;
	or.b64  	%rd20147, %rd15125, %rd3426;
$L__BB0_842:
	st.global.u64 	[%rd3389+2048], %rd20147;
	add.s32 	%r10099, %r715, 288;
	shr.u32 	%r10100, %r10099, 4;
	mul.lo.s32 	%r10101, %r10100, 27;
	and.b32  	%r726, %r10101, 63;
	shr.u32 	%r10102, %r10101, 2;
	and.b32  	%r10103, %r10102, 1008;
	or.b32  	%r10104, %r10103, %r716;
	mul.wide.u32 	%rd15126, %r10104, 8;
	add.s64 	%rd3430, %rd1, %rd15126;
	ld.global.nc.u64 	%rd15127, [%rd3430];
	shr.u64 	%rd3431, %rd15127, %r726;
	and.b64  	%rd20148, %rd3431, 134217727;
	setp.lt.u32 	%p1226, %r726, 38;
	@%p1226 bra 	$L__BB0_844;
	ld.global.nc.u64 	%rd15128, [%rd3430+128];
	sub.s32 	%r10105, 64, %r726;
	shl.b64 	%rd15129, %rd15128, %r10105;
	and.b64  	%rd15130, %rd15129, 134217727;
	or.b64  	%rd20148, %rd15130, %rd3431;
$L__BB0_844:
	st.global.u64 	[%rd3389+2304], %rd20148;
	add.s32 	%r10106, %r715, 320;
	shr.u32 	%r10107, %r10106, 4;
	mul.lo.s32 	%r10108, %r10107, 27;
	and.b32  	%r727, %r10108, 63;
	shr.u32 	%r10109, %r10108, 2;
	and.b32  	%r10110, %r10109, 1008;
	or.b32  	%r10111, %r10110, %r716;
	mul.wide.u32 	%rd15131, %r10111, 8;
	add.s64 	%rd3435, %rd1, %rd15131;
	ld.global.nc.u64 	%rd15132, [%rd3435];
	shr.u64 	%rd3436, %rd15132, %r727;
	and.b64  	%rd20149, %rd3436, 134217727;
	setp.lt.u32 	%p1227, %r727, 38;
	@%p1227 bra 	$L__BB0_846;
	ld.global.nc.u64 	%rd15133, [%rd3435+128];
	sub.s32 	%r10112, 64, %r727;
	shl.b64 	%rd15134, %rd15133, %r10112;
	and.b64  	%rd15135, %rd15134, 134217727;
	or.b64  	%rd20149, %rd15135, %rd3436;
$L__BB0_846:
	st.global.u64 	[%rd3389+2560], %rd20149;
	add.s32 	%r10113, %r715, 352;
	shr.u32 	%r10114, %r10113, 4;
	mul.lo.s32 	%r10115, %r10114, 27;
	and.b32  	%r728, %r10115, 63;
	shr.u32 	%r10116, %r10115, 2;
	and.b32  	%r10117, %r10116, 1008;
	or.b32  	%r10118, %r10117, %r716;
	mul.wide.u32 	%rd15136, %r10118, 8;
	add.s64 	%rd3440, %rd1, %rd15136;
	ld.global.nc.u64 	%rd15137, [%rd3440];
	shr.u64 	%rd3441, %rd15137, %r728;
	and.b64  	%rd20150, %rd3441, 134217727;
	setp.lt.u32 	%p1228, %r728, 38;
	@%p1228 bra 	$L__BB0_848;
	ld.global.nc.u64 	%rd15138, [%rd3440+128];
	sub.s32 	%r10119, 64, %r728;
	shl.b64 	%rd15139, %rd15138, %r10119;
	and.b64  	%rd15140, %rd15139, 134217727;
	or.b64  	%rd20150, %rd15140, %rd3441;
$L__BB0_848:
	st.global.u64 	[%rd3389+2816], %rd20150;
	add.s32 	%r10120, %r715, 384;
	shr.u32 	%r10121, %r10120, 4;
	mul.lo.s32 	%r10122, %r10121, 27;
	and.b32  	%r729, %r10122, 63;
	shr.u32 	%r10123, %r10122, 2;
	and.b32  	%r10124, %r10123, 1008;
	or.b32  	%r10125, %r10124, %r716;
	mul.wide.u32 	%rd15141, %r10125, 8;
	add.s64 	%rd3445, %rd1, %rd15141;
	ld.global.nc.u64 	%rd15142, [%rd3445];
	shr.u64 	%rd3446, %rd15142, %r729;
	and.b64  	%rd20151, %rd3446, 134217727;
	setp.lt.u32 	%p1229, %r729, 38;
	@%p1229 bra 	$L__BB0_850;
	ld.global.nc.u64 	%rd15143, [%rd3445+128];
	sub.s32 	%r10126, 64, %r729;
	shl.b64 	%rd15144, %rd15143, %r10126;
	and.b64  	%rd15145, %rd15144, 134217727;
	or.b64  	%rd20151, %rd15145, %rd3446;
$L__BB0_850:
	st.global.u64 	[%rd3389+3072], %rd20151;
	add.s32 	%r10127, %r715, 416;
	shr.u32 	%r10128, %r10127, 4;
	mul.lo.s32 	%r10129, %r10128, 27;
	and.b32  	%r730, %r10129, 63;
	shr.u32 	%r10130, %r10129, 2;
	and.b32  	%r10131, %r10130, 1008;
	or.b32  	%r10132, %r10131, %r716;
	mul.wide.u32 	%rd15146, %r10132, 8;
	add.s64 	%rd3450, %rd1, %rd15146;
	ld.global.nc.u64 	%rd15147, [%rd3450];
	shr.u64 	%rd3451, %rd15147, %r730;
	and.b64  	%rd20152, %rd3451, 134217727;
	setp.lt.u32 	%p1230, %r730, 38;
	@%p1230 bra 	$L__BB0_852;
	ld.global.nc.u64 	%rd15148, [%rd3450+128];
	sub.s32 	%r10133, 64, %r730;
	shl.b64 	%rd15149, %rd15148, %r10133;
	and.b64  	%rd15150, %rd15149, 134217727;
	or.b64  	%rd20152, %rd15150, %rd3451;
$L__BB0_852:
	st.global.u64 	[%rd3389+3328], %rd20152;
	add.s32 	%r10134, %r715, 448;
	shr.u32 	%r10135, %r10134, 4;
	mul.lo.s32 	%r10136, %r10135, 27;
	and.b32  	%r731, %r10136, 63;
	shr.u32 	%r10137, %r10136, 2;
	and.b32  	%r10138, %r10137, 1008;
	or.b32  	%r10139, %r10138, %r716;
	mul.wide.u32 	%rd15151, %r10139, 8;
	add.s64 	%rd3455, %rd1, %rd15151;
	ld.global.nc.u64 	%rd15152, [%rd3455];
	shr.u64 	%rd3456, %rd15152, %r731;
	and.b64  	%rd20153, %rd3456, 134217727;
	setp.lt.u32 	%p1231, %r731, 38;
	@%p1231 bra 	$L__BB0_854;
	ld.global.nc.u64 	%rd15153, [%rd3455+128];
	sub.s32 	%r10140, 64, %r731;
	shl.b64 	%rd15154, %rd15153, %r10140;
	and.b64  	%rd15155, %rd15154, 134217727;
	or.b64  	%rd20153, %rd15155, %rd3456;
$L__BB0_854:
	st.global.u64 	[%rd3389+3584], %rd20153;
	add.s32 	%r10141, %r715, 480;
	shr.u32 	%r10142, %r10141, 4;
	mul.lo.s32 	%r10143, %r10142, 27;
	and.b32  	%r732, %r10143, 63;
	shr.u32 	%r10144, %r10143, 2;
	and.b32  	%r10145, %r10144, 1008;
	or.b32  	%r10146, %r10145, %r716;
	mul.wide.u32 	%rd15156, %r10146, 8;
	add.s64 	%rd3460, %rd1, %rd15156;
	ld.global.nc.u64 	%rd15157, [%rd3460];
	shr.u64 	%rd3461, %rd15157, %r732;
	and.b64  	%rd20154, %rd3461, 134217727;
	setp.lt.u32 	%p1232, %r732, 38;
	@%p1232 bra 	$L__BB0_856;
	ld.global.nc.u64 	%rd15158, [%rd3460+128];
	sub.s32 	%r10147, 64, %r732;
	shl.b64 	%rd15159, %rd15158, %r10147;
	and.b64  	%rd15160, %rd15159, 134217727;
	or.b64  	%rd20154, %rd15160, %rd3461;
$L__BB0_856:
	st.global.u64 	[%rd3389+3840], %rd20154;
	add.s32 	%r10148, %r715, 512;
	shr.u32 	%r10149, %r10148, 4;
	mul.lo.s32 	%r10150, %r10149, 27;
	and.b32  	%r733, %r10150, 63;
	shr.u32 	%r10151, %r10150, 2;
	and.b32  	%r10152, %r10151, 1008;
	or.b32  	%r10153, %r10152, %r716;
	mul.wide.u32 	%rd15161, %r10153, 8;
	add.s64 	%rd3465, %rd1, %rd15161;
	ld.global.nc.u64 	%rd15162, [%rd3465];
	shr.u64 	%rd3466, %rd15162, %r733;
	and.b64  	%rd20155, %rd3466, 134217727;
	setp.lt.u32 	%p1233, %r733, 38;
	@%p1233 bra 	$L__BB0_858;
	ld.global.nc.u64 	%rd15163, [%rd3465+128];
	sub.s32 	%r10154, 64, %r733;
	shl.b64 	%rd15164, %rd15163, %r10154;
	and.b64  	%rd15165, %rd15164, 134217727;
	or.b64  	%rd20155, %rd15165, %rd3466;
$L__BB0_858:
	st.global.u64 	[%rd3389+4096], %rd20155;
	add.s32 	%r10155, %r715, 544;
	shr.u32 	%r10156, %r10155, 4;
	mul.lo.s32 	%r10157, %r10156, 27;
	and.b32  	%r734, %r10157, 63;
	shr.u32 	%r10158, %r10157, 2;
	and.b32  	%r10159, %r10158, 1008;
	or.b32  	%r10160, %r10159, %r716;
	mul.wide.u32 	%rd15166, %r10160, 8;
	add.s64 	%rd3470, %rd1, %rd15166;
	ld.global.nc.u64 	%rd15167, [%rd3470];
	shr.u64 	%rd3471, %rd15167, %r734;
	and.b64  	%rd20156, %rd3471, 134217727;
	setp.lt.u32 	%p1234, %r734, 38;
	@%p1234 bra 	$L__BB0_860;
	ld.global.nc.u64 	%rd15168, [%rd3470+128];
	sub.s32 	%r10161, 64, %r734;
	shl.b64 	%rd15169, %rd15168, %r10161;
	and.b64  	%rd15170, %rd15169, 134217727;
	or.b64  	%rd20156, %rd15170, %rd3471;
$L__BB0_860:
	st.global.u64 	[%rd3389+4352], %rd20156;
	add.s32 	%r10162, %r715, 576;
	shr.u32 	%r10163, %r10162, 4;
	mul.lo.s32 	%r10164, %r10163, 27;
	and.b32  	%r735, %r10164, 63;
	shr.u32 	%r10165, %r10164, 2;
	and.b32  	%r10166, %r10165, 1008;
	or.b32  	%r10167, %r10166, %r716;
	mul.wide.u32 	%rd15171, %r10167, 8;
	add.s64 	%rd3475, %rd1, %rd15171;
	ld.global.nc.u64 	%rd15172, [%rd3475];
	shr.u64 	%rd3476, %rd15172, %r735;
	and.b64  	%rd20157, %rd3476, 134217727;
	setp.lt.u32 	%p1235, %r735, 38;
	@%p1235 bra 	$L__BB0_862;
	ld.global.nc.u64 	%rd15173, [%rd3475+128];
	sub.s32 	%r10168, 64, %r735;
	shl.b64 	%rd15174, %rd15173, %r10168;
	and.b64  	%rd15175, %rd15174, 134217727;
	or.b64  	%rd20157, %rd15175, %rd3476;
$L__BB0_862:
	st.global.u64 	[%rd3389+4608], %rd20157;
	add.s32 	%r10169, %r715, 608;
	shr.u32 	%r10170, %r10169, 4;
	mul.lo.s32 	%r10171, %r10170, 27;
	and.b32  	%r736, %r10171, 63;
	shr.u32 	%r10172, %r10171, 2;
	and.b32  	%r10173, %r10172, 1008;
	or.b32  	%r10174, %r10173, %r716;
	mul.wide.u32 	%rd15176, %r10174, 8;
	add.s64 	%rd3480, %rd1, %rd15176;
	ld.global.nc.u64 	%rd15177, [%rd3480];
	shr.u64 	%rd3481, %rd15177, %r736;
	and.b64  	%rd20158, %rd3481, 134217727;
	setp.lt.u32 	%p1236, %r736, 38;
	@%p1236 bra 	$L__BB0_864;
	ld.global.nc.u64 	%rd15178, [%rd3480+128];
	sub.s32 	%r10175, 64, %r736;
	shl.b64 	%rd15179, %rd15178, %r10175;
	and.b64  	%rd15180, %rd15179, 134217727;
	or.b64  	%rd20158, %rd15180, %rd3481;
$L__BB0_864:
	st.global.u64 	[%rd3389+4864], %rd20158;
	add.s32 	%r10176, %r715, 640;
	shr.u32 	%r10177, %r10176, 4;
	mul.lo.s32 	%r10178, %r10177, 27;
	and.b32  	%r737, %r10178, 63;
	shr.u32 	%r10179, %r10178, 2;
	and.b32  	%r10180, %r10179, 1008;
	or.b32  	%r10181, %r10180, %r716;
	mul.wide.u32 	%rd15181, %r10181, 8;
	add.s64 	%rd3485, %rd1, %rd15181;
	ld.global.nc.u64 	%rd15182, [%rd3485];
	shr.u64 	%rd3486, %rd15182, %r737;
	and.b64  	%rd20159, %rd3486, 134217727;
	setp.lt.u32 	%p1237, %r737, 38;
	@%p1237 bra 	$L__BB0_866;
	ld.global.nc.u64 	%rd15183, [%rd3485+128];
	sub.s32 	%r10182, 64, %r737;
	shl.b64 	%rd15184, %rd15183, %r10182;
	and.b64  	%rd15185, %rd15184, 134217727;
	or.b64  	%rd20159, %rd15185, %rd3486;
$L__BB0_866:
	st.global.u64 	[%rd3389+5120], %rd20159;
	add.s32 	%r10183, %r715, 672;
	shr.u32 	%r10184, %r10183, 4;
	mul.lo.s32 	%r10185, %r10184, 27;
	and.b32  	%r738, %r10185, 63;
	shr.u32 	%r10186, %r10185, 2;
	and.b32  	%r10187, %r10186, 1008;
	or.b32  	%r10188, %r10187, %r716;
	mul.wide.u32 	%rd15186, %r10188, 8;
	add.s64 	%rd3490, %rd1, %rd15186;
	ld.global.nc.u64 	%rd15187, [%rd3490];
	shr.u64 	%rd3491, %rd15187, %r738;
	and.b64  	%rd20160, %rd3491, 134217727;
	setp.lt.u32 	%p1238, %r738, 38;
	@%p1238 bra 	$L__BB0_868;
	ld.global.nc.u64 	%rd15188, [%rd3490+128];
	sub.s32 	%r10189, 64, %r738;
	shl.b64 	%rd15189, %rd15188, %r10189;
	and.b64  	%rd15190, %rd15189, 134217727;
	or.b64  	%rd20160, %rd15190, %rd3491;
$L__BB0_868:
	st.global.u64 	[%rd3389+5376], %rd20160;
	add.s32 	%r10190, %r715, 704;
	shr.u32 	%r10191, %r10190, 4;
	mul.lo.s32 	%r10192, %r10191, 27;
	and.b32  	%r739, %r10192, 63;
	shr.u32 	%r10193, %r10192, 2;
	and.b32  	%r10194, %r10193, 1008;
	or.b32  	%r10195, %r10194, %r716;
	mul.wide.u32 	%rd15191, %r10195, 8;
	add.s64 	%rd3495, %rd1, %rd15191;
	ld.global.nc.u64 	%rd15192, [%rd3495];
	shr.u64 	%rd3496, %rd15192, %r739;
	and.b64  	%rd20161, %rd3496, 134217727;
	setp.lt.u32 	%p1239, %r739, 38;
	@%p1239 bra 	$L__BB0_870;
	ld.global.nc.u64 	%rd15193, [%rd3495+128];
	sub.s32 	%r10196, 64, %r739;
	shl.b64 	%rd15194, %rd15193, %r10196;
	and.b64  	%rd15195, %rd15194, 134217727;
	or.b64  	%rd20161, %rd15195, %rd3496;
$L__BB0_870:
	st.global.u64 	[%rd3389+5632], %rd20161;
	add.s32 	%r10197, %r715, 736;
	shr.u32 	%r10198, %r10197, 4;
	mul.lo.s32 	%r10199, %r10198, 27;
	and.b32  	%r740, %r10199, 63;
	shr.u32 	%r10200, %r10199, 2;
	and.b32  	%r10201, %r10200, 1008;
	or.b32  	%r10202, %r10201, %r716;
	mul.wide.u32 	%rd15196, %r10202, 8;
	add.s64 	%rd3500, %rd1, %rd15196;
	ld.global.nc.u64 	%rd15197, [%rd3500];
	shr.u64 	%rd3501, %rd15197, %r740;
	and.b64  	%rd20162, %rd3501, 134217727;
	setp.lt.u32 	%p1240, %r740, 38;
	@%p1240 bra 	$L__BB0_872;
	ld.global.nc.u64 	%rd15198, [%rd3500+128];
	sub.s32 	%r10203, 64, %r740;
	shl.b64 	%rd15199, %rd15198, %r10203;
	and.b64  	%rd15200, %rd15199, 134217727;
	or.b64  	%rd20162, %rd15200, %rd3501;
$L__BB0_872:
	st.global.u64 	[%rd3389+5888], %rd20162;
	add.s32 	%r10204, %r715, 768;
	shr.u32 	%r10205, %r10204, 4;
	mul.lo.s32 	%r10206, %r10205, 27;
	and.b32  	%r741, %r10206, 63;
	shr.u32 	%r10207, %r10206, 2;
	and.b32  	%r10208, %r10207, 1008;
	or.b32  	%r10209, %r10208, %r716;
	mul.wide.u32 	%rd15201, %r10209, 8;
	add.s64 	%rd3505, %rd1, %rd15201;
	ld.global.nc.u64 	%rd15202, [%rd3505];
	shr.u64 	%rd3506, %rd15202, %r741;
	and.b64  	%rd20163, %rd3506, 134217727;
	setp.lt.u32 	%p1241, %r741, 38;
	@%p1241 bra 	$L__BB0_874;
	ld.global.nc.u64 	%rd15203, [%rd3505+128];
	sub.s32 	%r10210, 64, %r741;
	shl.b64 	%rd15204, %rd15203, %r10210;
	and.b64  	%rd15205, %rd15204, 134217727;
	or.b64  	%rd20163, %rd15205, %rd3506;
$L__BB0_874:
	st.global.u64 	[%rd3389+6144], %rd20163;
	add.s32 	%r10211, %r715, 800;
	shr.u32 	%r10212, %r10211, 4;
	mul.lo.s32 	%r10213, %r10212, 27;
	and.b32  	%r742, %r10213, 63;
	shr.u32 	%r10214, %r10213, 2;
	and.b32  	%r10215, %r10214, 1008;
	or.b32  	%r10216, %r10215, %r716;
	mul.wide.u32 	%rd15206, %r10216, 8;
	add.s64 	%rd3510, %rd1, %rd15206;
	ld.global.nc.u64 	%rd15207, [%rd3510];
	shr.u64 	%rd3511, %rd15207, %r742;
	and.b64  	%rd20164, %rd3511, 134217727;
	setp.lt.u32 	%p1242, %r742, 38;
	@%p1242 bra 	$L__BB0_876;
	ld.global.nc.u64 	%rd15208, [%rd3510+128];
	sub.s32 	%r10217, 64, %r742;
	shl.b64 	%rd15209, %rd15208, %r10217;
	and.b64  	%rd15210, %rd15209, 134217727;
	or.b64  	%rd20164, %rd15210, %rd3511;
$L__BB0_876:
	st.global.u64 	[%rd3389+6400], %rd20164;
	add.s32 	%r10218, %r715, 832;
	shr.u32 	%r10219, %r10218, 4;
	mul.lo.s32 	%r10220, %r10219, 27;
	and.b32  	%r743, %r10220, 63;
	shr.u32 	%r10221, %r10220, 2;
	and.b32  	%r10222, %r10221, 1008;
	or.b32  	%r10223, %r10222, %r716;
	mul.wide.u32 	%rd15211, %r10223, 8;
	add.s64 	%rd3515, %rd1, %rd15211;
	ld.global.nc.u64 	%rd15212, [%rd3515];
	shr.u64 	%rd3516, %rd15212, %r743;
	and.b64  	%rd20165, %rd3516, 134217727;
	setp.lt.u32 	%p1243, %r743, 38;
	@%p1243 bra 	$L__BB0_878;
	ld.global.nc.u64 	%rd15213, [%rd3515+128];
	sub.s32 	%r10224, 64, %r743;
	shl.b64 	%rd15214, %rd15213, %r10224;
	and.b64  	%rd15215, %rd15214, 134217727;
	or.b64  	%rd20165, %rd15215, %rd3516;
$L__BB0_878:
	st.global.u64 	[%rd3389+6656], %rd20165;
	add.s32 	%r10225, %r715, 864;
	shr.u32 	%r10226, %r10225, 4;
	mul.lo.s32 	%r10227, %r10226, 27;
	and.b32  	%r744, %r10227, 63;
	shr.u32 	%r10228, %r10227, 2;
	and.b32  	%r10229, %r10228, 1008;
	or.b32  	%r10230, %r10229, %r716;
	mul.wide.u32 	%rd15216, %r10230, 8;
	add.s64 	%rd3520, %rd1, %rd15216;
	ld.global.nc.u64 	%rd15217, [%rd3520];
	shr.u64 	%rd3521, %rd15217, %r744;
	and.b64  	%rd20166, %rd3521, 134217727;
	setp.lt.u32 	%p1244, %r744, 38;
	@%p1244 bra 	$L__BB0_880;
	ld.global.nc.u64 	%rd15218, [%rd3520+128];
	sub.s32 	%r10231, 64, %r744;
	shl.b64 	%rd15219, %rd15218, %r10231;
	and.b64  	%rd15220, %rd15219, 134217727;
	or.b64  	%rd20166, %rd15220, %rd3521;
$L__BB0_880:
	st.global.u64 	[%rd3389+6912], %rd20166;
	add.s32 	%r10232, %r715, 896;
	shr.u32 	%r10233, %r10232, 4;
	mul.lo.s32 	%r10234, %r10233, 27;
	and.b32  	%r745, %r10234, 63;
	shr.u32 	%r10235, %r10234, 2;
	and.b32  	%r10236, %r10235, 1008;
	or.b32  	%r10237, %r10236, %r716;
	mul.wide.u32 	%rd15221, %r10237, 8;
	add.s64 	%rd3525, %rd1, %rd15221;
	ld.global.nc.u64 	%rd15222, [%rd3525];
	shr.u64 	%rd3526, %rd15222, %r745;
	and.b64  	%rd20167, %rd3526, 134217727;
	setp.lt.u32 	%p1245, %r745, 38;
	@%p1245 bra 	$L__BB0_882;
	ld.global.nc.u64 	%rd15223, [%rd3525+128];
	sub.s32 	%r10238, 64, %r745;
	shl.b64 	%rd15224, %rd15223, %r10238;
	and.b64  	%rd15225, %rd15224, 134217727;
	or.b64  	%rd20167, %rd15225, %rd3526;
$L__BB0_882:
	st.global.u64 	[%rd3389+7168], %rd20167;
	add.s32 	%r10239, %r715, 928;
	shr.u32 	%r10240, %r10239, 4;
	mul.lo.s32 	%r10241, %r10240, 27;
	and.b32  	%r746, %r10241, 63;
	shr.u32 	%r10242, %r10241, 2;
	and.b32  	%r10243, %r10242, 1008;
	or.b32  	%r10244, %r10243, %r716;
	mul.wide.u32 	%rd15226, %r10244, 8;
	add.s64 	%rd3530, %rd1, %rd15226;
	ld.global.nc.u64 	%rd15227, [%rd3530];
	shr.u64 	%rd3531, %rd15227, %r746;
	and.b64  	%rd20168, %rd3531, 134217727;
	setp.lt.u32 	%p1246, %r746, 38;
	@%p1246 bra 	$L__BB0_884;
	ld.global.nc.u64 	%rd15228, [%rd3530+128];
	sub.s32 	%r10245, 64, %r746;
	shl.b64 	%rd15229, %rd15228, %r10245;
	and.b64  	%rd15230, %rd15229, 134217727;
	or.b64  	%rd20168, %rd15230, %rd3531;
$L__BB0_884:
	st.global.u64 	[%rd3389+7424], %rd20168;
	add.s32 	%r10246, %r715, 960;
	shr.u32 	%r10247, %r10246, 4;
	mul.lo.s32 	%r10248, %r10247, 27;
	and.b32  	%r747, %r10248, 63;
	shr.u32 	%r10249, %r10248, 2;
	and.b32  	%r10250, %r10249, 1008;
	or.b32  	%r10251, %r10250, %r716;
	mul.wide.u32 	%rd15231, %r10251, 8;
	add.s64 	%rd3535, %rd1, %rd15231;
	ld.global.nc.u64 	%rd15232, [%rd3535];
	shr.u64 	%rd3536, %rd15232, %r747;
	and.b64  	%rd20169, %rd3536, 134217727;
	setp.lt.u32 	%p1247, %r747, 38;
	@%p1247 bra 	$L__BB0_886;
	ld.global.nc.u64 	%rd15233, [%rd3535+128];
	sub.s32 	%r10252, 64, %r747;
	shl.b64 	%rd15234, %rd15233, %r10252;
	and.b64  	%rd15235, %rd15234, 134217727;
	or.b64  	%rd20169, %rd15235, %rd3536;
$L__BB0_886:
	st.global.u64 	[%rd3389+7680], %rd20169;
	add.s32 	%r10253, %r715, 992;
	shr.u32 	%r10254, %r10253, 4;
	mul.lo.s32 	%r10255, %r10254, 27;
	and.b32  	%r748, %r10255, 63;
	shr.u32 	%r10256, %r10255, 2;
	and.b32  	%r10257, %r10256, 1008;
	or.b32  	%r10258, %r10257, %r716;
	mul.wide.u32 	%rd15236, %r10258, 8;
	add.s64 	%rd3540, %rd1, %rd15236;
	ld.global.nc.u64 	%rd15237, [%rd3540];
	shr.u64 	%rd3541, %rd15237, %r748;
	and.b64  	%rd20170, %rd3541, 134217727;
	setp.lt.u32 	%p1248, %r748, 38;
	@%p1248 bra 	$L__BB0_888;
	ld.global.nc.u64 	%rd15238, [%rd3540+128];
	sub.s32 	%r10259, 64, %r748;
	shl.b64 	%rd15239, %rd15238, %r10259;
	and.b64  	%rd15240, %rd15239, 134217727;
	or.b64  	%rd20170, %rd15240, %rd3541;
$L__BB0_888:
	st.global.u64 	[%rd3389+7936], %rd20170;
	bra.uni 	$L__BB0_3809;
$L__BB0_889:
	setp.gt.s16 	%p53, %rs1, 29;
	@%p53 bra 	$L__BB0_957;
	setp.eq.s16 	%p56, %rs1, 28;
	@%p56 bra 	$L__BB0_2638;
	setp.eq.s16 	%p57, %rs1, 29;
	@%p57 bra 	$L__BB0_892;
	bra.uni 	$L__BB0_3809;
$L__BB0_892:
	mov.u32 	%r783, %tid.x;
	and.b32  	%r784, %r783, 15;
	shr.u32 	%r9591, %r783, 4;
	mul.lo.s32 	%r9592, %r9591, 29;
	and.b32  	%r785, %r9592, 63;
	shr.u32 	%r9593, %r9592, 2;
	and.b32  	%r9594, %r9593, 496;
	or.b32  	%r9595, %r9594, %r784;
	mul.wide.u32 	%rd14758, %r9595, 8;
	add.s64 	%rd3706, %rd1, %rd14758;
	ld.global.nc.u64 	%rd14759, [%rd3706];
	shr.u64 	%rd3707, %rd14759, %r785;
	and.b64  	%rd20203, %rd3707, 536870911;
	setp.lt.u32 	%p1153, %r785, 36;
	@%p1153 bra 	$L__BB0_894;
	ld.global.nc.u64 	%rd14760, [%rd3706+128];
	sub.s32 	%r9596, 64, %r785;
	shl.b64 	%rd14761, %rd14760, %r9596;
	and.b64  	%rd14762, %rd14761, 536870911;
	or.b64  	%rd20203, %rd14762, %rd3707;
$L__BB0_894:
	mul.wide.u32 	%rd14763, %r783, 8;
	add.s64 	%rd3711, %rd2, %rd14763;
	st.global.u64 	[%rd3711], %rd20203;
	add.s32 	%r9597, %r783, 32;
	shr.u32 	%r9598, %r9597, 4;
	mul.lo.s32 	%r9599, %r9598, 29;
	and.b32  	%r786, %r9599, 63;
	shr.u32 	%r9600, %r9599, 2;
	and.b32  	%r9601, %r9600, 1008;
	or.b32  	%r9602, %r9601, %r784;
	mul.wide.u32 	%rd14764, %r9602, 8;
	add.s64 	%rd3712, %rd1, %rd14764;
	ld.global.nc.u64 	%rd14765, [%rd3712];
	shr.u64 	%rd3713, %rd14765, %r786;
	and.b64  	%rd20204, %rd3713, 536870911;
	setp.lt.u32 	%p1154, %r786, 36;
	@%p1154 bra 	$L__BB0_896;
	ld.global.nc.u64 	%rd14766, [%rd3712+128];
	sub.s32 	%r9603, 64, %r786;
	shl.b64 	%rd14767, %rd14766, %r9603;
	and.b64  	%rd14768, %rd14767, 536870911;
	or.b64  	%rd20204, %rd14768, %rd3713;
$L__BB0_896:
	st.global.u64 	[%rd3711+256], %rd20204;
	add.s32 	%r9604, %r783, 64;
	shr.u32 	%r9605, %r9604, 4;
	mul.lo.s32 	%r9606, %r9605, 29;
	and.b32  	%r787, %r9606, 63;
	shr.u32 	%r9607, %r9606, 2;
	and.b32  	%r9608, %r9607, 1008;
	or.b32  	%r9609, %r9608, %r784;
	mul.wide.u32 	%rd14769, %r9609, 8;
	add.s64 	%rd3717, %rd1, %rd14769;
	ld.global.nc.u64 	%rd14770, [%rd3717];
	shr.u64 	%rd3718, %rd14770, %r787;
	and.b64  	%rd20205, %rd3718, 536870911;
	setp.lt.u32 	%p1155, %r787, 36;
	@%p1155 bra 	$L__BB0_898;
	ld.global.nc.u64 	%rd14771, [%rd3717+128];
	sub.s32 	%r9610, 64, %r787;
	shl.b64 	%rd14772, %rd14771, %r9610;
	and.b64  	%rd14773, %rd14772, 536870911;
	or.b64  	%rd20205, %rd14773, %rd3718;
$L__BB0_898:
	st.global.u64 	[%rd3711+512], %rd20205;
	add.s32 	%r9611, %r783, 96;
	shr.u32 	%r9612, %r9611, 4;
	mul.lo.s32 	%r9613, %r9612, 29;
	and.b32  	%r788, %r9613, 63;
	shr.u32 	%r9614, %r9613, 2;
	and.b32  	%r9615, %r9614, 1008;
	or.b32  	%r9616, %r9615, %r784;
	mul.wide.u32 	%rd14774, %r9616, 8;
	add.s64 	%rd3722, %rd1, %rd14774;
	ld.global.nc.u64 	%rd14775, [%rd3722];
	shr.u64 	%rd3723, %rd14775, %r788;
	and.b64  	%rd20206, %rd3723, 536870911;
	setp.lt.u32 	%p1156, %r788, 36;
	@%p1156 bra 	$L__BB0_900;
	ld.global.nc.u64 	%rd14776, [%rd3722+128];
	sub.s32 	%r9617, 64, %r788;
	shl.b64 	%rd14777, %rd14776, %r9617;
	and.b64  	%rd14778, %rd14777, 536870911;
	or.b64  	%rd20206, %rd14778, %rd3723;
$L__BB0_900:
	st.global.u64 	[%rd3711+768], %rd20206;
	add.s32 	%r9618, %r783, 128;
	shr.u32 	%r9619, %r9618, 4;
	mul.lo.s32 	%r9620, %r9619, 29;
	and.b32  	%r789, %r9620, 63;
	shr.u32 	%r9621, %r9620, 2;
	and.b32  	%r9622, %r9621, 1008;
	or.b32  	%r9623, %r9622, %r784;
	mul.wide.u32 	%rd14779, %r9623, 8;
	add.s64 	%rd3727, %rd1, %rd14779;
	ld.global.nc.u64 	%rd14780, [%rd3727];
	shr.u64 	%rd3728, %rd14780, %r789;
	and.b64  	%rd20207, %rd3728, 536870911;
	setp.lt.u32 	%p1157, %r789, 36;
	@%p1157 bra 	$L__BB0_902;
	ld.global.nc.u64 	%rd14781, [%rd3727+128];
	sub.s32 	%r9624, 64, %r789;
	shl.b64 	%rd14782, %rd14781, %r9624;
	and.b64  	%rd14783, %rd14782, 536870911;
	or.b64  	%rd20207, %rd14783, %rd3728;
$L__BB0_902:
	st.global.u64 	[%rd3711+1024], %rd20207;
	add.s32 	%r9625, %r783, 160;
	shr.u32 	%r9626, %r9625, 4;
	mul.lo.s32 	%r9627, %r9626, 29;
	and.b32  	%r790, %r9627, 63;
	shr.u32 	%r9628, %r9627, 2;
	and.b32  	%r9629, %r9628, 1008;
	or.b32  	%r9630, %r9629, %r784;
	mul.wide.u32 	%rd14784, %r9630, 8;
	add.s64 	%rd3732, %rd1, %rd14784;
	ld.global.nc.u64 	%rd14785, [%rd3732];
	shr.u64 	%rd3733, %rd14785, %r790;
	and.b64  	%rd20208, %rd3733, 536870911;
	setp.lt.u32 	%p1158, %r790, 36;
	@%p1158 bra 	$L__BB0_904;
	ld.global.nc.u64 	%rd14786, [%rd3732+128];
	sub.s32 	%r9631, 64, %r790;
	shl.b64 	%rd14787, %rd14786, %r9631;
	and.b64  	%rd14788, %rd14787, 536870911;
	or.b64  	%rd20208, %rd14788, %rd3733;
$L__BB0_904:
	st.global.u64 	[%rd3711+1280], %rd20208;
	add.s32 	%r9632, %r783, 192;
	shr.u32 	%r9633, %r9632, 4;
	mul.lo.s32 	%r9634, %r9633, 29;
	and.b32  	%r791, %r9634, 63;
	shr.u32 	%r9635, %r9634, 2;
	and.b32  	%r9636, %r9635, 1008;
	or.b32  	%r9637, %r9636, %r784;
	mul.wide.u32 	%rd14789, %r9637, 8;
	add.s64 	%rd3737, %rd1, %rd14789;
	ld.global.nc.u64 	%rd14790, [%rd3737];
	shr.u64 	%rd3738, %rd14790, %r791;
	and.b64  	%rd20209, %rd3738, 536870911;
	setp.lt.u32 	%p1159, %r791, 36;
	@%p1159 bra 	$L__BB0_906;
	ld.global.nc.u64 	%rd14791, [%rd3737+128];
	sub.s32 	%r9638, 64, %r791;
	shl.b64 	%rd14792, %rd14791, %r9638;
	and.b64  	%rd14793, %rd14792, 536870911;
	or.b64  	%rd20209, %rd14793, %rd3738;
$L__BB0_906:
	st.global.u64 	[%rd3711+1536], %rd20209;
	add.s32 	%r9639, %r783, 224;
	shr.u32 	%r9640, %r9639, 4;
	mul.lo.s32 	%r9641, %r9640, 29;
	and.b32  	%r792, %r9641, 63;
	shr.u32 	%r9642, %r9641, 2;
	and.b32  	%r9643, %r9642, 1008;
	or.b32  	%r9644, %r9643, %r784;
	mul.wide.u32 	%rd14794, %r9644, 8;
	add.s64 	%rd3742, %rd1, %rd14794;
	ld.global.nc.u64 	%rd14795, [%rd3742];
	shr.u64 	%rd3743, %rd14795, %r792;
	and.b64  	%rd20210, %rd3743, 536870911;
	setp.lt.u32 	%p1160, %r792, 36;
	@%p1160 bra 	$L__BB0_908;
	ld.global.nc.u64 	%rd14796, [%rd3742+128];
	sub.s32 	%r9645, 64, %r792;
	shl.b64 	%rd14797, %rd14796, %r9645;
	and.b64  	%rd14798, %rd14797, 536870911;
	or.b64  	%rd20210, %rd14798, %rd3743;
$L__BB0_908:
	st.global.u64 	[%rd3711+1792], %rd20210;
	add.s32 	%r9646, %r783, 256;
	shr.u32 	%r9647, %r9646, 4;
	mul.lo.s32 	%r9648, %r9647, 29;
	and.b32  	%r793, %r9648, 63;
	shr.u32 	%r9649, %r9648, 2;
	and.b32  	%r9650, %r9649, 1008;
	or.b32  	%r9651, %r9650, %r784;
	mul.wide.u32 	%rd14799, %r9651, 8;
	add.s64 	%rd3747, %rd1, %rd14799;
	ld.global.nc.u64 	%rd14800, [%rd3747];
	shr.u64 	%rd3748, %rd14800, %r793;
	and.b64  	%rd20211, %rd3748, 536870911;
	setp.lt.u32 	%p1161, %r793, 36;
	@%p1161 bra 	$L__BB0_910;
	ld.global.nc.u64 	%rd14801, [%rd3747+128];
	sub.s32 	%r9652, 64, %r793;
	shl.b64 	%rd14802, %rd14801, %r9652;
	and.b64  	%rd14803, %rd14802, 536870911;
	or.b64  	%rd20211, %rd14803, %rd3748;
$L__BB0_910:
	st.global.u64 	[%rd3711+2048], %rd20211;
	add.s32 	%r9653, %r783, 288;
	shr.u32 	%r9654, %r9653, 4;
	mul.lo.s32 	%r9655, %r9654, 29;
	and.b32  	%r794, %r9655, 63;
	shr.u32 	%r9656, %r9655, 2;
	and.b32  	%r9657, %r9656, 1008;
	or.b32  	%r9658, %r9657, %r784;
	mul.wide.u32 	%rd14804, %r9658, 8;
	add.s64 	%rd3752, %rd1, %rd14804;
	ld.global.nc.u64 	%rd14805, [%rd3752];
	shr.u64 	%rd3753, %rd14805, %r794;
	and.b64  	%rd20212, %rd3753, 536870911;
	setp.lt.u32 	%p1162, %r794, 36;
	@%p1162 bra 	$L__BB0_912;
	ld.global.nc.u64 	%rd14806, [%rd3752+128];
	sub.s32 	%r9659, 64, %r794;
	shl.b64 	%rd14807, %rd14806, %r9659;
	and.b64  	%rd14808, %rd14807, 536870911;
	or.b64  	%rd20212, %rd14808, %rd3753;
$L__BB0_912:
	st.global.u64 	[%rd3711+2304], %rd20212;
	add.s32 	%r9660, %r783, 320;
	shr.u32 	%r9661, %r9660, 4;
	mul.lo.s32 	%r9662, %r9661, 29;
	and.b32  	%r795, %r9662, 63;
	shr.u32 	%r9663, %r9662, 2;
	and.b32  	%r9664, %r9663, 1008;
	or.b32  	%r9665, %r9664, %r784;
	mul.wide.u32 	%rd14809, %r9665, 8;
	add.s64 	%rd3757, %rd1, %rd14809;
	ld.global.nc.u64 	%rd14810, [%rd3757];
	shr.u64 	%rd3758, %rd14810, %r795;
	and.b64  	%rd20213, %rd3758, 536870911;
	setp.lt.u32 	%p1163, %r795, 36;
	@%p1163 bra 	$L__BB0_914;
	ld.global.nc.u64 	%rd14811, [%rd3757+128];
	sub.s32 	%r9666, 64, %r795;
	shl.b64 	%rd14812, %rd14811, %r9666;
	and.b64  	%rd14813, %rd14812, 536870911;
	or.b64  	%rd20213, %rd14813, %rd3758;
$L__BB0_914:
	st.global.u64 	[%rd3711+2560], %rd20213;
	add.s32 	%r9667, %r783, 352;
	shr.u32 	%r9668, %r9667, 4;
	mul.lo.s32 	%r9669, %r9668, 29;
	and.b32  	%r796, %r9669, 63;
	shr.u32 	%r9670, %r9669, 2;
	and.b32  	%r9671, %r9670, 1008;
	or.b32  	%r9672, %r9671, %r784;
	mul.wide.u32 	%rd14814, %r9672, 8;
	add.s64 	%rd3762, %rd1, %rd14814;
	ld.global.nc.u64 	%rd14815, [%rd3762];
	shr.u64 	%rd3763, %rd14815, %r796;
	and.b64  	%rd20214, %rd3763, 536870911;
	setp.lt.u32 	%p1164, %r796, 36;
	@%p1164 bra 	$L__BB0_916;
	ld.global.nc.u64 	%rd14816, [%rd3762+128];
	sub.s32 	%r9673, 64, %r796;
	shl.b64 	%rd14817, %rd14816, %r9673;
	and.b64  	%rd14818, %rd14817, 536870911;
	or.b64  	%rd20214, %rd14818, %rd3763;
$L__BB0_916:
	st.global.u64 	[%rd3711+2816], %rd20214;
	add.s32 	%r9674, %r783, 384;
	shr.u32 	%r9675, %r9674, 4;
	mul.lo.s32 	%r9676, %r9675, 29;
	and.b32  	%r797, %r9676, 63;
	shr.u32 	%r9677, %r9676, 2;
	and.b32  	%r9678, %r9677, 1008;
	or.b32  	%r9679, %r9678, %r784;
	mul.wide.u32 	%rd14819, %r9679, 8;
	add.s64 	%rd3767, %rd1, %rd14819;
	ld.global.nc.u64 	%rd14820, [%rd3767];
	shr.u64 	%rd3768, %rd14820, %r797;
	and.b64  	%rd20215, %rd3768, 536870911;
	setp.lt.u32 	%p1165, %r797, 36;
	@%p1165 bra 	$L__BB0_918;
	ld.global.nc.u64 	%rd14821, [%rd3767+128];
	sub.s32 	%r9680, 64, %r797;
	shl.b64 	%rd14822, %rd14821, %r9680;
	and.b64  	%rd14823, %rd14822, 536870911;
	or.b64  	%rd20215, %rd14823, %rd3768;
$L__BB0_918:
	st.global.u64 	[%rd3711+3072], %rd20215;
	add.s32 	%r9681, %r783, 416;
	shr.u32 	%r9682, %r9681, 4;
	mul.lo.s32 	%r9683, %r9682, 29;
	and.b32  	%r798, %r9683, 63;
	shr.u32 	%r9684, %r9683, 2;
	and.b32  	%r9685, %r9684, 1008;
	or.b32  	%r9686, %r9685, %r784;
	mul.wide.u32 	%rd14824, %r9686, 8;
	add.s64 	%rd3772, %rd1, %rd14824;
	ld.global.nc.u64 	%rd14825, [%rd3772];
	shr.u64 	%rd3773, %rd14825, %r798;
	and.b64  	%rd20216, %rd3773, 536870911;
	setp.lt.u32 	%p1166, %r798, 36;
	@%p1166 bra 	$L__BB0_920;
	ld.global.nc.u64 	%rd14826, [%rd3772+128];
	sub.s32 	%r9687, 64, %r798;
	shl.b64 	%rd14827, %rd14826, %r9687;
	and.b64  	%rd14828, %rd14827, 536870911;
	or.b64  	%rd20216, %rd14828, %rd3773;
$L__BB0_920:
	st.global.u64 	[%rd3711+3328], %rd20216;
	add.s32 	%r9688, %r783, 448;
	shr.u32 	%r9689, %r9688, 4;
	mul.lo.s32 	%r9690, %r9689, 29;
	and.b32  	%r799, %r9690, 63;
	shr.u32 	%r9691, %r9690, 2;
	and.b32  	%r9692, %r9691, 1008;
	or.b32  	%r9693, %r9692, %r784;
	mul.wide.u32 	%rd14829, %r9693, 8;
	add.s64 	%rd3777, %rd1, %rd14829;
	ld.global.nc.u64 	%rd14830, [%rd3777];
	shr.u64 	%rd3778, %rd14830, %r799;
	and.b64  	%rd20217, %rd3778, 536870911;
	setp.lt.u32 	%p1167, %r799, 36;
	@%p1167 bra 	$L__BB0_922;
	ld.global.nc.u64 	%rd14831, [%rd3777+128];
	sub.s32 	%r9694, 64, %r799;
	shl.b64 	%rd14832, %rd14831, %r9694;
	and.b64  	%rd14833, %rd14832, 536870911;
	or.b64  	%rd20217, %rd14833, %rd3778;
$L__BB0_922:
	st.global.u64 	[%rd3711+3584], %rd20217;
	add.s32 	%r9695, %r783, 480;
	shr.u32 	%r9696, %r9695, 4;
	mul.lo.s32 	%r9697, %r9696, 29;
	and.b32  	%r800, %r9697, 63;
	shr.u32 	%r9698, %r9697, 2;
	and.b32  	%r9699, %r9698, 1008;
	or.b32  	%r9700, %r9699, %r784;
	mul.wide.u32 	%rd14834, %r9700, 8;
	add.s64 	%rd3782, %rd1, %rd14834;
	ld.global.nc.u64 	%rd14835, [%rd3782];
	shr.u64 	%rd3783, %rd14835, %r800;
	and.b64  	%rd20218, %rd3783, 536870911;
	setp.lt.u32 	%p1168, %r800, 36;
	@%p1168 bra 	$L__BB0_924;
	ld.global.nc.u64 	%rd14836, [%rd3782+128];
	sub.s32 	%r9701, 64, %r800;
	shl.b64 	%rd14837, %rd14836, %r9701;
	and.b64  	%rd14838, %rd14837, 536870911;
	or.b64  	%rd20218, %rd14838, %rd3783;
$L__BB0_924:
	st.global.u64 	[%rd3711+3840], %rd20218;
	add.s32 	%r9702, %r783, 512;
	shr.u32 	%r9703, %r9702, 4;
	mul.lo.s32 	%r9704, %r9703, 29;
	and.b32  	%r801, %r9704, 63;
	shr.u32 	%r9705, %r9704, 2;
	and.b32  	%r9706, %r9705, 1008;
	or.b32  	%r9707, %r9706, %r784;
	mul.wide.u32 	%rd14839, %r9707, 8;
	add.s64 	%rd3787, %rd1, %rd14839;
	ld.global.nc.u64 	%rd14840, [%rd3787];
	shr.u64 	%rd3788, %rd14840, %r801;
	and.b64  	%rd20219, %rd3788, 536870911;
	setp.lt.u32 	%p1169, %r801, 36;
	@%p1169 bra 	$L__BB0_926;
	ld.global.nc.u64 	%rd14841, [%rd3787+128];
	sub.s32 	%r9708, 64, %r801;
	shl.b64 	%rd14842, %rd14841, %r9708;
	and.b64  	%rd14843, %rd14842, 536870911;
	or.b64  	%rd20219, %rd14843, %rd3788;
$L__BB0_926:
	st.global.u64 	[%rd3711+4096], %rd20219;
	add.s32 	%r9709, %r783, 544;
	shr.u32 	%r9710, %r9709, 4;
	mul.lo.s32 	%r9711, %r9710, 29;
	and.b32  	%r802, %r9711, 63;
	shr.u32 	%r9712, %r9711, 2;
	and.b32  	%r9713, %r9712, 1008;
	or.b32  	%r9714, %r9713, %r784;
	mul.wide.u32 	%rd14844, %r9714, 8;
	add.s64 	%rd3792, %rd1, %rd14844;
	ld.global.nc.u64 	%rd14845, [%rd3792];
	shr.u64 	%rd3793, %rd14845, %r802;
	and.b64  	%rd20220, %rd3793, 536870911;
	setp.lt.u32 	%p1170, %r802, 36;
	@%p1170 bra 	$L__BB0_928;
	ld.global.nc.u64 	%rd14846, [%rd3792+128];
	sub.s32 	%r9715, 64, %r802;
	shl.b64 	%rd14847, %rd14846, %r9715;
	and.b64  	%rd14848, %rd14847, 536870911;
	or.b64  	%rd20220, %rd14848, %rd3793;
$L__BB0_928:
	st.global.u64 	[%rd3711+4352], %rd20220;
	add.s32 	%r9716, %r783, 576;
	shr.u32 	%r9717, %r9716, 4;
	mul.lo.s32 	%r9718, %r9717, 29;
	and.b32  	%r803, %r9718, 63;
	shr.u32 	%r9719, %r9718, 2;
	and.b32  	%r9720, %r9719, 1008;
	or.b32  	%r9721, %r9720, %r784;
	mul.wide.u32 	%rd14849, %r9721, 8;
	add.s64 	%rd3797, %rd1, %rd14849;
	ld.global.nc.u64 	%rd14850, [%rd3797];
	shr.u64 	%rd3798, %rd14850, %r803;
	and.b64  	%rd20221, %rd3798, 536870911;
	setp.lt.u32 	%p1171, %r803, 36;
	@%p1171 bra 	$L__BB0_930;
	ld.global.nc.u64 	%rd14851, [%rd3797+128];
	sub.s32 	%r9722, 64, %r803;
	shl.b64 	%rd14852, %rd14851, %r9722;
	and.b64  	%rd14853, %rd14852, 536870911;
	or.b64  	%rd20221, %rd14853, %rd3798;
$L__BB0_930:
	st.global.u64 	[%rd3711+4608], %rd20221;
	add.s32 	%r9723, %r783, 608;
	shr.u32 	%r9724, %r9723, 4;
	mul.lo.s32 	%r9725, %r9724, 29;
	and.b32  	%r804, %r9725, 63;
	shr.u32 	%r9726, %r9725, 2;
	and.b32  	%r9727, %r9726, 1008;
	or.b32  	%r9728, %r9727, %r784;
	mul.wide.u32 	%rd14854, %r9728, 8;
	add.s64 	%rd3802, %rd1, %rd14854;
	ld.global.nc.u64 	%rd14855, [%rd3802];
	shr.u64 	%rd3803, %rd14855, %r804;
	and.b64  	%rd20222, %rd3803, 536870911;
	setp.lt.u32 	%p1172, %r804, 36;
	@%p1172 bra 	$L__BB0_932;
	ld.global.nc.u64 	%rd14856, [%rd3802+128];
	sub.s32 	%r9729, 64, %r804;
	shl.b64 	%rd14857, %rd14856, %r9729;
	and.b64  	%rd14858, %rd14857, 536870911;
	or.b64  	%rd20222, %rd14858, %rd3803;
$L__BB0_932:
	st.global.u64 	[%rd3711+4864], %rd20222;
	add.s32 	%r9730, %r783, 640;
	shr.u32 	%r9731, %r9730, 4;
	mul.lo.s32 	%r9732, %r9731, 29;
	and.b32  	%r805, %r9732, 63;
	shr.u32 	%r9733, %r9732, 2;
	and.b32  	%r9734, %r9733, 1008;
	or.b32  	%r9735, %r9734, %r784;
	mul.wide.u32 	%rd14859, %r9735, 8;
	add.s64 	%rd3807, %rd1, %rd14859;
	ld.global.nc.u64 	%rd14860, [%rd3807];
	shr.u64 	%rd3808, %rd14860, %r805;
	and.b64  	%rd20223, %rd3808, 536870911;
	setp.lt.u32 	%p1173, %r805, 36;
	@%p1173 bra 	$L__BB0_934;
	ld.global.nc.u64 	%rd14861, [%rd3807+128];
	sub.s32 	%r9736, 64, %r805;
	shl.b64 	%rd14862, %rd14861, %r9736;
	and.b64  	%rd14863, %rd14862, 536870911;
	or.b64  	%rd20223, %rd14863, %rd3808;
$L__BB0_934:
	st.global.u64 	[%rd3711+5120], %rd20223;
	add.s32 	%r9737, %r783, 672;
	shr.u32 	%r9738, %r9737, 4;
	mul.lo.s32 	%r9739, %r9738, 29;
	and.b32  	%r806, %r9739, 63;
	shr.u32 	%r9740, %r9739, 2;
	and.b32  	%r9741, %r9740, 1008;
	or.b32  	%r9742, %r9741, %r784;
	mul.wide.u32 	%rd14864, %r9742, 8;
	add.s64 	%rd3812, %rd1, %rd14864;
	ld.global.nc.u64 	%rd14865, [%rd3812];
	shr.u64 	%rd3813, %rd14865, %r806;
	and.b64  	%rd20224, %rd3813, 536870911;
	setp.lt.u32 	%p1174, %r806, 36;
	@%p1174 bra 	$L__BB0_936;
	ld.global.nc.u64 	%rd14866, [%rd3812+128];
	sub.s32 	%r9743, 64, %r806;
	shl.b64 	%rd14867, %rd14866, %r9743;
	and.b64  	%rd14868, %rd14867, 536870911;
	or.b64  	%rd20224, %rd14868, %rd3813;
$L__BB0_936:
	st.global.u64 	[%rd3711+5376], %rd20224;
	add.s32 	%r9744, %r783, 704;
	shr.u32 	%r9745, %r9744, 4;
	mul.lo.s32 	%r9746, %r9745, 29;
	and.b32  	%r807, %r9746, 63;
	shr.u32 	%r9747, %r9746, 2;
	and.b32  	%r9748, %r9747, 1008;
	or.b32  	%r9749, %r9748, %r784;
	mul.wide.u32 	%rd14869, %r9749, 8;
	add.s64 	%rd3817, %rd1, %rd14869;
	ld.global.nc.u64 	%rd14870, [%rd3817];
	shr.u64 	%rd3818, %rd14870, %r807;
	and.b64  	%rd20225, %rd3818, 536870911;
	setp.lt.u32 	%p1175, %r807, 36;
	@%p1175 bra 	$L__BB0_938;
	ld.global.nc.u64 	%rd14871, [%rd3817+128];
	sub.s32 	%r9750, 64, %r807;
	shl.b64 	%rd14872, %rd14871, %r9750;
	and.b64  	%rd14873, %rd14872, 536870911;
	or.b64  	%rd20225, %rd14873, %rd3818;
$L__BB0_938:
	st.global.u64 	[%rd3711+5632], %rd20225;
	add.s32 	%r9751, %r783, 736;
	shr.u32 	%r9752, %r9751, 4;
	mul.lo.s32 	%r9753, %r9752, 29;
	and.b32  	%r808, %r9753, 63;
	shr.u32 	%r9754, %r9753, 2;
	and.b32  	%r9755, %r9754, 1008;
	or.b32  	%r9756, %r9755, %r784;
	mul.wide.u32 	%rd14874, %r9756, 8;
	add.s64 	%rd3822, %rd1, %rd14874;
	ld.global.nc.u64 	%rd14875, [%rd3822];
	shr.u64 	%rd3823, %rd14875, %r808;
	and.b64  	%rd20226, %rd3823, 536870911;
	setp.lt.u32 	%p1176, %r808, 36;
	@%p1176 bra 	$L__BB0_940;
	ld.global.nc.u64 	%rd14876, [%rd3822+128];
	sub.s32 	%r9757, 64, %r808;
	shl.b64 	%rd14877, %rd14876, %r9757;
	and.b64  	%rd14878, %rd14877, 536870911;
	or.b64  	%rd20226, %rd14878, %rd3823;
$L__BB0_940:
	st.global.u64 	[%rd3711+5888], %rd20226;
	add.s32 	%r9758, %r783, 768;
	shr.u32 	%r9759, %r9758, 4;
	mul.lo.s32 	%r9760, %r9759, 29;
	and.b32  	%r809, %r9760, 63;
	shr.u32 	%r9761, %r9760, 2;
	and.b32  	%r9762, %r9761, 1008;
	or.b32  	%r9763, %r9762, %r784;
	mul.wide.u32 	%rd14879, %r9763, 8;
	add.s64 	%rd3827, %rd1, %rd14879;
	ld.global.nc.u64 	%rd14880, [%rd3827];
	shr.u64 	%rd3828, %rd14880, %r809;
	and.b64  	%rd20227, %rd3828, 536870911;
	setp.lt.u32 	%p1177, %r809, 36;
	@%p1177 bra 	$L__BB0_942;
	ld.global.nc.u64 	%rd14881, [%rd3827+128];
	sub.s32 	%r9764, 64, %r809;
	shl.b64 	%rd14882, %rd14881, %r9764;
	and.b64  	%rd14883, %rd14882, 536870911;
	or.b64  	%rd20227, %rd14883, %rd3828;
$L__BB0_942:
	st.global.u64 	[%rd3711+6144], %rd20227;
	add.s32 	%r9765, %r783, 800;
	shr.u32 	%r9766, %r9765, 4;
	mul.lo.s32 	%r9767, %r9766, 29;
	and.b32  	%r810, %r9767, 63;
	shr.u32 	%r9768, %r9767, 2;
	and.b32  	%r9769, %r9768, 1008;
	or.b32  	%r9770, %r9769, %r784;
	mul.wide.u32 	%rd14884, %r9770, 8;
	add.s64 	%rd3832, %rd1, %rd14884;
	ld.global.nc.u64 	%rd14885, [%rd3832];
	shr.u64 	%rd3833, %rd14885, %r810;
	and.b64  	%rd20228, %rd3833, 536870911;
	setp.lt.u32 	%p1178, %r810, 36;
	@%p1178 bra 	$L__BB0_944;
	ld.global.nc.u64 	%rd14886, [%rd3832+128];
	sub.s32 	%r9771, 64, %r810;
	shl.b64 	%rd14887, %rd14886, %r9771;
	and.b64  	%rd14888, %rd14887, 536870911;
	or.b64  	%rd20228, %rd14888, %rd3833;
$L__BB0_944:
	st.global.u64 	[%rd3711+6400], %rd20228;
	add.s32 	%r9772, %r783, 832;
	shr.u32 	%r9773, %r9772, 4;
	mul.lo.s32 	%r9774, %r9773, 29;
	and.b32  	%r811, %r9774, 63;
	shr.u32 	%r9775, %r9774, 2;
	and.b32  	%r9776, %r9775, 1008;
	or.b32  	%r9777, %r9776, %r784;
	mul.wide.u32 	%rd14889, %r9777, 8;
	add.s64 	%rd3837, %rd1, %rd14889;
	ld.global.nc.u64 	%rd14890, [%rd3837];
	shr.u64 	%rd3838, %rd14890, %r811;
	and.b64  	%rd20229, %rd3838, 536870911;
	setp.lt.u32 	%p1179, %r811, 36;
	@%p1179 bra 	$L__BB0_946;
	ld.global.nc.u64 	%rd14891, [%rd3837+128];
	sub.s32 	%r9778, 64, %r811;
	shl.b64 	%rd14892, %rd14891, %r9778;
	and.b64  	%rd14893, %rd14892, 536870911;
	or.b64  	%rd20229, %rd14893, %rd3838;
$L__BB0_946:
	st.global.u64 	[%rd3711+6656], %rd20229;
	add.s32 	%r9779, %r783, 864;
	shr.u32 	%r9780, %r9779, 4;
	mul.lo.s32 	%r9781, %r9780, 29;
	and.b32  	%r812, %r9781, 63;
	shr.u32 	%r9782, %r9781, 2;
	and.b32  	%r9783, %r9782, 1008;
	or.b32  	%r9784, %r9783, %r784;
	mul.wide.u32 	%rd14894, %r9784, 8;
	add.s64 	%rd3842, %rd1, %rd14894;
	ld.global.nc.u64 	%rd14895, [%rd3842];
	shr.u64 	%rd3843, %rd14895, %r812;
	and.b64  	%rd20230, %rd3843, 536870911;
	setp.lt.u32 	%p1180, %r812, 36;
	@%p1180 bra 	$L__BB0_948;
	ld.global.nc.u64 	%rd14896, [%rd3842+128];
	sub.s32 	%r9785, 64, %r812;
	shl.b64 	%rd14897, %rd14896, %r9785;
	and.b64  	%rd14898, %rd14897, 536870911;
	or.b64  	%rd20230, %rd14898, %rd3843;
$L__BB0_948:
	st.global.u64 	[%rd3711+6912], %rd20230;
	add.s32 	%r9786, %r783, 896;
	shr.u32 	%r9787, %r9786, 4;
	mul.lo.s32 	%r9788, %r9787, 29;
	and.b32  	%r813, %r9788, 63;
	shr.u32 	%r9789, %r9788, 2;
	and.b32  	%r9790, %r9789, 1008;
	or.b32  	%r9791, %r9790, %r784;
	mul.wide.u32 	%rd14899, %r9791, 8;
	add.s64 	%rd3847, %rd1, %rd14899;
	ld.global.nc.u64 	%rd14900, [%rd3847];
	shr.u64 	%rd3848, %rd14900, %r813;
	and.b64  	%rd20231, %rd3848, 536870911;
	setp.lt.u32 	%p1181, %r813, 36;
	@%p1181 bra 	$L__BB0_950;
	ld.global.nc.u64 	%rd14901, [%rd3847+128];
	sub.s32 	%r9792, 64, %r813;
	shl.b64 	%rd14902, %rd14901, %r9792;
	and.b64  	%rd14903, %rd14902, 536870911;
	or.b64  	%rd20231, %rd14903, %rd3848;
$L__BB0_950:
	st.global.u64 	[%rd3711+7168], %rd20231;
	add.s32 	%r9793, %r783, 928;
	shr.u32 	%r9794, %r9793, 4;
	mul.lo.s32 	%r9795, %r9794, 29;
	and.b32  	%r814, %r9795, 63;
	shr.u32 	%r9796, %r9795, 2;
	and.b32  	%r9797, %r9796, 1008;
	or.b32  	%r9798, %r9797, %r784;
	mul.wide.u32 	%rd14904, %r9798, 8;
	add.s64 	%rd3852, %rd1, %rd14904;
	ld.global.nc.u64 	%rd14905, [%rd3852];
	shr.u64 	%rd3853, %rd14905, %r814;
	and.b64  	%rd20232, %rd3853, 536870911;
	setp.lt.u32 	%p1182, %r814, 36;
	@%p1182 bra 	$L__BB0_952;
	ld.global.nc.u64 	%rd14906, [%rd3852+128];
	sub.s32 	%r9799, 64, %r814;
	shl.b64 	%rd14907, %rd14906, %r9799;
	and.b64  	%rd14908, %rd14907, 536870911;
	or.b64  	%rd20232, %rd14908, %rd3853;
$L__BB0_952:
	st.global.u64 	[%rd3711+7424], %rd20232;
	add.s32 	%r9800, %r783, 960;
	shr.u32 	%r9801, %r9800, 4;
	mul.lo.s32 	%r9802, %r9801, 29;
	and.b32  	%r815, %r9802, 63;
	shr.u32 	%r9803, %r9802, 2;
	and.b32  	%r9804, %r9803, 1008;
	or.b32  	%r9805, %r9804, %r784;
	mul.wide.u32 	%rd14909, %r9805, 8;
	add.s64 	%rd3857, %rd1, %rd14909;
	ld.global.nc.u64 	%rd14910, [%rd3857];
	shr.u64 	%rd3858, %rd14910, %r815;
	and.b64  	%rd20233, %rd3858, 536870911;
	setp.lt.u32 	%p1183, %r815, 36;
	@%p1183 bra 	$L__BB0_954;
	ld.global.nc.u64 	%rd14911, [%rd3857+128];
	sub.s32 	%r9806, 64, %r815;
	shl.b64 	%rd14912, %rd14911, %r9806;
	and.b64  	%rd14913, %rd14912, 536870911;
	or.b64  	%rd20233, %rd14913, %rd3858;
$L__BB0_954:
	st.global.u64 	[%rd3711+7680], %rd20233;
	add.s32 	%r9807, %r783, 992;
	shr.u32 	%r9808, %r9807, 4;
	mul.lo.s32 	%r9809, %r9808, 29;
	and.b32  	%r816, %r9809, 63;
	shr.u32 	%r9810, %r9809, 2;
	and.b32  	%r9811, %r9810, 1008;
	or.b32  	%r9812, %r9811, %r784;
	mul.wide.u32 	%rd14914, %r9812, 8;
	add.s64 	%rd3862, %rd1, %rd14914;
	ld.global.nc.u64 	%rd14915, [%rd3862];
	shr.u64 	%rd3863, %rd14915, %r816;
	and.b64  	%rd20234, %rd3863, 536870911;
	setp.lt.u32 	%p1184, %r816, 36;
	@%p1184 bra 	$L__BB0_956;
	ld.global.nc.u64 	%rd14916, [%rd3862+128];
	sub.s32 	%r9813, 64, %r816;
	shl.b64 	%rd14917, %rd14916, %r9813;
	and.b64  	%rd14918, %rd14917, 536870911;
	or.b64  	%rd20234, %rd14918, %rd3863;
$L__BB0_956:
	st.global.u64 	[%rd3711+7936], %rd20234;
	bra.uni 	$L__BB0_3809;
$L__BB0_957:
	setp.eq.s16 	%p54, %rs1, 30;
	@%p54 bra 	$L__BB0_2703;
	setp.eq.s16 	%p55, %rs1, 31;
	@%p55 bra 	$L__BB0_959;
	bra.uni 	$L__BB0_3809;
$L__BB0_959:
	mov.u32 	%r851, %tid.x;
	and.b32  	%r852, %r851, 15;
	shr.u32 	%r9145, %r851, 4;
	mul.lo.s32 	%r9146, %r9145, 31;
	and.b32  	%r853, %r9146, 63;
	shr.u32 	%r9147, %r9146, 2;
	and.b32  	%r9148, %r9147, 496;
	or.b32  	%r9149, %r9148, %r852;
	mul.wide.u32 	%rd14436, %r9149, 8;
	add.s64 	%rd4028, %rd1, %rd14436;
	ld.global.nc.u64 	%rd14437, [%rd4028];
	shr.u64 	%rd4029, %rd14437, %r853;
	and.b64  	%rd20267, %rd4029, 2147483647;
	setp.lt.u32 	%p1089, %r853, 34;
	@%p1089 bra 	$L__BB0_961;
	ld.global.nc.u64 	%rd14438, [%rd4028+128];
	sub.s32 	%r9150, 64, %r853;
	shl.b64 	%rd14439, %rd14438, %r9150;
	and.b64  	%rd14440, %rd14439, 2147483647;
	or.b64  	%rd20267, %rd14440, %rd4029;
$L__BB0_961:
	mul.wide.u32 	%rd14441, %r851, 8;
	add.s64 	%rd4033, %rd2, %rd14441;
	st.global.u64 	[%rd4033], %rd20267;
	add.s32 	%r9151, %r851, 32;
	shr.u32 	%r9152, %r9151, 4;
	mul.lo.s32 	%r9153, %r9152, 31;
	and.b32  	%r854, %r9153, 63;
	shr.u32 	%r9154, %r9153, 2;
	and.b32  	%r9155, %r9154, 1008;
	or.b32  	%r9156, %r9155, %r852;
	mul.wide.u32 	%rd14442, %r9156, 8;
	add.s64 	%rd4034, %rd1, %rd14442;
	ld.global.nc.u64 	%rd14443, [%rd4034];
	shr.u64 	%rd4035, %rd14443, %r854;
	and.b64  	%rd20268, %rd4035, 2147483647;
	setp.lt.u32 	%p1090, %r854, 34;
	@%p1090 bra 	$L__BB0_963;
	ld.global.nc.u64 	%rd14444, [%rd4034+128];
	sub.s32 	%r9157, 64, %r854;
	shl.b64 	%rd14445, %rd14444, %r9157;
	and.b64  	%rd14446, %rd14445, 2147483647;
	or.b64  	%rd20268, %rd14446, %rd4035;
$L__BB0_963:
	st.global.u64 	[%rd4033+256], %rd20268;
	add.s32 	%r9158, %r851, 64;
	shr.u32 	%r9159, %r9158, 4;
	mul.lo.s32 	%r9160, %r9159, 31;
	and.b32  	%r855, %r9160, 63;
	shr.u32 	%r9161, %r9160, 2;
	and.b32  	%r9162, %r9161, 1008;
	or.b32  	%r9163, %r9162, %r852;
	mul.wide.u32 	%rd14447, %r9163, 8;
	add.s64 	%rd4039, %rd1, %rd14447;
	ld.global.nc.u64 	%rd14448, [%rd4039];
	shr.u64 	%rd4040, %rd14448, %r855;
	and.b64  	%rd20269, %rd4040, 2147483647;
	setp.lt.u32 	%p1091, %r855, 34;
	@%p1091 bra 	$L__BB0_965;
	ld.global.nc.u64 	%rd14449, [%rd4039+128];
	sub.s32 	%r9164, 64, %r855;
	shl.b64 	%rd14450, %rd14449, %r9164;
	and.b64  	%rd14451, %rd14450, 2147483647;
	or.b64  	%rd20269, %rd14451, %rd4040;
$L__BB0_965:
	st.global.u64 	[%rd4033+512], %rd20269;
	add.s32 	%r9165, %r851, 96;
	shr.u32 	%r9166, %r9165, 4;
	mul.lo.s32 	%r9167, %r9166, 31;
	and.b32  	%r856, %r9167, 63;
	shr.u32 	%r9168, %r9167, 2;
	and.b32  	%r9169, %r9168, 1008;
	or.b32  	%r9170, %r9169, %r852;
	mul.wide.u32 	%rd14452, %r9170, 8;
	add.s64 	%rd4044, %rd1, %rd14452;
	ld.global.nc.u64 	%rd14453, [%rd4044];
	shr.u64 	%rd4045, %rd14453, %r856;
	and.b64  	%rd20270, %rd4045, 2147483647;
	setp.lt.u32 	%p1092, %r856, 34;
	@%p1092 bra 	$L__BB0_967;
	ld.global.nc.u64 	%rd14454, [%rd4044+128];
	sub.s32 	%r9171, 64, %r856;
	shl.b64 	%rd14455, %rd14454, %r9171;
	and.b64  	%rd14456, %rd14455, 2147483647;
	or.b64  	%rd20270, %rd14456, %rd4045;
$L__BB0_967:
	st.global.u64 	[%rd4033+768], %rd20270;
	add.s32 	%r9172, %r851, 128;
	shr.u32 	%r9173, %r9172, 4;
	mul.lo.s32 	%r9174, %r9173, 31;
	and.b32  	%r857, %r9174, 63;
	shr.u32 	%r9175, %r9174, 2;
	and.b32  	%r9176, %r9175, 1008;
	or.b32  	%r9177, %r9176, %r852;
	mul.wide.u32 	%rd14457, %r9177, 8;
	add.s64 	%rd4049, %rd1, %rd14457;
	ld.global.nc.u64 	%rd14458, [%rd4049];
	shr.u64 	%rd4050, %rd14458, %r857;
	and.b64  	%rd20271, %rd4050, 2147483647;
	setp.lt.u32 	%p1093, %r857, 34;
	@%p1093 bra 	$L__BB0_969;
	ld.global.nc.u64 	%rd14459, [%rd4049+128];
	sub.s32 	%r9178, 64, %r857;
	shl.b64 	%rd14460, %rd14459, %r9178;
	and.b64  	%rd14461, %rd14460, 2147483647;
	or.b64  	%rd20271, %rd14461, %rd4050;
$L__BB0_969:
	st.global.u64 	[%rd4033+1024], %rd20271;
	add.s32 	%r9179, %r851, 160;
	shr.u32 	%r9180, %r9179, 4;
	mul.lo.s32 	%r9181, %r9180, 31;
	and.b32  	%r858, %r9181, 63;
	shr.u32 	%r9182, %r9181, 2;
	and.b32  	%r9183, %r9182, 1008;
	or.b32  	%r9184, %r9183, %r852;
	mul.wide.u32 	%rd14462, %r9184, 8;
	add.s64 	%rd4054, %rd1, %rd14462;
	ld.global.nc.u64 	%rd14463, [%rd4054];
	shr.u64 	%rd4055, %rd14463, %r858;
	and.b64  	%rd20272, %rd4055, 2147483647;
	setp.lt.u32 	%p1094, %r858, 34;
	@%p1094 bra 	$L__BB0_971;
	ld.global.nc.u64 	%rd14464, [%rd4054+128];
	sub.s32 	%r9185, 64, %r858;
	shl.b64 	%rd14465, %rd14464, %r9185;
	and.b64  	%rd14466, %rd14465, 2147483647;
	or.b64  	%rd20272, %rd14466, %rd4055;
$L__BB0_971:
	st.global.u64 	[%rd4033+1280], %rd20272;
	add.s32 	%r9186, %r851, 192;
	shr.u32 	%r9187, %r9186, 4;
	mul.lo.s32 	%r9188, %r9187, 31;
	and.b32  	%r859, %r9188, 63;
	shr.u32 	%r9189, %r9188, 2;
	and.b32  	%r9190, %r9189, 1008;
	or.b32  	%r9191, %r9190, %r852;
	mul.wide.u32 	%rd14467, %r9191, 8;
	add.s64 	%rd4059, %rd1, %rd14467;
	ld.global.nc.u64 	%rd14468, [%rd4059];
	shr.u64 	%rd4060, %rd14468, %r859;
	and.b64  	%rd20273, %rd4060, 2147483647;
	setp.lt.u32 	%p1095, %r859, 34;
	@%p1095 bra 	$L__BB0_973;
	ld.global.nc.u64 	%rd14469, [%rd4059+128];
	sub.s32 	%r9192, 64, %r859;
	shl.b64 	%rd14470, %rd14469, %r9192;
	and.b64  	%rd14471, %rd14470, 2147483647;
	or.b64  	%rd20273, %rd14471, %rd4060;
$L__BB0_973:
	st.global.u64 	[%rd4033+1536], %rd20273;
	add.s32 	%r9193, %r851, 224;
	shr.u32 	%r9194, %r9193, 4;
	mul.lo.s32 	%r9195, %r9194, 31;
	and.b32  	%r860, %r9195, 63;
	shr.u32 	%r9196, %r9195, 2;
	and.b32  	%r9197, %r9196, 1008;
	or.b32  	%r9198, %r9197, %r852;
	mul.wide.u32 	%rd14472, %r9198, 8;
	add.s64 	%rd4064, %rd1, %rd14472;
	ld.global.nc.u64 	%rd14473, [%rd4064];
	shr.u64 	%rd4065, %rd14473, %r860;
	and.b64  	%rd20274, %rd4065, 2147483647;
	setp.lt.u32 	%p1096, %r860, 34;
	@%p1096 bra 	$L__BB0_975;
	ld.global.nc.u64 	%rd14474, [%rd4064+128];
	sub.s32 	%r9199, 64, %r860;
	shl.b64 	%rd14475, %rd14474, %r9199;
	and.b64  	%rd14476, %rd14475, 2147483647;
	or.b64  	%rd20274, %rd14476, %rd4065;
$L__BB0_975:
	st.global.u64 	[%rd4033+1792], %rd20274;
	add.s32 	%r9200, %r851, 256;
	shr.u32 	%r9201, %r9200, 4;
	mul.lo.s32 	%r9202, %r9201, 31;
	and.b32  	%r861, %r9202, 63;
	shr.u32 	%r9203, %r9202, 2;
	and.b32  	%r9204, %r9203, 1008;
	or.b32  	%r9205, %r9204, %r852;
	mul.wide.u32 	%rd14477, %r9205, 8;
	add.s64 	%rd4069, %rd1, %rd14477;
	ld.global.nc.u64 	%rd14478, [%rd4069];
	shr.u64 	%rd4070, %rd14478, %r861;
	and.b64  	%rd20275, %rd4070, 2147483647;
	setp.lt.u32 	%p1097, %r861, 34;
	@%p1097 bra 	$L__BB0_977;
	ld.global.nc.u64 	%rd14479, [%rd4069+128];
	sub.s32 	%r9206, 64, %r861;
	shl.b64 	%rd14480, %rd14479, %r9206;
	and.b64  	%rd14481, %rd14480, 2147483647;
	or.b64  	%rd20275, %rd14481, %rd4070;
$L__BB0_977:
	st.global.u64 	[%rd4033+2048], %rd20275;
	add.s32 	%r9207, %r851, 288;
	shr.u32 	%r9208, %r9207, 4;
	mul.lo.s32 	%r9209, %r9208, 31;
	and.b32  	%r862, %r9209, 63;
	shr.u32 	%r9210, %r9209, 2;
	and.b32  	%r9211, %r9210, 1008;
	or.b32  	%r9212, %r9211, %r852;
	mul.wide.u32 	%rd14482, %r9212, 8;
	add.s64 	%rd4074, %rd1, %rd14482;
	ld.global.nc.u64 	%rd14483, [%rd4074];
	shr.u64 	%rd4075, %rd14483, %r862;
	and.b64  	%rd20276, %rd4075, 2147483647;
	setp.lt.u32 	%p1098, %r862, 34;
	@%p1098 bra 	$L__BB0_979;
	ld.global.nc.u64 	%rd14484, [%rd4074+128];
	sub.s32 	%r9213, 64, %r862;
	shl.b64 	%rd14485, %rd14484, %r9213;
	and.b64  	%rd14486, %rd14485, 2147483647;
	or.b64  	%rd20276, %rd14486, %rd4075;
$L__BB0_979:
	st.global.u64 	[%rd4033+2304], %rd20276;
	add.s32 	%r9214, %r851, 320;
	shr.u32 	%r9215, %r9214, 4;
	mul.lo.s32 	%r9216, %r9215, 31;
	and.b32  	%r863, %r9216, 63;
	shr.u32 	%r9217, %r9216, 2;
	and.b32  	%r9218, %r9217, 1008;
	or.b32  	%r9219, %r9218, %r852;
	mul.wide.u32 	%rd14487, %r9219, 8;
	add.s64 	%rd4079, %rd1, %rd14487;
	ld.global.nc.u64 	%rd14488, [%rd4079];
	shr.u64 	%rd4080, %rd14488, %r863;
	and.b64  	%rd20277, %rd4080, 2147483647;
	setp.lt.u32 	%p1099, %r863, 34;
	@%p1099 bra 	$L__BB0_981;
	ld.global.nc.u64 	%rd14489, [%rd4079+128];
	sub.s32 	%r9220, 64, %r863;
	shl.b64 	%rd14490, %rd14489, %r9220;
	and.b64  	%rd14491, %rd14490, 2147483647;
	or.b64  	%rd20277, %rd14491, %rd4080;
$L__BB0_981:
	st.global.u64 	[%rd4033+2560], %rd20277;
	add.s32 	%r9221, %r851, 352;
	shr.u32 	%r9222, %r9221, 4;
	mul.lo.s32 	%r9223, %r9222, 31;
	and.b32  	%r864, %r9223, 63;
	shr.u32 	%r9224, %r9223, 2;
	and.b32  	%r9225, %r9224, 1008;
	or.b32  	%r9226, %r9225, %r852;
	mul.wide.u32 	%rd14492, %r9226, 8;
	add.s64 	%rd4084, %rd1, %rd14492;
	ld.global.nc.u64 	%rd14493, [%rd4084];
	shr.u64 	%rd4085, %rd14493, %r864;
	and.b64  	%rd20278, %rd4085, 2147483647;
	setp.lt.u32 	%p1100, %r864, 34;
	@%p1100 bra 	$L__BB0_983;
	ld.global.nc.u64 	%rd14494, [%rd4084+128];
	sub.s32 	%r9227, 64, %r864;
	shl.b64 	%rd14495, %rd14494, %r9227;
	and.b64  	%rd14496, %rd14495, 2147483647;
	or.b64  	%rd20278, %rd14496, %rd4085;
$L__BB0_983:
	st.global.u64 	[%rd4033+2816], %rd20278;
	add.s32 	%r9228, %r851, 384;
	shr.u32 	%r9229, %r9228, 4;
	mul.lo.s32 	%r9230, %r9229, 31;
	and.b32  	%r865, %r9230, 63;
	shr.u32 	%r9231, %r9230, 2;
	and.b32  	%r9232, %r9231, 1008;
	or.b32  	%r9233, %r9232, %r852;
	mul.wide.u32 	%rd14497, %r9233, 8;
	add.s64 	%rd4089, %rd1, %rd14497;
	ld.global.nc.u64 	%rd14498, [%rd4089];
	shr.u64 	%rd4090, %rd14498, %r865;
	and.b64  	%rd20279, %rd4090, 2147483647;
	setp.lt.u32 	%p1101, %r865, 34;
	@%p1101 bra 	$L__BB0_985;
	ld.global.nc.u64 	%rd14499, [%rd4089+128];
	sub.s32 	%r9234, 64, %r865;
	shl.b64 	%rd14500, %rd14499, %r9234;
	and.b64  	%rd14501, %rd14500, 2147483647;
	or.b64  	%rd20279, %rd14501, %rd4090;
$L__BB0_985:
	st.global.u64 	[%rd4033+3072], %rd20279;
	add.s32 	%r9235, %r851, 416;
	shr.u32 	%r9236, %r9235, 4;
	mul.lo.s32 	%r9237, %r9236, 31;
	and.b32  	%r866, %r9237, 63;
	shr.u32 	%r9238, %r9237, 2;
	and.b32  	%r9239, %r9238, 1008;
	or.b32  	%r9240, %r9239, %r852;
	mul.wide.u32 	%rd14502, %r9240, 8;
	add.s64 	%rd4094, %rd1, %rd14502;
	ld.global.nc.u64 	%rd14503, [%rd4094];
	shr.u64 	%rd4095, %rd14503, %r866;
	and.b64  	%rd20280, %rd4095, 2147483647;
	setp.lt.u32 	%p1102, %r866, 34;
	@%p1102 bra 	$L__BB0_987;
	ld.global.nc.u64 	%rd14504, [%rd4094+128];
	sub.s32 	%r9241, 64, %r866;
	shl.b64 	%rd14505, %rd14504, %r9241;
	and.b64  	%rd14506, %rd14505, 2147483647;
	or.b64  	%rd20280, %rd14506, %rd4095;
$L__BB0_987:
	st.global.u64 	[%rd4033+3328], %rd20280;
	add.s32 	%r9242, %r851, 448;
	shr.u32 	%r9243, %r9242, 4;
	mul.lo.s32 	%r9244, %r9243, 31;
	and.b32  	%r867, %r9244, 63;
	shr.u32 	%r9245, %r9244, 2;
	and.b32  	%r9246, %r9245, 1008;
	or.b32  	%r9247, %r9246, %r852;
	mul.wide.u32 	%rd14507, %r9247, 8;
	add.s64 	%rd4099, %rd1, %rd14507;
	ld.global.nc.u64 	%rd14508, [%rd4099];
	shr.u64 	%rd4100, %rd14508, %r867;
	and.b64  	%rd20281, %rd4100, 2147483647;
	setp.lt.u32 	%p1103, %r867, 34;
	@%p1103 bra 	$L__BB0_989;
	ld.global.nc.u64 	%rd14509, [%rd4099+128];
	sub.s32 	%r9248, 64, %r867;
	shl.b64 	%rd14510, %rd14509, %r9248;
	and.b64  	%rd14511, %rd14510, 2147483647;
	or.b64  	%rd20281, %rd14511, %rd4100;
$L__BB0_989:
	st.global.u64 	[%rd4033+3584], %rd20281;
	add.s32 	%r9249, %r851, 480;
	shr.u32 	%r9250, %r9249, 4;
	mul.lo.s32 	%r9251, %r9250, 31;
	and.b32  	%r868, %r9251, 63;
	shr.u32 	%r9252, %r9251, 2;
	and.b32  	%r9253, %r9252, 1008;
	or.b32  	%r9254, %r9253, %r852;
	mul.wide.u32 	%rd14512, %r9254, 8;
	add.s64 	%rd4104, %rd1, %rd14512;
	ld.global.nc.u64 	%rd14513, [%rd4104];
	shr.u64 	%rd4105, %rd14513, %r868;
	and.b64  	%rd20282, %rd4105, 2147483647;
	setp.lt.u32 	%p1104, %r868, 34;
	@%p1104 bra 	$L__BB0_991;
	ld.global.nc.u64 	%rd14514, [%rd4104+128];
	sub.s32 	%r9255, 64, %r868;
	shl.b64 	%rd14515, %rd14514, %r9255;
	and.b64  	%rd14516, %rd14515, 2147483647;
	or.b64  	%rd20282, %rd14516, %rd4105;
$L__BB0_991:
	st.global.u64 	[%rd4033+3840], %rd20282;
	add.s32 	%r9256, %r851, 512;
	shr.u32 	%r9257, %r9256, 4;
	mul.lo.s32 	%r9258, %r9257, 31;
	and.b32  	%r869, %r9258, 63;
	shr.u32 	%r9259, %r9258, 2;
	and.b32  	%r9260, %r9259, 1008;
	or.b32  	%r9261, %r9260, %r852;
	mul.wide.u32 	%rd14517, %r9261, 8;
	add.s64 	%rd4109, %rd1, %rd14517;
	ld.global.nc.u64 	%rd14518, [%rd4109];
	shr.u64 	%rd4110, %rd14518, %r869;
	and.b64  	%rd20283, %rd4110, 2147483647;
	setp.lt.u32 	%p1105, %r869, 34;
	@%p1105 bra 	$L__BB0_993;
	ld.global.nc.u64 	%rd14519, [%rd4109+128];
	sub.s32 	%r9262, 64, %r869;
	shl.b64 	%rd14520, %rd14519, %r9262;
	and.b64  	%rd14521, %rd14520, 2147483647;
	or.b64  	%rd20283, %rd14521, %rd4110;
$L__BB0_993:
	st.global.u64 	[%rd4033+4096], %rd20283;
	add.s32 	%r9263, %r851, 544;
	shr.u32 	%r9264, %r9263, 4;
	mul.lo.s32 	%r9265, %r9264, 31;
	and.b32  	%r870, %r9265, 63;
	shr.u32 	%r9266, %r9265, 2;
	and.b32  	%r9267, %r9266, 1008;
	or.b32  	%r9268, %r9267, %r852;
	mul.wide.u32 	%rd14522, %r9268, 8;
	add.s64 	%rd4114, %rd1, %rd14522;
	ld.global.nc.u64 	%rd14523, [%rd4114];
	shr.u64 	%rd4115, %rd14523, %r870;
	and.b64  	%rd20284, %rd4115, 2147483647;
	setp.lt.u32 	%p1106, %r870, 34;
	@%p1106 bra 	$L__BB0_995;
	ld.global.nc.u64 	%rd14524, [%rd4114+128];
	sub.s32 	%r9269, 64, %r870;
	shl.b64 	%rd14525, %rd14524, %r9269;
	and.b64  	%rd14526, %rd14525, 2147483647;
	or.b64  	%rd20284, %rd14526, %rd4115;
$L__BB0_995:
	st.global.u64 	[%rd4033+4352], %rd20284;
	add.s32 	%r9270, %r851, 576;
	shr.u32 	%r9271, %r9270, 4;
	mul.lo.s32 	%r9272, %r9271, 31;
	and.b32  	%r871, %r9272, 63;
	shr.u32 	%r9273, %r9272, 2;
	and.b32  	%r9274, %r9273, 1008;
	or.b32  	%r9275, %r9274, %r852;
	mul.wide.u32 	%rd14527, %r9275, 8;
	add.s64 	%rd4119, %rd1, %rd14527;
	ld.global.nc.u64 	%rd14528, [%rd4119];
	shr.u64 	%rd4120, %rd14528, %r871;
	and.b64  	%rd20285, %rd4120, 2147483647;
	setp.lt.u32 	%p1107, %r871, 34;
	@%p1107 bra 	$L__BB0_997;
	ld.global.nc.u64 	%rd14529, [%rd4119+128];
	sub.s32 	%r9276, 64, %r871;
	shl.b64 	%rd14530, %rd14529, %r9276;
	and.b64  	%rd14531, %rd14530, 2147483647;
	or.b64  	%rd20285, %rd14531, %rd4120;
$L__BB0_997:
	st.global.u64 	[%rd4033+4608], %rd20285;
	add.s32 	%r9277, %r851, 608;
	shr.u32 	%r9278, %r9277, 4;
	mul.lo.s32 	%r9279, %r9278, 31;
	and.b32  	%r872, %r9279, 63;
	shr.u32 	%r9280, %r9279, 2;
	and.b32  	%r9281, %r9280, 1008;
	or.b32  	%r9282, %r9281, %r852;
	mul.wide.u32 	%rd14532, %r9282, 8;
	add.s64 	%rd4124, %rd1, %rd14532;
	ld.global.nc.u64 	%rd14533, [%rd4124];
	shr.u64 	%rd4125, %rd14533, %r872;
	and.b64  	%rd20286, %rd4125, 2147483647;
	setp.lt.u32 	%p1108, %r872, 34;
	@%p1108 bra 	$L__BB0_999;
	ld.global.nc.u64 	%rd14534, [%rd4124+128];
	sub.s32 	%r9283, 64, %r872;
	shl.b64 	%rd14535, %rd14534, %r9283;
	and.b64  	%rd14536, %rd14535, 2147483647;
	or.b64  	%rd20286, %rd14536, %rd4125;
$L__BB0_999:
	st.global.u64 	[%rd4033+4864], %rd20286;
	add.s32 	%r9284, %r851, 640;
	shr.u32 	%r9285, %r9284, 4;
	mul.lo.s32 	%r9286, %r9285, 31;
	and.b32  	%r873, %r9286, 63;
	shr.u32 	%r9287, %r9286, 2;
	and.b32  	%r9288, %r9287, 1008;
	or.b32  	%r9289, %r9288, %r852;
	mul.wide.u32 	%rd14537, %r9289, 8;
	add.s64 	%rd4129, %rd1, %rd14537;
	ld.global.nc.u64 	%rd14538, [%rd4129];
	shr.u64 	%rd4130, %rd14538, %r873;
	and.b64  	%rd20287, %rd4130, 2147483647;
	setp.lt.u32 	%p1109, %r873, 34;
	@%p1109 bra 	$L__BB0_1001;
	ld.global.nc.u64 	%rd14539, [%rd4129+128];
	sub.s32 	%r9290, 64, %r873;
	shl.b64 	%rd14540, %rd14539, %r9290;
	and.b64  	%rd14541, %rd14540, 2147483647;
	or.b64  	%rd20287, %rd14541, %rd4130;
$L__BB0_1001:
	st.global.u64 	[%rd4033+5120], %rd20287;
	add.s32 	%r9291, %r851, 672;
	shr.u32 	%r9292, %r9291, 4;
	mul.lo.s32 	%r9293, %r9292, 31;
	and.b32  	%r874, %r9293, 63;
	shr.u32 	%r9294, %r9293, 2;
	and.b32  	%r9295, %r9294, 1008;
	or.b32  	%r9296, %r9295, %r852;
	mul.wide.u32 	%rd14542, %r9296, 8;
	add.s64 	%rd4134, %rd1, %rd14542;
	ld.global.nc.u64 	%rd14543, [%rd4134];
	shr.u64 	%rd4135, %rd14543, %r874;
	and.b64  	%rd20288, %rd4135, 2147483647;
	setp.lt.u32 	%p1110, %r874, 34;
	@%p1110 bra 	$L__BB0_1003;
	ld.global.nc.u64 	%rd14544, [%rd4134+128];
	sub.s32 	%r9297, 64, %r874;
	shl.b64 	%rd14545, %rd14544, %r9297;
	and.b64  	%rd14546, %rd14545, 2147483647;
	or.b64  	%rd20288, %rd14546, %rd4135;
$L__BB0_1003:
	st.global.u64 	[%rd4033+5376], %rd20288;
	add.s32 	%r9298, %r851, 704;
	shr.u32 	%r9299, %r9298, 4;
	mul.lo.s32 	%r9300, %r9299, 31;
	and.b32  	%r875, %r9300, 63;
	shr.u32 	%r9301, %r9300, 2;
	and.b32  	%r9302, %r9301, 1008;
	or.b32  	%r9303, %r9302, %r852;
	mul.wide.u32 	%rd14547, %r9303, 8;
	add.s64 	%rd4139, %rd1, %rd14547;
	ld.global.nc.u64 	%rd14548, [%rd4139];
	shr.u64 	%rd4140, %rd14548, %r875;
	and.b64  	%rd20289, %rd4140, 2147483647;
	setp.lt.u32 	%p1111, %r875, 34;
	@%p1111 bra 	$L__BB0_1005;
	ld.global.nc.u64 	%rd14549, [%rd4139+128];
	sub.s32 	%r9304, 64, %r875;
	shl.b64 	%rd14550, %rd14549, %r9304;
	and.b64  	%rd14551, %rd14550, 2147483647;
	or.b64  	%rd20289, %rd14551, %rd4140;
$L__BB0_1005:
	st.global.u64 	[%rd4033+5632], %rd20289;
	add.s32 	%r9305, %r851, 736;
	shr.u32 	%r9306, %r9305, 4;
	mul.lo.s32 	%r9307, %r9306, 31;
	and.b32  	%r876, %r9307, 63;
	shr.u32 	%r9308, %r9307, 2;
	and.b32  	%r9309, %r9308, 1008;
	or.b32  	%r9310, %r9309, %r852;
	mul.wide.u32 	%rd14552, %r9310, 8;
	add.s64 	%rd4144, %rd1, %rd14552;
	ld.global.nc.u64 	%rd14553, [%rd4144];
	shr.u64 	%rd4145, %rd14553, %r876;
	and.b64  	%rd20290, %rd4145, 2147483647;
	setp.lt.u32 	%p1112, %r876, 34;
	@%p1112 bra 	$L__BB0_1007;
	ld.global.nc.u64 	%rd14554, [%rd4144+128];
	sub.s32 	%r9311, 64, %r876;
	shl.b64 	%rd14555, %rd14554, %r9311;
	and.b64  	%rd14556, %rd14555, 2147483647;
	or.b64  	%rd20290, %rd14556, %rd4145;
$L__BB0_1007:
	st.global.u64 	[%rd4033+5888], %rd20290;
	add.s32 	%r9312, %r851, 768;
	shr.u32 	%r9313, %r9312, 4;
	mul.lo.s32 	%r9314, %r9313, 31;
	and.b32  	%r877, %r9314, 63;
	shr.u32 	%r9315, %r9314, 2;
	and.b32  	%r9316, %r9315, 1008;
	or.b32  	%r9317, %r9316, %r852;
	mul.wide.u32 	%rd14557, %r9317, 8;
	add.s64 	%rd4149, %rd1, %rd14557;
	ld.global.nc.u64 	%rd14558, [%rd4149];
	shr.u64 	%rd4150, %rd14558, %r877;
	and.b64  	%rd20291, %rd4150, 2147483647;
	setp.lt.u32 	%p1113, %r877, 34;
	@%p1113 bra 	$L__BB0_1009;
	ld.global.nc.u64 	%rd14559, [%rd4149+128];
	sub.s32 	%r9318, 64, %r877;
	shl.b64 	%rd14560, %rd14559, %r9318;
	and.b64  	%rd14561, %rd14560, 2147483647;
	or.b64  	%rd20291, %rd14561, %rd4150;
$L__BB0_1009:
	st.global.u64 	[%rd4033+6144], %rd20291;
	add.s32 	%r9319, %r851, 800;
	shr.u32 	%r9320, %r9319, 4;
	mul.lo.s32 	%r9321, %r9320, 31;
	and.b32  	%r878, %r9321, 63;
	shr.u32 	%r9322, %r9321, 2;
	and.b32  	%r9323, %r9322, 1008;
	or.b32  	%r9324, %r9323, %r852;
	mul.wide.u32 	%rd14562, %r9324, 8;
	add.s64 	%rd4154, %rd1, %rd14562;
	ld.global.nc.u64 	%rd14563, [%rd4154];
	shr.u64 	%rd4155, %rd14563, %r878;
	and.b64  	%rd20292, %rd4155, 2147483647;
	setp.lt.u32 	%p1114, %r878, 34;
	@%p1114 bra 	$L__BB0_1011;
	ld.global.nc.u64 	%rd14564, [%rd4154+128];
	sub.s32 	%r9325, 64, %r878;
	shl.b64 	%rd14565, %rd14564, %r9325;
	and.b64  	%rd14566, %rd14565, 2147483647;
	or.b64  	%rd20292, %rd14566, %rd4155;
$L__BB0_1011:
	st.global.u64 	[%rd4033+6400], %rd20292;
	add.s32 	%r9326, %r851, 832;
	shr.u32 	%r9327, %r9326, 4;
	mul.lo.s32 	%r9328, %r9327, 31;
	and.b32  	%r879, %r9328, 63;
	shr.u32 	%r9329, %r9328, 2;
	and.b32  	%r9330, %r9329, 1008;
	or.b32  	%r9331, %r9330, %r852;
	mul.wide.u32 	%rd14567, %r9331, 8;
	add.s64 	%rd4159, %rd1, %rd14567;
	ld.global.nc.u64 	%rd14568, [%rd4159];
	shr.u64 	%rd4160, %rd14568, %r879;
	and.b64  	%rd20293, %rd4160, 2147483647;
	setp.lt.u32 	%p1115, %r879, 34;
	@%p1115 bra 	$L__BB0_1013;
	ld.global.nc.u64 	%rd14569, [%rd4159+128];
	sub.s32 	%r9332, 64, %r879;
	shl.b64 	%rd14570, %rd14569, %r9332;
	and.b64  	%rd14571, %rd14570, 2147483647;
	or.b64  	%rd20293, %rd14571, %rd4160;
$L__BB0_1013:
	st.global.u64 	[%rd4033+6656], %rd20293;
	add.s32 	%r9333, %r851, 864;
	shr.u32 	%r9334, %r9333, 4;
	mul.lo.s32 	%r9335, %r9334, 31;
	and.b32  	%r880, %r9335, 63;
	shr.u32 	%r9336, %r9335, 2;
	and.b32  	%r9337, %r9336, 1008;
	or.b32  	%r9338, %r9337, %r852;
	mul.wide.u32 	%rd14572, %r9338, 8;
	add.s64 	%rd4164, %rd1, %rd14572;
	ld.global.nc.u64 	%rd14573, [%rd4164];
	shr.u64 	%rd4165, %rd14573, %r880;
	and.b64  	%rd20294, %rd4165, 2147483647;
	setp.lt.u32 	%p1116, %r880, 34;
	@%p1116 bra 	$L__BB0_1015;
	ld.global.nc.u64 	%rd14574, [%rd4164+128];
	sub.s32 	%r9339, 64, %r880;
	shl.b64 	%rd14575, %rd14574, %r9339;
	and.b64  	%rd14576, %rd14575, 2147483647;
	or.b64  	%rd20294, %rd14576, %rd4165;
$L__BB0_1015:
	st.global.u64 	[%rd4033+6912], %rd20294;
	add.s32 	%r9340, %r851, 896;
	shr.u32 	%r9341, %r9340, 4;
	mul.lo.s32 	%r9342, %r9341, 31;
	and.b32  	%r881, %r9342, 63;
	shr.u32 	%r9343, %r9342, 2;
	and.b32  	%r9344, %r9343, 1008;
	or.b32  	%r9345, %r9344, %r852;
	mul.wide.u32 	%rd14577, %r9345, 8;
	add.s64 	%rd4169, %rd1, %rd14577;
	ld.global.nc.u64 	%rd14578, [%rd4169];
	shr.u64 	%rd4170, %rd14578, %r881;
	and.b64  	%rd20295, %rd4170, 2147483647;
	setp.lt.u32 	%p1117, %r881, 34;
	@%p1117 bra 	$L__BB0_1017;
	ld.global.nc.u64 	%rd14579, [%rd4169+128];
	sub.s32 	%r9346, 64, %r881;
	shl.b64 	%rd14580, %rd14579, %r9346;
	and.b64  	%rd14581, %rd14580, 2147483647;
	or.b64  	%rd20295, %rd14581, %rd4170;
$L__BB0_1017:
	st.global.u64 	[%rd4033+7168], %rd20295;
	add.s32 	%r9347, %r851, 928;
	shr.u32 	%r9348, %r9347, 4;
	mul.lo.s32 	%r9349, %r9348, 31;
	and.b32  	%r882, %r9349, 63;
	shr.u32 	%r9350, %r9349, 2;
	and.b32  	%r9351, %r9350, 1008;
	or.b32  	%r9352, %r9351, %r852;
	mul.wide.u32 	%rd14582, %r9352, 8;
	add.s64 	%rd4174, %rd1, %rd14582;
	ld.global.nc.u64 	%rd14583, [%rd4174];
	shr.u64 	%rd4175, %rd14583, %r882;
	and.b64  	%rd20296, %rd4175, 2147483647;
	setp.lt.u32 	%p1118, %r882, 34;
	@%p1118 bra 	$L__BB0_1019;
	ld.global.nc.u64 	%rd14584, [%rd4174+128];
	sub.s32 	%r9353, 64, %r882;
	shl.b64 	%rd14585, %rd14584, %r9353;
	and.b64  	%rd14586, %rd14585, 2147483647;
	or.b64  	%rd20296, %rd14586, %rd4175;
$L__BB0_1019:
	st.global.u64 	[%rd4033+7424], %rd20296;
	add.s32 	%r9354, %r851, 960;
	shr.u32 	%r9355, %r9354, 4;
	mul.lo.s32 	%r9356, %r9355, 31;
	and.b32  	%r883, %r9356, 63;
	shr.u32 	%r9357, %r9356, 2;
	and.b32  	%r9358, %r9357, 1008;
	or.b32  	%r9359, %r9358, %r852;
	mul.wide.u32 	%rd14587, %r9359, 8;
	add.s64 	%rd4179, %rd1, %rd14587;
	ld.global.nc.u64 	%rd14588, [%rd4179];
	shr.u64 	%rd4180, %rd14588, %r883;
	and.b64  	%rd20297, %rd4180, 2147483647;
	setp.lt.u32 	%p1119, %r883, 34;
	@%p1119 bra 	$L__BB0_1021;
	ld.global.nc.u64 	%rd14589, [%rd4179+128];
	sub.s32 	%r9360, 64, %r883;
	shl.b64 	%rd14590, %rd14589, %r9360;
	and.b64  	%rd14591, %rd14590, 2147483647;
	or.b64  	%rd20297, %rd14591, %rd4180;
$L__BB0_1021:
	st.global.u64 	[%rd4033+7680], %rd20297;
	add.s32 	%r9361, %r851, 992;
	shr.u32 	%r9362, %r9361, 4;
	mul.lo.s32 	%r9363, %r9362, 31;
	and.b32  	%r884, %r9363, 63;
	shr.u32 	%r9364, %r9363, 2;
	and.b32  	%r9365, %r9364, 1008;
	or.b32  	%r9366, %r9365, %r852;
	mul.wide.u32 	%rd14592, %r9366, 8;
	add.s64 	%rd4184, %rd1, %rd14592;
	ld.global.nc.u64 	%rd14593, [%rd4184];
	shr.u64 	%rd4185, %rd14593, %r884;
	and.b64  	%rd20298, %rd4185, 2147483647;
	setp.lt.u32 	%p1120, %r884, 34;
	@%p1120 bra 	$L__BB0_1023;
	ld.global.nc.u64 	%rd14594, [%rd4184+128];
	sub.s32 	%r9367, 64, %r884;
	shl.b64 	%rd14595, %rd14594, %r9367;
	and.b64  	%rd14596, %rd14595, 2147483647;
	or.b64  	%rd20298, %rd14596, %rd4185;
$L__BB0_1023:
	st.global.u64 	[%rd4033+7936], %rd20298;
	bra.uni 	$L__BB0_3809;
$L__BB0_1024:
	setp.gt.s16 	%p2, %rs1, 47;
	@%p2 bra 	$L__BB0_1568;
	setp.gt.s16 	%p27, %rs1, 39;
	@%p27 bra 	$L__BB0_1297;
	setp.gt.s16 	%p39, %rs1, 35;
	@%p39 bra 	$L__BB0_1162;
	setp.gt.s16 	%p45, %rs1, 33;
	@%p45 bra 	$L__BB0_1095;
	setp.eq.s16 	%p48, %rs1, 32;
	@%p48 bra 	$L__BB0_2768;
	setp.eq.s16 	%p49, %rs1, 33;
	@%p49 bra 	$L__BB0_1030;
	bra.uni 	$L__BB0_3809;
$L__BB0_1030:
	mov.u32 	%r885, %tid.x;
	and.b32  	%r886, %r885, 15;
	shr.u32 	%r8729, %r885, 4;
	mul.lo.s32 	%r8730, %r8729, 33;
	and.b32  	%r887, %r8730, 63;
	shr.u32 	%r8731, %r8730, 2;
	and.b32  	%r8732, %r8731, 1008;
	or.b32  	%r8733, %r8732, %r886;
	mul.wide.u32 	%rd14113, %r8733, 8;
	add.s64 	%rd4189, %rd1, %rd14113;
	ld.global.nc.u64 	%rd14114, [%rd4189];
	shr.u64 	%rd4190, %rd14114, %r887;
	and.b64  	%rd20299, %rd4190, 8589934591;
	setp.lt.u32 	%p1057, %r887, 32;
	@%p1057 bra 	$L__BB0_1032;
	ld.global.nc.u64 	%rd14115, [%rd4189+128];
	sub.s32 	%r8734, 64, %r887;
	shl.b64 	%rd14116, %rd14115, %r8734;
	and.b64  	%rd14117, %rd14116, 8589934591;
	or.b64  	%rd20299, %rd14117, %rd4190;
$L__BB0_1032:
	mul.wide.u32 	%rd14118, %r885, 8;
	add.s64 	%rd4194, %rd2, %rd14118;
	st.global.u64 	[%rd4194], %rd20299;
	add.s32 	%r8735, %r885, 32;
	shr.u32 	%r8736, %r8735, 4;
	mul.lo.s32 	%r8737, %r8736, 33;
	and.b32  	%r888, %r8737, 63;
	shr.u32 	%r8738, %r8737, 2;
	and.b32  	%r8739, %r8738, 2032;
	or.b32  	%r8740, %r8739, %r886;
	mul.wide.u32 	%rd14119, %r8740, 8;
	add.s64 	%rd4195, %rd1, %rd14119;
	ld.global.nc.u64 	%rd14120, [%rd4195];
	shr.u64 	%rd4196, %rd14120, %r888;
	and.b64  	%rd20300, %rd4196, 8589934591;
	setp.lt.u32 	%p1058, %r888, 32;
	@%p1058 bra 	$L__BB0_1034;
	ld.global.nc.u64 	%rd14121, [%rd4195+128];
	sub.s32 	%r8741, 64, %r888;
	shl.b64 	%rd14122, %rd14121, %r8741;
	and.b64  	%rd14123, %rd14122, 8589934591;
	or.b64  	%rd20300, %rd14123, %rd4196;
$L__BB0_1034:
	st.global.u64 	[%rd4194+256], %rd20300;
	add.s32 	%r8742, %r885, 64;
	shr.u32 	%r8743, %r8742, 4;
	mul.lo.s32 	%r8744, %r8743, 33;
	and.b32  	%r889, %r8744, 63;
	shr.u32 	%r8745, %r8744, 2;
	and.b32  	%r8746, %r8745, 2032;
	or.b32  	%r8747, %r8746, %r886;
	mul.wide.u32 	%rd14124, %r8747, 8;
	add.s64 	%rd4200, %rd1, %rd14124;
	ld.global.nc.u64 	%rd14125, [%rd4200];
	shr.u64 	%rd4201, %rd14125, %r889;
	and.b64  	%rd20301, %rd4201, 8589934591;
	setp.lt.u32 	%p1059, %r889, 32;
	@%p1059 bra 	$L__BB0_1036;
	ld.global.nc.u64 	%rd14126, [%rd4200+128];
	sub.s32 	%r8748, 64, %r889;
	shl.b64 	%rd14127, %rd14126, %r8748;
	and.b64  	%rd14128, %rd14127, 8589934591;
	or.b64  	%rd20301, %rd14128, %rd4201;
$L__BB0_1036:
	st.global.u64 	[%rd4194+512], %rd20301;
	add.s32 	%r8749, %r885, 96;
	shr.u32 	%r8750, %r8749, 4;
	mul.lo.s32 	%r8751, %r8750, 33;
	and.b32  	%r890, %r8751, 63;
	shr.u32 	%r8752, %r8751, 2;
	and.b32  	%r8753, %r8752, 2032;
	or.b32  	%r8754, %r8753, %r886;
	mul.wide.u32 	%rd14129, %r8754, 8;
	add.s64 	%rd4205, %rd1, %rd14129;
	ld.global.nc.u64 	%rd14130, [%rd4205];
	shr.u64 	%rd4206, %rd14130, %r890;
	and.b64  	%rd20302, %rd4206, 8589934591;
	setp.lt.u32 	%p1060, %r890, 32;
	@%p1060 bra 	$L__BB0_1038;
	ld.global.nc.u64 	%rd14131, [%rd4205+128];
	sub.s32 	%r8755, 64, %r890;
	shl.b64 	%rd14132, %rd14131, %r8755;
	and.b64  	%rd14133, %rd14132, 8589934591;
	or.b64  	%rd20302, %rd14133, %rd4206;
$L__BB0_1038:
	st.global.u64 	[%rd4194+768], %rd20302;
	add.s32 	%r8756, %r885, 128;
	shr.u32 	%r8757, %r8756, 4;
	mul.lo.s32 	%r8758, %r8757, 33;
	and.b32  	%r891, %r8758, 63;
	shr.u32 	%r8759, %r8758, 2;
	and.b32  	%r8760, %r8759, 2032;
	or.b32  	%r8761, %r8760, %r886;
	mul.wide.u32 	%rd14134, %r8761, 8;
	add.s64 	%rd4210, %rd1, %rd14134;
	ld.global.nc.u64 	%rd14135, [%rd4210];
	shr.u64 	%rd4211, %rd14135, %r891;
	and.b64  	%rd20303, %rd4211, 8589934591;
	setp.lt.u32 	%p1061, %r891, 32;
	@%p1061 bra 	$L__BB0_1040;
	ld.global.nc.u64 	%rd14136, [%rd4210+128];
	sub.s32 	%r8762, 64, %r891;
	shl.b64 	%rd14137, %rd14136, %r8762;
	and.b64  	%rd14138, %rd14137, 8589934591;
	or.b64  	%rd20303, %rd14138, %rd4211;
$L__BB0_1040:
	st.global.u64 	[%rd4194+1024], %rd20303;
	add.s32 	%r8763, %r885, 160;
	shr.u32 	%r8764, %r8763, 4;
	mul.lo.s32 	%r8765, %r8764, 33;
	and.b32  	%r892, %r8765, 63;
	shr.u32 	%r8766, %r8765, 2;
	and.b32  	%r8767, %r8766, 2032;
	or.b32  	%r8768, %r8767, %r886;
	mul.wide.u32 	%rd14139, %r8768, 8;
	add.s64 	%rd4215, %rd1, %rd14139;
	ld.global.nc.u64 	%rd14140, [%rd4215];
	shr.u64 	%rd4216, %rd14140, %r892;
	and.b64  	%rd20304, %rd4216, 8589934591;
	setp.lt.u32 	%p1062, %r892, 32;
	@%p1062 bra 	$L__BB0_1042;
	ld.global.nc.u64 	%rd14141, [%rd4215+128];
	sub.s32 	%r8769, 64, %r892;
	shl.b64 	%rd14142, %rd14141, %r8769;
	and.b64  	%rd14143, %rd14142, 8589934591;
	or.b64  	%rd20304, %rd14143, %rd4216;
$L__BB0_1042:
	st.global.u64 	[%rd4194+1280], %rd20304;
	add.s32 	%r8770, %r885, 192;
	shr.u32 	%r8771, %r8770, 4;
	mul.lo.s32 	%r8772, %r8771, 33;
	and.b32  	%r893, %r8772, 63;
	shr.u32 	%r8773, %r8772, 2;
	and.b32  	%r8774, %r8773, 2032;
	or.b32  	%r8775, %r8774, %r886;
	mul.wide.u32 	%rd14144, %r8775, 8;
	add.s64 	%rd4220, %rd1, %rd14144;
	ld.global.nc.u64 	%rd14145, [%rd4220];
	shr.u64 	%rd4221, %rd14145, %r893;
	and.b64  	%rd20305, %rd4221, 8589934591;
	setp.lt.u32 	%p1063, %r893, 32;
	@%p1063 bra 	$L__BB0_1044;
	ld.global.nc.u64 	%rd14146, [%rd4220+128];
	sub.s32 	%r8776, 64, %r893;
	shl.b64 	%rd14147, %rd14146, %r8776;
	and.b64  	%rd14148, %rd14147, 8589934591;
	or.b64  	%rd20305, %rd14148, %rd4221;
$L__BB0_1044:
	st.global.u64 	[%rd4194+1536], %rd20305;
	add.s32 	%r8777, %r885, 224;
	shr.u32 	%r8778, %r8777, 4;
	mul.lo.s32 	%r8779, %r8778, 33;
	and.b32  	%r894, %r8779, 63;
	shr.u32 	%r8780, %r8779, 2;
	and.b32  	%r8781, %r8780, 2032;
	or.b32  	%r8782, %r8781, %r886;
	mul.wide.u32 	%rd14149, %r8782, 8;
	add.s64 	%rd4225, %rd1, %rd14149;
	ld.global.nc.u64 	%rd14150, [%rd4225];
	shr.u64 	%rd4226, %rd14150, %r894;
	and.b64  	%rd20306, %rd4226, 8589934591;
	setp.lt.u32 	%p1064, %r894, 32;
	@%p1064 bra 	$L__BB0_1046;
	ld.global.nc.u64 	%rd14151, [%rd4225+128];
	sub.s32 	%r8783, 64, %r894;
	shl.b64 	%rd14152, %rd14151, %r8783;
	and.b64  	%rd14153, %rd14152, 8589934591;
	or.b64  	%rd20306, %rd14153, %rd4226;
$L__BB0_1046:
	st.global.u64 	[%rd4194+1792], %rd20306;
	add.s32 	%r8784, %r885, 256;
	shr.u32 	%r8785, %r8784, 4;
	mul.lo.s32 	%r8786, %r8785, 33;
	and.b32  	%r895, %r8786, 63;
	shr.u32 	%r8787, %r8786, 2;
	and.b32  	%r8788, %r8787, 2032;
	or.b32  	%r8789, %r8788, %r886;
	mul.wide.u32 	%rd14154, %r8789, 8;
	add.s64 	%rd4230, %rd1, %rd14154;
	ld.global.nc.u64 	%rd14155, [%rd4230];
	shr.u64 	%rd4231, %rd14155, %r895;
	and.b64  	%rd20307, %rd4231, 8589934591;
	setp.lt.u32 	%p1065, %r895, 32;
	@%p1065 bra 	$L__BB0_1048;
	ld.global.nc.u64 	%rd14156, [%rd4230+128];
	sub.s32 	%r8790, 64, %r895;
	shl.b64 	%rd14157, %rd14156, %r8790;
	and.b64  	%rd14158, %rd14157, 8589934591;
	or.b64  	%rd20307, %rd14158, %rd4231;
$L__BB0_1048:
	st.global.u64 	[%rd4194+2048], %rd20307;
	add.s32 	%r8791, %r885, 288;
	shr.u32 	%r8792, %r8791, 4;
	mul.lo.s32 	%r8793, %r8792, 33;
	and.b32  	%r896, %r8793, 63;
	shr.u32 	%r8794, %r8793, 2;
	and.b32  	%r8795, %r8794, 2032;
	or.b32  	%r8796, %r8795, %r886;
	mul.wide.u32 	%rd14159, %r8796, 8;
	add.s64 	%rd4235, %rd1, %rd14159;
	ld.global.nc.u64 	%rd14160, [%rd4235];
	shr.u64 	%rd4236, %rd14160, %r896;
	and.b64  	%rd20308, %rd4236, 8589934591;
	setp.lt.u32 	%p1066, %r896, 32;
	@%p1066 bra 	$L__BB0_1050;
	ld.global.nc.u64 	%rd14161, [%rd4235+128];
	sub.s32 	%r8797, 64, %r896;
	shl.b64 	%rd14162, %rd14161, %r8797;
	and.b64  	%rd14163, %rd14162, 8589934591;
	or.b64  	%rd20308, %rd14163, %rd4236;
$L__BB0_1050:
	st.global.u64 	[%rd4194+2304], %rd20308;
	add.s32 	%r8798, %r885, 320;
	shr.u32 	%r8799, %r8798, 4;
	mul.lo.s32 	%r8800, %r8799, 33;
	and.b32  	%r897, %r8800, 63;
	shr.u32 	%r8801, %r8800, 2;
	and.b32  	%r8802, %r8801, 2032;
	or.b32  	%r8803, %r8802, %r886;
	mul.wide.u32 	%rd14164, %r8803, 8;
	add.s64 	%rd4240, %rd1, %rd14164;
	ld.global.nc.u64 	%rd14165, [%rd4240];
	shr.u64 	%rd4241, %rd14165, %r897;
	and.b64  	%rd20309, %rd4241, 8589934591;
	setp.lt.u32 	%p1067, %r897, 32;
	@%p1067 bra 	$L__BB0_1052;
	ld.global.nc.u64 	%rd14166, [%rd4240+128];
	sub.s32 	%r8804, 64, %r897;
	shl.b64 	%rd14167, %rd14166, %r8804;
	and.b64  	%rd14168, %rd14167, 8589934591;
	or.b64  	%rd20309, %rd14168, %rd4241;
$L__BB0_1052:
	st.global.u64 	[%rd4194+2560], %rd20309;
	add.s32 	%r8805, %r885, 352;
	shr.u32 	%r8806, %r8805, 4;
	mul.lo.s32 	%r8807, %r8806, 33;
	and.b32  	%r898, %r8807, 63;
	shr.u32 	%r8808, %r8807, 2;
	and.b32  	%r8809, %r8808, 2032;
	or.b32  	%r8810, %r8809, %r886;
	mul.wide.u32 	%rd14169, %r8810, 8;
	add.s64 	%rd4245, %rd1, %rd14169;
	ld.global.nc.u64 	%rd14170, [%rd4245];
	shr.u64 	%rd4246, %rd14170, %r898;
	and.b64  	%rd20310, %rd4246, 8589934591;
	setp.lt.u32 	%p1068, %r898, 32;
	@%p1068 bra 	$L__BB0_1054;
	ld.global.nc.u64 	%rd14171, [%rd4245+128];
	sub.s32 	%r8811, 64, %r898;
	shl.b64 	%rd14172, %rd14171, %r8811;
	and.b64  	%rd14173, %rd14172, 8589934591;
	or.b64  	%rd20310, %rd14173, %rd4246;
$L__BB0_1054:
	st.global.u64 	[%rd4194+2816], %rd20310;
	add.s32 	%r8812, %r885, 384;
	shr.u32 	%r8813, %r8812, 4;
	mul.lo.s32 	%r8814, %r8813, 33;
	and.b32  	%r899, %r8814, 63;
	shr.u32 	%r8815, %r8814, 2;
	and.b32  	%r8816, %r8815, 2032;
	or.b32  	%r8817, %r8816, %r886;
	mul.wide.u32 	%rd14174, %r8817, 8;
	add.s64 	%rd4250, %rd1, %rd14174;
	ld.global.nc.u64 	%rd14175, [%rd4250];
	shr.u64 	%rd4251, %rd14175, %r899;
	and.b64  	%rd20311, %rd4251, 8589934591;
	setp.lt.u32 	%p1069, %r899, 32;
	@%p1069 bra 	$L__BB0_1056;
	ld.global.nc.u64 	%rd14176, [%rd4250+128];
	sub.s32 	%r8818, 64, %r899;
	shl.b64 	%rd14177, %rd14176, %r8818;
	and.b64  	%rd14178, %rd14177, 8589934591;
	or.b64  	%rd20311, %rd14178, %rd4251;
$L__BB0_1056:
	st.global.u64 	[%rd4194+3072], %rd20311;
	add.s32 	%r8819, %r885, 416;
	shr.u32 	%r8820, %r8819, 4;
	mul.lo.s32 	%r8821, %r8820, 33;
	and.b32  	%r900, %r8821, 63;
	shr.u32 	%r8822, %r8821, 2;
	and.b32  	%r8823, %r8822, 2032;
	or.b32  	%r8824, %r8823, %r886;
	mul.wide.u32 	%rd14179, %r8824, 8;
	add.s64 	%rd4255, %rd1, %rd14179;
	ld.global.nc.u64 	%rd14180, [%rd4255];
	shr.u64 	%rd4256, %rd14180, %r900;
	and.b64  	%rd20312, %rd4256, 8589934591;
	setp.lt.u32 	%p1070, %r900, 32;
	@%p1070 bra 	$L__BB0_1058;
	ld.global.nc.u64 	%rd14181, [%rd4255+128];
	sub.s32 	%r8825, 64, %r900;
	shl.b64 	%rd14182, %rd14181, %r8825;
	and.b64  	%rd14183, %rd14182, 8589934591;
	or.b64  	%rd20312, %rd14183, %rd4256;
$L__BB0_1058:
	st.global.u64 	[%rd4194+3328], %rd20312;
	add.s32 	%r8826, %r885, 448;
	shr.u32 	%r8827, %r8826, 4;
	mul.lo.s32 	%r8828, %r8827, 33;
	and.b32  	%r901, %r8828, 63;
	shr.u32 	%r8829, %r8828, 2;
	and.b32  	%r8830, %r8829, 2032;
	or.b32  	%r8831, %r8830, %r886;
	mul.wide.u32 	%rd14184, %r8831, 8;
	add.s64 	%rd4260, %rd1, %rd14184;
	ld.global.nc.u64 	%rd14185, [%rd4260];
	shr.u64 	%rd4261, %rd14185, %r901;
	and.b64  	%rd20313, %rd4261, 8589934591;
	setp.lt.u32 	%p1071, %r901, 32;
	@%p1071 bra 	$L__BB0_1060;
	ld.global.nc.u64 	%rd14186, [%rd4260+128];
	sub.s32 	%r8832, 64, %r901;
	shl.b64 	%rd14187, %rd14186, %r8832;
	and.b64  	%rd14188, %rd14187, 8589934591;
	or.b64  	%rd20313, %rd14188, %rd4261;
$L__BB0_1060:
	st.global.u64 	[%rd4194+3584], %rd20313;
	add.s32 	%r8833, %r885, 480;
	shr.u32 	%r8834, %r8833, 4;
	mul.lo.s32 	%r8835, %r8834, 33;
	and.b32  	%r902, %r8835, 63;
	shr.u32 	%r8836, %r8835, 2;
	and.b32  	%r8837, %r8836, 2032;
	or.b32  	%r8838, %r8837, %r886;
	mul.wide.u32 	%rd14189, %r8838, 8;
	add.s64 	%rd4265, %rd1, %rd14189;
	ld.global.nc.u64 	%rd14190, [%rd4265];
	shr.u64 	%rd4266, %rd14190, %r902;
	and.b64  	%rd20314, %rd4266, 8589934591;
	setp.lt.u32 	%p1072, %r902, 32;
	@%p1072 bra 	$L__BB0_1062;
	ld.global.nc.u64 	%rd14191, [%rd4265+128];
	sub.s32 	%r8839, 64, %r902;
	shl.b64 	%rd14192, %rd14191, %r8839;
	and.b64  	%rd14193, %rd14192, 8589934591;
	or.b64  	%rd20314, %rd14193, %rd4266;
$L__BB0_1062:
	st.global.u64 	[%rd4194+3840], %rd20314;
	add.s32 	%r8840, %r885, 512;
	shr.u32 	%r8841, %r8840, 4;
	mul.lo.s32 	%r8842, %r8841, 33;
	and.b32  	%r903, %r8842, 63;
	shr.u32 	%r8843, %r8842, 2;
	and.b32  	%r8844, %r8843, 2032;
	or.b32  	%r8845, %r8844, %r886;
	mul.wide.u32 	%rd14194, %r8845, 8;
	add.s64 	%rd4270, %rd1, %rd14194;
	ld.global.nc.u64 	%rd14195, [%rd4270];
	shr.u64 	%rd4271, %rd14195, %r903;
	and.b64  	%rd20315, %rd4271, 8589934591;
	setp.lt.u32 	%p1073, %r903, 32;
	@%p1073 bra 	$L__BB0_1064;
	ld.global.nc.u64 	%rd14196, [%rd4270+128];
	sub.s32 	%r8846, 64, %r903;
	shl.b64 	%rd14197, %rd14196, %r8846;
	and.b64  	%rd14198, %rd14197, 8589934591;
	or.b64  	%rd20315, %rd14198, %rd4271;
$L__BB0_1064:
	st.global.u64 	[%rd4194+4096], %rd20315;
	add.s32 	%r8847, %r885, 544;
	shr.u32 	%r8848, %r8847, 4;
	mul.lo.s32 	%r8849, %r8848, 33;
	and.b32  	%r904, %r8849, 63;
	shr.u32 	%r8850, %r8849, 2;
	and.b32  	%r8851, %r8850, 2032;
	or.b32  	%r8852, %r8851, %r886;
	mul.wide.u32 	%rd14199, %r8852, 8;
	add.s64 	%rd4275, %rd1, %rd14199;
	ld.global.nc.u64 	%rd14200, [%rd4275];
	shr.u64 	%rd4276, %rd14200, %r904;
	and.b64  	%rd20316, %rd4276, 8589934591;
	setp.lt.u32 	%p1074, %r904, 32;
	@%p1074 bra 	$L__BB0_1066;
	ld.global.nc.u64 	%rd14201, [%rd4275+128];
	sub.s32 	%r8853, 64, %r904;
	shl.b64 	%rd14202, %rd14201, %r8853;
	and.b64  	%rd14203, %rd14202, 8589934591;
	or.b64  	%rd20316, %rd14203, %rd4276;
$L__BB0_1066:
	st.global.u64 	[%rd4194+4352], %rd20316;
	add.s32 	%r8854, %r885, 576;
	shr.u32 	%r8855, %r8854, 4;
	mul.lo.s32 	%r8856, %r8855, 33;
	and.b32  	%r905, %r8856, 63;
	shr.u32 	%r8857, %r8856, 2;
	and.b32  	%r8858, %r8857, 2032;
	or.b32  	%r8859, %r8858, %r886;
	mul.wide.u32 	%rd14204, %r8859, 8;
	add.s64 	%rd4280, %rd1, %rd14204;
	ld.global.nc.u64 	%rd14205, [%rd4280];
	shr.u64 	%rd4281, %rd14205, %r905;
	and.b64  	%rd20317, %rd4281, 8589934591;
	setp.lt.u32 	%p1075, %r905, 32;
	@%p1075 bra 	$L__BB0_1068;
	ld.global.nc.u64 	%rd14206, [%rd4280+128];
	sub.s32 	%r8860, 64, %r905;
	shl.b64 	%rd14207, %rd14206, %r8860;
	and.b64  	%rd14208, %rd14207, 8589934591;
	or.b64  	%rd20317, %rd14208, %rd4281;
$L__BB0_1068:
	st.global.u64 	[%rd4194+4608], %rd20317;
	add.s32 	%r8861, %r885, 608;
	shr.u32 	%r8862, %r8861, 4;
	mul.lo.s32 	%r8863, %r8862, 33;
	and.b32  	%r906, %r8863, 63;
	shr.u32 	%r8864, %r8863, 2;
	and.b32  	%r8865, %r8864, 2032;
	or.b32  	%r8866, %r8865, %r886;
	mul.wide.u32 	%rd14209, %r8866, 8;
	add.s64 	%rd4285, %rd1, %rd14209;
	ld.global.nc.u64 	%rd14210, [%rd4285];
	shr.u64 	%rd4286, %rd14210, %r906;
	and.b64  	%rd20318, %rd4286, 8589934591;
	setp.lt.u32 	%p1076, %r906, 32;
	@%p1076 bra 	$L__BB0_1070;
	ld.global.nc.u64 	%rd14211, [%rd4285+128];
	sub.s32 	%r8867, 64, %r906;
	shl.b64 	%rd14212, %rd14211, %r8867;
	and.b64  	%rd14213, %rd14212, 8589934591;
	or.b64  	%rd20318, %rd14213, %rd4286;
$L__BB0_1070:
	st.global.u64 	[%rd4194+4864], %rd20318;
	add.s32 	%r8868, %r885, 640;
	shr.u32 	%r8869, %r8868, 4;
	mul.lo.s32 	%r8870, %r8869, 33;
	and.b32  	%r907, %r8870, 63;
	shr.u32 	%r8871, %r8870, 2;
	and.b32  	%r8872, %r8871, 2032;
	or.b32  	%r8873, %r8872, %r886;
	mul.wide.u32 	%rd14214, %r8873, 8;
	add.s64 	%rd4290, %rd1, %rd14214;
	ld.global.nc.u64 	%rd14215, [%rd4290];
	shr.u64 	%rd4291, %rd14215, %r907;
	and.b64  	%rd20319, %rd4291, 8589934591;
	setp.lt.u32 	%p1077, %r907, 32;
	@%p1077 bra 	$L__BB0_1072;
	ld.global.nc.u64 	%rd14216, [%rd4290+128];
	sub.s32 	%r8874, 64, %r907;
	shl.b64 	%rd14217, %rd14216, %r8874;
	and.b64  	%rd14218, %rd14217, 8589934591;
	or.b64  	%rd20319, %rd14218, %rd4291;
$L__BB0_1072:
	st.global.u64 	[%rd4194+5120], %rd20319;
	add.s32 	%r8875, %r885, 672;
	shr.u32 	%r8876, %r8875, 4;
	mul.lo.s32 	%r8877, %r8876, 33;
	and.b32  	%r908, %r8877, 63;
	shr.u32 	%r8878, %r8877, 2;
	and.b32  	%r8879, %r8878, 2032;
	or.b32  	%r8880, %r8879, %r886;
	mul.wide.u32 	%rd14219, %r8880, 8;
	add.s64 	%rd4295, %rd1, %rd14219;
	ld.global.nc.u64 	%rd14220, [%rd4295];
	shr.u64 	%rd4296, %rd14220, %r908;
	and.b64  	%rd20320, %rd4296, 8589934591;
	setp.lt.u32 	%p1078, %r908, 32;
	@%p1078 bra 	$L__BB0_1074;
	ld.global.nc.u64 	%rd14221, [%rd4295+128];
	sub.s32 	%r8881, 64, %r908;
	shl.b64 	%rd14222, %rd14221, %r8881;
	and.b64  	%rd14223, %rd14222, 8589934591;
	or.b64  	%rd20320, %rd14223, %rd4296;
$L__BB0_1074:
	st.global.u64 	[%rd4194+5376], %rd20320;
	add.s32 	%r8882, %r885, 704;
	shr.u32 	%r8883, %r8882, 4;
	mul.lo.s32 	%r8884, %r8883, 33;
	and.b32  	%r909, %r8884, 63;
	shr.u32 	%r8885, %r8884, 2;
	and.b32  	%r8886, %r8885, 2032;
	or.b32  	%r8887, %r8886, %r886;
	mul.wide.u32 	%rd14224, %r8887, 8;
	add.s64 	%rd4300, %rd1, %rd14224;
	ld.global.nc.u64 	%rd14225, [%rd4300];
	shr.u64 	%rd4301, %rd14225, %r909;
	and.b64  	%rd20321, %rd4301, 8589934591;
	setp.lt.u32 	%p1079, %r909, 32;
	@%p1079 bra 	$L__BB0_1076;
	ld.global.nc.u64 	%rd14226, [%rd4300+128];
	sub.s32 	%r8888, 64, %r909;
	shl.b64 	%rd14227, %rd14226, %r8888;
	and.b64  	%rd14228, %rd14227, 8589934591;
	or.b64  	%rd20321, %rd14228, %rd4301;
$L__BB0_1076:
	st.global.u64 	[%rd4194+5632], %rd20321;
	add.s32 	%r8889, %r885, 736;
	shr.u32 	%r8890, %r8889, 4;
	mul.lo.s32 	%r8891, %r8890, 33;
	and.b32  	%r910, %r8891, 63;
	shr.u32 	%r8892, %r8891, 2;
	and.b32  	%r8893, %r8892, 2032;
	or.b32  	%r8894, %r8893, %r886;
	mul.wide.u32 	%rd14229, %r8894, 8;
	add.s64 	%rd4305, %rd1, %rd14229;
	ld.global.nc.u64 	%rd14230, [%rd4305];
	shr.u64 	%rd4306, %rd14230, %r910;
	and.b64  	%rd20322, %rd4306, 8589934591;
	setp.lt.u32 	%p1080, %r910, 32;
	@%p1080 bra 	$L__BB0_1078;
	ld.global.nc.u64 	%rd14231, [%rd4305+128];
	sub.s32 	%r8895, 64, %r910;
	shl.b64 	%rd14232, %rd14231, %r8895;
	and.b64  	%rd14233, %rd14232, 8589934591;
	or.b64  	%rd20322, %rd14233, %rd4306;
$L__BB0_1078:
	st.global.u64 	[%rd4194+5888], %rd20322;
	add.s32 	%r8896, %r885, 768;
	shr.u32 	%r8897, %r8896, 4;
	mul.lo.s32 	%r8898, %r8897, 33;
	and.b32  	%r911, %r8898, 63;
	shr.u32 	%r8899, %r8898, 2;
	and.b32  	%r8900, %r8899, 2032;
	or.b32  	%r8901, %r8900, %r886;
	mul.wide.u32 	%rd14234, %r8901, 8;
	add.s64 	%rd4310, %rd1, %rd14234;
	ld.global.nc.u64 	%rd14235, [%rd4310];
	shr.u64 	%rd4311, %rd14235, %r911;
	and.b64  	%rd20323, %rd4311, 8589934591;
	setp.lt.u32 	%p1081, %r911, 32;
	@%p1081 bra 	$L__BB0_1080;
	ld.global.nc.u64 	%rd14236, [%rd4310+128];
	sub.s32 	%r8902, 64, %r911;
	shl.b64 	%rd14237, %rd14236, %r8902;
	and.b64  	%rd14238, %rd14237, 8589934591;
	or.b64  	%rd20323, %rd14238, %rd4311;
$L__BB0_1080:
	st.global.u64 	[%rd4194+6144], %rd20323;
	add.s32 	%r8903, %r885, 800;
	shr.u32 	%r8904, %r8903, 4;
	mul.lo.s32 	%r8905, %r8904, 33;
	and.b32  	%r912, %r8905, 63;
	shr.u32 	%r8906, %r8905, 2;
	and.b32  	%r8907, %r8906, 2032;
	or.b32  	%r8908, %r8907, %r886;
	mul.wide.u32 	%rd14239, %r8908, 8;
	add.s64 	%rd4315, %rd1, %rd14239;
	ld.global.nc.u64 	%rd14240, [%rd4315];
	shr.u64 	%rd4316, %rd14240, %r912;
	and.b64  	%rd20324, %rd4316, 8589934591;
	setp.lt.u32 	%p1082, %r912, 32;
	@%p1082 bra 	$L__BB0_1082;
	ld.global.nc.u64 	%rd14241, [%rd4315+128];
	sub.s32 	%r8909, 64, %r912;
	shl.b64 	%rd14242, %rd14241, %r8909;
	and.b64  	%rd14243, %rd14242, 8589934591;
	or.b64  	%rd20324, %rd14243, %rd4316;
$L__BB0_1082:
	st.global.u64 	[%rd4194+6400], %rd20324;
	add.s32 	%r8910, %r885, 832;
	shr.u32 	%r8911, %r8910, 4;
	mul.lo.s32 	%r8912, %r8911, 33;
	and.b32  	%r913, %r8912, 63;
	shr.u32 	%r8913, %r8912, 2;
	and.b32  	%r8914, %r8913, 2032;
	or.b32  	%r8915, %r8914, %r886;
	mul.wide.u32 	%rd14244, %r8915, 8;
	add.s64 	%rd4320, %rd1, %rd14244;
	ld.global.nc.u64 	%rd14245, [%rd4320];
	shr.u64 	%rd4321, %rd14245, %r913;
	and.b64  	%rd20325, %rd4321, 8589934591;
	setp.lt.u32 	%p1083, %r913, 32;
	@%p1083 bra 	$L__BB0_1084;
	ld.global.nc.u64 	%rd14246, [%rd4320+128];
	sub.s32 	%r8916, 64, %r913;
	shl.b64 	%rd14247, %rd14246, %r8916;
	and.b64  	%rd14248, %rd14247, 8589934591;
	or.b64  	%rd20325, %rd14248, %rd4321;
$L__BB0_1084:
	st.global.u64 	[%rd4194+6656], %rd20325;
	add.s32 	%r8917, %r885, 864;
	shr.u32 	%r8918, %r8917, 4;
	mul.lo.s32 	%r8919, %r8918, 33;
	and.b32  	%r914, %r8919, 63;
	shr.u32 	%r8920, %r8919, 2;
	and.b32  	%r8921, %r8920, 2032;
	or.b32  	%r8922, %r8921, %r886;
	mul.wide.u32 	%rd14249, %r8922, 8;
	add.s64 	%rd4325, %rd1, %rd14249;
	ld.global.nc.u64 	%rd14250, [%rd4325];
	shr.u64 	%rd4326, %rd14250, %r914;
	and.b64  	%rd20326, %rd4326, 8589934591;
	setp.lt.u32 	%p1084, %r914, 32;
	@%p1084 bra 	$L__BB0_1086;
	ld.global.nc.u64 	%rd14251, [%rd4325+128];
	sub.s32 	%r8923, 64, %r914;
	shl.b64 	%rd14252, %rd14251, %r8923;
	and.b64  	%rd14253, %rd14252, 8589934591;
	or.b64  	%rd20326, %rd14253, %rd4326;
$L__BB0_1086:
	st.global.u64 	[%rd4194+6912], %rd20326;
	add.s32 	%r8924, %r885, 896;
	shr.u32 	%r8925, %r8924, 4;
	mul.lo.s32 	%r8926, %r8925, 33;
	and.b32  	%r915, %r8926, 63;
	shr.u32 	%r8927, %r8926, 2;
	and.b32  	%r8928, %r8927, 2032;
	or.b32  	%r8929, %r8928, %r886;
	mul.wide.u32 	%rd14254, %r8929, 8;
	add.s64 	%rd4330, %rd1, %rd14254;
	ld.global.nc.u64 	%rd14255, [%rd4330];
	shr.u64 	%rd4331, %rd14255, %r915;
	and.b64  	%rd20327, %rd4331, 8589934591;
	setp.lt.u32 	%p1085, %r915, 32;
	@%p1085 bra 	$L__BB0_1088;
	ld.global.nc.u64 	%rd14256, [%rd4330+128];
	sub.s32 	%r8930, 64, %r915;
	shl.b64 	%rd14257, %rd14256, %r8930;
	and.b64  	%rd14258, %rd14257, 8589934591;
	or.b64  	%rd20327, %rd14258, %rd4331;
$L__BB0_1088:
	st.global.u64 	[%rd4194+7168], %rd20327;
	add.s32 	%r8931, %r885, 928;
	shr.u32 	%r8932, %r8931, 4;
	mul.lo.s32 	%r8933, %r8932, 33;
	and.b32  	%r916, %r8933, 63;
	shr.u32 	%r8934, %r8933, 2;
	and.b32  	%r8935, %r8934, 2032;
	or.b32  	%r8936, %r8935, %r886;
	mul.wide.u32 	%rd14259, %r8936, 8;
	add.s64 	%rd4335, %rd1, %rd14259;
	ld.global.nc.u64 	%rd14260, [%rd4335];
	shr.u64 	%rd4336, %rd14260, %r916;
	and.b64  	%rd20328, %rd4336, 8589934591;
	setp.lt.u32 	%p1086, %r916, 32;
	@%p1086 bra 	$L__BB0_1090;
	ld.global.nc.u64 	%rd14261, [%rd4335+128];
	sub.s32 	%r8937, 64, %r916;
	shl.b64 	%rd14262, %rd14261, %r8937;
	and.b64  	%rd14263, %rd14262, 8589934591;
	or.b64  	%rd20328, %rd14263, %rd4336;
$L__BB0_1090:
	st.global.u64 	[%rd4194+7424], %rd20328;
	add.s32 	%r8938, %r885, 960;
	shr.u32 	%r8939, %r8938, 4;
	mul.lo.s32 	%r8940, %r8939, 33;
	and.b32  	%r917, %r8940, 63;
	shr.u32 	%r8941, %r8940, 2;
	and.b32  	%r8942, %r8941, 2032;
	or.b32  	%r8943, %r8942, %r886;
	mul.wide.u32 	%rd14264, %r8943, 8;
	add.s64 	%rd4340, %rd1, %rd14264;
	ld.global.nc.u64 	%rd14265, [%rd4340];
	shr.u64 	%rd4341, %rd14265, %r917;
	and.b64  	%rd20329, %rd4341, 8589934591;
	setp.lt.u32 	%p1087, %r917, 32;
	@%p1087 bra 	$L__BB0_1092;
	ld.global.nc.u64 	%rd14266, [%rd4340+128];
	sub.s32 	%r8944, 64, %r917;
	shl.b64 	%rd14267, %rd14266, %r8944;
	and.b64  	%rd14268, %rd14267, 8589934591;
	or.b64  	%rd20329, %rd14268, %rd4341;
$L__BB0_1092:
	st.global.u64 	[%rd4194+7680], %rd20329;
	add.s32 	%r8945, %r885, 992;
	shr.u32 	%r8946, %r8945, 4;
	mul.lo.s32 	%r8947, %r8946, 33;
	and.b32  	%r918, %r8947, 63;
	shr.u32 	%r8948, %r8947, 2;
	and.b32  	%r8949, %r8948, 2032;
	or.b32  	%r8950, %r8949, %r886;
	mul.wide.u32 	%rd14269, %r8950, 8;
	add.s64 	%rd4345, %rd1, %rd14269;
	ld.global.nc.u64 	%rd14270, [%rd4345];
	shr.u64 	%rd4346, %rd14270, %r918;
	and.b64  	%rd20330, %rd4346, 8589934591;
	setp.lt.u32 	%p1088, %r918, 32;
	@%p1088 bra 	$L__BB0_1094;
	ld.global.nc.u64 	%rd14271, [%rd4345+128];
	sub.s32 	%r8951, 64, %r918;
	shl.b64 	%rd14272, %rd14271, %r8951;
	and.b64  	%rd14273, %rd14272, 8589934591;
	or.b64  	%rd20330, %rd14273, %rd4346;
$L__BB0_1094:
	st.global.u64 	[%rd4194+7936], %rd20330;
	bra.uni 	$L__BB0_3809;
$L__BB0_1095:
	setp.eq.s16 	%p46, %rs1, 34;
	@%p46 bra 	$L__BB0_2769;
	setp.eq.s16 	%p47, %rs1, 35;
	@%p47 bra 	$L__BB0_1097;
	bra.uni 	$L__BB0_3809;
$L__BB0_1097:
	mov.u32 	%r953, %tid.x;
	and.b32  	%r954, %r953, 15;
	shr.u32 	%r8283, %r953, 4;
	mul.lo.s32 	%r8284, %r8283, 35;
	and.b32  	%r955, %r8284, 63;
	shr.u32 	%r8285, %r8284, 2;
	and.b32  	%r8286, %r8285, 1008;
	or.b32  	%r8287, %r8286, %r954;
	mul.wide.u32 	%rd13791, %r8287, 8;
	add.s64 	%rd4511, %rd1, %rd13791;
	ld.global.nc.u64 	%rd13792, [%rd4511];
	shr.u64 	%rd4512, %rd13792, %r955;
	and.b64  	%rd20363, %rd4512, 34359738367;
	setp.lt.u32 	%p993, %r955, 30;
	@%p993 bra 	$L__BB0_1099;
	ld.global.nc.u64 	%rd13793, [%rd4511+128];
	sub.s32 	%r8288, 64, %r955;
	shl.b64 	%rd13794, %rd13793, %r8288;
	and.b64  	%rd13795, %rd13794, 34359738367;
	or.b64  	%rd20363, %rd13795, %rd4512;
$L__BB0_1099:
	mul.wide.u32 	%rd13796, %r953, 8;
	add.s64 	%rd4516, %rd2, %rd13796;
	st.global.u64 	[%rd4516], %rd20363;
	add.s32 	%r8289, %r953, 32;
	shr.u32 	%r8290, %r8289, 4;
	mul.lo.s32 	%r8291, %r8290, 35;
	and.b32  	%r956, %r8291, 63;
	shr.u32 	%r8292, %r8291, 2;
	and.b32  	%r8293, %r8292, 2032;
	or.b32  	%r8294, %r8293, %r954;
	mul.wide.u32 	%rd13797, %r8294, 8;
	add.s64 	%rd4517, %rd1, %rd13797;
	ld.global.nc.u64 	%rd13798, [%rd4517];
	shr.u64 	%rd4518, %rd13798, %r956;
	and.b64  	%rd20364, %rd4518, 34359738367;
	setp.lt.u32 	%p994, %r956, 30;
	@%p994 bra 	$L__BB0_1101;
	ld.global.nc.u64 	%rd13799, [%rd4517+128];
	sub.s32 	%r8295, 64, %r956;
	shl.b64 	%rd13800, %rd13799, %r8295;
	and.b64  	%rd13801, %rd13800, 34359738367;
	or.b64  	%rd20364, %rd13801, %rd4518;
$L__BB0_1101:
	st.global.u64 	[%rd4516+256], %rd20364;
	add.s32 	%r8296, %r953, 64;
	shr.u32 	%r8297, %r8296, 4;
	mul.lo.s32 	%r8298, %r8297, 35;
	and.b32  	%r957, %r8298, 63;
	shr.u32 	%r8299, %r8298, 2;
	and.b32  	%r8300, %r8299, 2032;
	or.b32  	%r8301, %r8300, %r954;
	mul.wide.u32 	%rd13802, %r8301, 8;
	add.s64 	%rd4522, %rd1, %rd13802;
	ld.global.nc.u64 	%rd13803, [%rd4522];
	shr.u64 	%rd4523, %rd13803, %r957;
	and.b64  	%rd20365, %rd4523, 34359738367;
	setp.lt.u32 	%p995, %r957, 30;
	@%p995 bra 	$L__BB0_1103;
	ld.global.nc.u64 	%rd13804, [%rd4522+128];
	sub.s32 	%r8302, 64, %r957;
	shl.b64 	%rd13805, %rd13804, %r8302;
	and.b64  	%rd13806, %rd13805, 34359738367;
	or.b64  	%rd20365, %rd13806, %rd4523;
$L__BB0_1103:
	st.global.u64 	[%rd4516+512], %rd20365;
	add.s32 	%r8303, %r953, 96;
	shr.u32 	%r8304, %r8303, 4;
	mul.lo.s32 	%r8305, %r8304, 35;
	and.b32  	%r958, %r8305, 63;
	shr.u32 	%r8306, %r8305, 2;
	and.b32  	%r8307, %r8306, 2032;
	or.b32  	%r8308, %r8307, %r954;
	mul.wide.u32 	%rd13807, %r8308, 8;
	add.s64 	%rd4527, %rd1, %rd13807;
	ld.global.nc.u64 	%rd13808, [%rd4527];
	shr.u64 	%rd4528, %rd13808, %r958;
	and.b64  	%rd20366, %rd4528, 34359738367;
	setp.lt.u32 	%p996, %r958, 30;
	@%p996 bra 	$L__BB0_1105;
	ld.global.nc.u64 	%rd13809, [%rd4527+128];
	sub.s32 	%r8309, 64, %r958;
	shl.b64 	%rd13810, %rd13809, %r8309;
	and.b64  	%rd13811, %rd13810, 34359738367;
	or.b64  	%rd20366, %rd13811, %rd4528;
$L__BB0_1105:
	st.global.u64 	[%rd4516+768], %rd20366;
	add.s32 	%r8310, %r953, 128;
	shr.u32 	%r8311, %r8310, 4;
	mul.lo.s32 	%r8312, %r8311, 35;
	and.b32  	%r959, %r8312, 63;
	shr.u32 	%r8313, %r8312, 2;
	and.b32  	%r8314, %r8313, 2032;
	or.b32  	%r8315, %r8314, %r954;
	mul.wide.u32 	%rd13812, %r8315, 8;
	add.s64 	%rd4532, %rd1, %rd13812;
	ld.global.nc.u64 	%rd13813, [%rd4532];
	shr.u64 	%rd4533, %rd13813, %r959;
	and.b64  	%rd20367, %rd4533, 34359738367;
	setp.lt.u32 	%p997, %r959, 30;
	@%p997 bra 	$L__BB0_1107;
	ld.global.nc.u64 	%rd13814, [%rd4532+128];
	sub.s32 	%r8316, 64, %r959;
	shl.b64 	%rd13815, %rd13814, %r8316;
	and.b64  	%rd13816, %rd13815, 34359738367;
	or.b64  	%rd20367, %rd13816, %rd4533;
$L__BB0_1107:
	st.global.u64 	[%rd4516+1024], %rd20367;
	add.s32 	%r8317, %r953, 160;
	shr.u32 	%r8318, %r8317, 4;
	mul.lo.s32 	%r8319, %r8318, 35;
	and.b32  	%r960, %r8319, 63;
	shr.u32 	%r8320, %r8319, 2;
	and.b32  	%r8321, %r8320, 2032;
	or.b32  	%r8322, %r8321, %r954;
	mul.wide.u32 	%rd13817, %r8322, 8;
	add.s64 	%rd4537, %rd1, %rd13817;
	ld.global.nc.u64 	%rd13818, [%rd4537];
	shr.u64 	%rd4538, %rd13818, %r960;
	and.b64  	%rd20368, %rd4538, 34359738367;
	setp.lt.u32 	%p998, %r960, 30;
	@%p998 bra 	$L__BB0_1109;
	ld.global.nc.u64 	%rd13819, [%rd4537+128];
	sub.s32 	%r8323, 64, %r960;
	shl.b64 	%rd13820, %rd13819, %r8323;
	and.b64  	%rd13821, %rd13820, 34359738367;
	or.b64  	%rd20368, %rd13821, %rd4538;
$L__BB0_1109:
	st.global.u64 	[%rd4516+1280], %rd20368;
	add.s32 	%r8324, %r953, 192;
	shr.u32 	%r8325, %r8324, 4;
	mul.lo.s32 	%r8326, %r8325, 35;
	and.b32  	%r961, %r8326, 63;
	shr.u32 	%r8327, %r8326, 2;
	and.b32  	%r8328, %r8327, 2032;
	or.b32  	%r8329, %r8328, %r954;
	mul.wide.u32 	%rd13822, %r8329, 8;
	add.s64 	%rd4542, %rd1, %rd13822;
	ld.global.nc.u64 	%rd13823, [%rd4542];
	shr.u64 	%rd4543, %rd13823, %r961;
	and.b64  	%rd20369, %rd4543, 34359738367;
	setp.lt.u32 	%p999, %r961, 30;
	@%p999 bra 	$L__BB0_1111;
	ld.global.nc.u64 	%rd13824, [%rd4542+128];
	sub.s32 	%r8330, 64, %r961;
	shl.b64 	%rd13825, %rd13824, %r8330;
	and.b64  	%rd13826, %rd13825, 34359738367;
	or.b64  	%rd20369, %rd13826, %rd4543;
$L__BB0_1111:
	st.global.u64 	[%rd4516+1536], %rd20369;
	add.s32 	%r8331, %r953, 224;
	shr.u32 	%r8332, %r8331, 4;
	mul.lo.s32 	%r8333, %r8332, 35;
	and.b32  	%r962, %r8333, 63;
	shr.u32 	%r8334, %r8333, 2;
	and.b32  	%r8335, %r8334, 2032;
	or.b32  	%r8336, %r8335, %r954;
	mul.wide.u32 	%rd13827, %r8336, 8;
	add.s64 	%rd4547, %rd1, %rd13827;
	ld.global.nc.u64 	%rd13828, [%rd4547];
	shr.u64 	%rd4548, %rd13828, %r962;
	and.b64  	%rd20370, %rd4548, 34359738367;
	setp.lt.u32 	%p1000, %r962, 30;
	@%p1000 bra 	$L__BB0_1113;
	ld.global.nc.u64 	%rd13829, [%rd4547+128];
	sub.s32 	%r8337, 64, %r962;
	shl.b64 	%rd13830, %rd13829, %r8337;
	and.b64  	%rd13831, %rd13830, 34359738367;
	or.b64  	%rd20370, %rd13831, %rd4548;
$L__BB0_1113:
	st.global.u64 	[%rd4516+1792], %rd20370;
	add.s32 	%r8338, %r953, 256;
	shr.u32 	%r8339, %r8338, 4;
	mul.lo.s32 	%r8340, %r8339, 35;
	and.b32  	%r963, %r8340, 63;
	shr.u32 	%r8341, %r8340, 2;
	and.b32  	%r8342, %r8341, 2032;
	or.b32  	%r8343, %r8342, %r954;
	mul.wide.u32 	%rd13832, %r8343, 8;
	add.s64 	%rd4552, %rd1, %rd13832;
	ld.global.nc.u64 	%rd13833, [%rd4552];
	shr.u64 	%rd4553, %rd13833, %r963;
	and.b64  	%rd20371, %rd4553, 34359738367;
	setp.lt.u32 	%p1001, %r963, 30;
	@%p1001 bra 	$L__BB0_1115;
	ld.global.nc.u64 	%rd13834, [%rd4552+128];
	sub.s32 	%r8344, 64, %r963;
	shl.b64 	%rd13835, %rd13834, %r8344;
	and.b64  	%rd13836, %rd13835, 34359738367;
	or.b64  	%rd20371, %rd13836, %rd4553;
$L__BB0_1115:
	st.global.u64 	[%rd4516+2048], %rd20371;
	add.s32 	%r8345, %r953, 288;
	shr.u32 	%r8346, %r8345, 4;
	mul.lo.s32 	%r8347, %r8346, 35;
	and.b32  	%r964, %r8347, 63;
	shr.u32 	%r8348, %r8347, 2;
	and.b32  	%r8349, %r8348, 2032;
	or.b32  	%r8350, %r8349, %r954;
	mul.wide.u32 	%rd13837, %r8350, 8;
	add.s64 	%rd4557, %rd1, %rd13837;
	ld.global.nc.u64 	%rd13838, [%rd4557];
	shr.u64 	%rd4558, %rd13838, %r964;
	and.b64  	%rd20372, %rd4558, 34359738367;
	setp.lt.u32 	%p1002, %r964, 30;
	@%p1002 bra 	$L__BB0_1117;
	ld.global.nc.u64 	%rd13839, [%rd4557+128];
	sub.s32 	%r8351, 64, %r964;
	shl.b64 	%rd13840, %rd13839, %r8351;
	and.b64  	%rd13841, %rd13840, 34359738367;
	or.b64  	%rd20372, %rd13841, %rd4558;
$L__BB0_1117:
	st.global.u64 	[%rd4516+2304], %rd20372;
	add.s32 	%r8352, %r953, 320;
	shr.u32 	%r8353, %r8352, 4;
	mul.lo.s32 	%r8354, %r8353, 35;
	and.b32  	%r965, %r8354, 63;
	shr.u32 	%r8355, %r8354, 2;
	and.b32  	%r8356, %r8355, 2032;
	or.b32  	%r8357, %r8356, %r954;
	mul.wide.u32 	%rd13842, %r8357, 8;
	add.s64 	%rd4562, %rd1, %rd13842;
	ld.global.nc.u64 	%rd13843, [%rd4562];
	shr.u64 	%rd4563, %rd13843, %r965;
	and.b64  	%rd20373, %rd4563, 34359738367;
	setp.lt.u32 	%p1003, %r965, 30;
	@%p1003 bra 	$L__BB0_1119;
	ld.global.nc.u64 	%rd13844, [%rd4562+128];
	sub.s32 	%r8358, 64, %r965;
	shl.b64 	%rd13845, %rd13844, %r8358;
	and.b64  	%rd13846, %rd13845, 34359738367;
	or.b64  	%rd20373, %rd13846, %rd4563;
$L__BB0_1119:
	st.global.u64 	[%rd4516+2560], %rd20373;
	add.s32 	%r8359, %r953, 352;
	shr.u32 	%r8360, %r8359, 4;
	mul.lo.s32 	%r8361, %r8360, 35;
	and.b32  	%r966, %r8361, 63;
	shr.u32 	%r8362, %r8361, 2;
	and.b32  	%r8363, %r8362, 2032;
	or.b32  	%r8364, %r8363, %r954;
	mul.wide.u32 	%rd13847, %r8364, 8;
	add.s64 	%rd4567, %rd1, %rd13847;
	ld.global.nc.u64 	%rd13848, [%rd4567];
	shr.u64 	%rd4568, %rd13848, %r966;
	and.b64  	%rd20374, %rd4568, 34359738367;
	setp.lt.u32 	%p1004, %r966, 30;
	@%p1004 bra 	$L__BB0_1121;
	ld.global.nc.u64 	%rd13849, [%rd4567+128];
	sub.s32 	%r8365, 64, %r966;
	shl.b64 	%rd13850, %rd13849, %r8365;
	and.b64  	%rd13851, %rd13850, 34359738367;
	or.b64  	%rd20374, %rd13851, %rd4568;
$L__BB0_1121:
	st.global.u64 	[%rd4516+2816], %rd20374;
	add.s32 	%r8366, %r953, 384;
	shr.u32 	%r8367, %r8366, 4;
	mul.lo.s32 	%r8368, %r8367, 35;
	and.b32  	%r967, %r8368, 63;
	shr.u32 	%r8369, %r8368, 2;
	and.b32  	%r8370, %r8369, 2032;
	or.b32  	%r8371, %r8370, %r954;
	mul.wide.u32 	%rd13852, %r8371, 8;
	add.s64 	%rd4572, %rd1, %rd13852;
	ld.global.nc.u64 	%rd13853, [%rd4572];
	shr.u64 	%rd4573, %rd13853, %r967;
	and.b64  	%rd20375, %rd4573, 34359738367;
	setp.lt.u32 	%p1005, %r967, 30;
	@%p1005 bra 	$L__BB0_1123;
	ld.global.nc.u64 	%rd13854, [%rd4572+128];
	sub.s32 	%r8372, 64, %r967;
	shl.b64 	%rd13855, %rd13854, %r8372;
	and.b64  	%rd13856, %rd13855, 34359738367;
	or.b64  	%rd20375, %rd13856, %rd4573;
$L__BB0_1123:
	st.global.u64 	[%rd4516+3072], %rd20375;
	add.s32 	%r8373, %r953, 416;
	shr.u32 	%r8374, %r8373, 4;
	mul.lo.s32 	%r8375, %r8374, 35;
	and.b32  	%r968, %r8375, 63;
	shr.u32 	%r8376, %r8375, 2;
	and.b32  	%r8377, %r8376, 2032;
	or.b32  	%r8378, %r8377, %r954;
	mul.wide.u32 	%rd13857, %r8378, 8;
	add.s64 	%rd4577, %rd1, %rd13857;
	ld.global.nc.u64 	%rd13858, [%rd4577];
	shr.u64 	%rd4578, %rd13858, %r968;
	and.b64  	%rd20376, %rd4578, 34359738367;
	setp.lt.u32 	%p1006, %r968, 30;
	@%p1006 bra 	$L__BB0_1125;
	ld.global.nc.u64 	%rd13859, [%rd4577+128];
	sub.s32 	%r8379, 64, %r968;
	shl.b64 	%rd13860, %rd13859, %r8379;
	and.b64  	%rd13861, %rd13860, 34359738367;
	or.b64  	%rd20376, %rd13861, %rd4578;
$L__BB0_1125:
	st.global.u64 	[%rd4516+3328], %rd20376;
	add.s32 	%r8380, %r953, 448;
	shr.u32 	%r8381, %r8380, 4;
	mul.lo.s32 	%r8382, %r8381, 35;
	and.b32  	%r969, %r8382, 63;
	shr.u32 	%r8383, %r8382, 2;
	and.b32  	%r8384, %r8383, 2032;
	or.b32  	%r8385, %r8384, %r954;
	mul.wide.u32 	%rd13862, %r8385, 8;
	add.s64 	%rd4582, %rd1, %rd13862;
	ld.global.nc.u64 	%rd13863, [%rd4582];
	shr.u64 	%rd4583, %rd13863, %r969;
	and.b64  	%rd20377, %rd4583, 34359738367;
	setp.lt.u32 	%p1007, %r969, 30;
	@%p1007 bra 	$L__BB0_1127;
	ld.global.nc.u64 	%rd13864, [%rd4582+128];
	sub.s32 	%r8386, 64, %r969;
	shl.b64 	%rd13865, %rd13864, %r8386;
	and.b64  	%rd13866, %rd13865, 34359738367;
	or.b64  	%rd20377, %rd13866, %rd4583;
$L__BB0_1127:
	st.global.u64 	[%rd4516+3584], %rd20377;
	add.s32 	%r8387, %r953, 480;
	shr.u32 	%r8388, %r8387, 4;
	mul.lo.s32 	%r8389, %r8388, 35;
	and.b32  	%r970, %r8389, 63;
	shr.u32 	%r8390, %r8389, 2;
	and.b32  	%r8391, %r8390, 2032;
	or.b32  	%r8392, %r8391, %r954;
	mul.wide.u32 	%rd13867, %r8392, 8;
	add.s64 	%rd4587, %rd1, %rd13867;
	ld.global.nc.u64 	%rd13868, [%rd4587];
	shr.u64 	%rd4588, %rd13868, %r970;
	and.b64  	%rd20378, %rd4588, 34359738367;
	setp.lt.u32 	%p1008, %r970, 30;
	@%p1008 bra 	$L__BB0_1129;
	ld.global.nc.u64 	%rd13869, [%rd4587+128];
	sub.s32 	%r8393, 64, %r970;
	shl.b64 	%rd13870, %rd13869, %r8393;
	and.b64  	%rd13871, %rd13870, 34359738367;
	or.b64  	%rd20378, %rd13871, %rd4588;
$L__BB0_1129:
	st.global.u64 	[%rd4516+3840], %rd20378;
	add.s32 	%r8394, %r953, 512;
	shr.u32 	%r8395, %r8394, 4;
	mul.lo.s32 	%r8396, %r8395, 35;
	and.b32  	%r971, %r8396, 63;
	shr.u32 	%r8397, %r8396, 2;
	and.b32  	%r8398, %r8397, 2032;
	or.b32  	%r8399, %r8398, %r954;
	mul.wide.u32 	%rd13872, %r8399, 8;
	add.s64 	%rd4592, %rd1, %rd13872;
	ld.global.nc.u64 	%rd13873, [%rd4592];
	shr.u64 	%rd4593, %rd13873, %r971;
	and.b64  	%rd20379, %rd4593, 34359738367;
	setp.lt.u32 	%p1009, %r971, 30;
	@%p1009 bra 	$L__BB0_1131;
	ld.global.nc.u64 	%rd13874, [%rd4592+128];
	sub.s32 	%r8400, 64, %r971;
	shl.b64 	%rd13875, %rd13874, %r8400;
	and.b64  	%rd13876, %rd13875, 34359738367;
	or.b64  	%rd20379, %rd13876, %rd4593;
$L__BB0_1131:
	st.global.u64 	[%rd4516+4096], %rd20379;
	add.s32 	%r8401, %r953, 544;
	shr.u32 	%r8402, %r8401, 4;
	mul.lo.s32 	%r8403, %r8402, 35;
	and.b32  	%r972, %r8403, 63;
	shr.u32 	%r8404, %r8403, 2;
	and.b32  	%r8405, %r8404, 2032;
	or.b32  	%r8406, %r8405, %r954;
	mul.wide.u32 	%rd13877, %r8406, 8;
	add.s64 	%rd4597, %rd1, %rd13877;
	ld.global.nc.u64 	%rd13878, [%rd4597];
	shr.u64 	%rd4598, %rd13878, %r972;
	and.b64  	%rd20380, %rd4598, 34359738367;
	setp.lt.u32 	%p1010, %r972, 30;
	@%p1010 bra 	$L__BB0_1133;
	ld.global.nc.u64 	%rd13879, [%rd4597+128];
	sub.s32 	%r8407, 64, %r972;
	shl.b64 	%rd13880, %rd13879, %r8407;
	and.b64  	%rd13881, %rd13880, 34359738367;
	or.b64  	%rd20380, %rd13881, %rd4598;
$L__BB0_1133:
	st.global.u64 	[%rd4516+4352], %rd20380;
	add.s32 	%r8408, %r953, 576;
	shr.u32 	%r8409, %r8408, 4;
	mul.lo.s32 	%r8410, %r8409, 35;
	and.b32  	%r973, %r8410, 63;
	shr.u32 	%r8411, %r8410, 2;
	and.b32  	%r8412, %r8411, 2032;
	or.b32  	%r8413, %r8412, %r954;
	mul.wide.u32 	%rd13882, %r8413, 8;
	add.s64 	%rd4602, %rd1, %rd13882;
	ld.global.nc.u64 	%rd13883, [%rd4602];
	shr.u64 	%rd4603, %rd13883, %r973;
	and.b64  	%rd20381, %rd4603, 34359738367;
	setp.lt.u32 	%p1011, %r973, 30;
	@%p1011 bra 	$L__BB0_1135;
	ld.global.nc.u64 	%rd13884, [%rd4602+128];
	sub.s32 	%r8414, 64, %r973;
	shl.b64 	%rd13885, %rd13884, %r8414;
	and.b64  	%rd13886, %rd13885, 34359738367;
	or.b64  	%rd20381, %rd13886, %rd4603;
$L__BB0_1135:
	st.global.u64 	[%rd4516+4608], %rd20381;
	add.s32 	%r8415, %r953, 608;
	shr.u32 	%r8416, %r8415, 4;
	mul.lo.s32 	%r8417, %r8416, 35;
	and.b32  	%r974, %r8417, 63;
	shr.u32 	%r8418, %r8417, 2;
	and.b32  	%r8419, %r8418, 2032;
	or.b32  	%r8420, %r8419, %r954;
	mul.wide.u32 	%rd13887, %r8420, 8;
	add.s64 	%rd4607, %rd1, %rd13887;
	ld.global.nc.u64 	%rd13888, [%rd4607];
	shr.u64 	%rd4608, %rd13888, %r974;
	and.b64  	%rd20382, %rd4608, 34359738367;
	setp.lt.u32 	%p1012, %r974, 30;
	@%p1012 bra 	$L__BB0_1137;
	ld.global.nc.u64 	%rd13889, [%rd4607+128];
	sub.s32 	%r8421, 64, %r974;
	shl.b64 	%rd13890, %rd13889, %r8421;
	and.b64  	%rd13891, %rd13890, 34359738367;
	or.b64  	%rd20382, %rd13891, %rd4608;
$L__BB0_1137:
	st.global.u64 	[%rd4516+4864], %rd20382;
	add.s32 	%r8422, %r953, 640;
	shr.u32 	%r8423, %r8422, 4;
	mul.lo.s32 	%r8424, %r8423, 35;
	and.b32  	%r975, %r8424, 63;
	shr.u32 	%r8425, %r8424, 2;
	and.b32  	%r8426, %r8425, 2032;
	or.b32  	%r8427, %r8426, %r954;
	mul.wide.u32 	%rd13892, %r8427, 8;
	add.s64 	%rd4612, %rd1, %rd13892;
	ld.global.nc.u64 	%rd13893, [%rd4612];
	shr.u64 	%rd4613, %rd13893, %r975;
	and.b64  	%rd20383, %rd4613, 34359738367;
	setp.lt.u32 	%p1013, %r975, 30;
	@%p1013 bra 	$L__BB0_1139;
	ld.global.nc.u64 	%rd13894, [%rd4612+128];
	sub.s32 	%r8428, 64, %r975;
	shl.b64 	%rd13895, %rd13894, %r8428;
	and.b64  	%rd13896, %rd13895, 34359738367;
	or.b64  	%rd20383, %rd13896, %rd4613;
$L__BB0_1139:
	st.global.u64 	[%rd4516+5120], %rd20383;
	add.s32 	%r8429, %r953, 672;
	shr.u32 	%r8430, %r8429, 4;
	mul.lo.s32 	%r8431, %r8430, 35;
	and.b32  	%r976, %r8431, 63;
	shr.u32 	%r8432, %r8431, 2;
	and.b32  	%r8433, %r8432, 2032;
	or.b32  	%r8434, %r8433, %r954;
	mul.wide.u32 	%rd13897, %r8434, 8;
	add.s64 	%rd4617, %rd1, %rd13897;
	ld.global.nc.u64 	%rd13898, [%rd4617];
	shr.u64 	%rd4618, %rd13898, %r976;
	and.b64  	%rd20384, %rd4618, 34359738367;
	setp.lt.u32 	%p1014, %r976, 30;
	@%p1014 bra 	$L__BB0_1141;
	ld.global.nc.u64 	%rd13899, [%rd4617+128];
	sub.s32 	%r8435, 64, %r976;
	shl.b64 	%rd13900, %rd13899, %r8435;
	and.b64  	%rd13901, %rd13900, 34359738367;
	or.b64  	%rd20384, %rd13901, %rd4618;
$L__BB0_1141:
	st.global.u64 	[%rd4516+5376], %rd20384;
	add.s32 	%r8436, %r953, 704;
	shr.u32 	%r8437, %r8436, 4;
	mul.lo.s32 	%r8438, %r8437, 35;
	and.b32  	%r977, %r8438, 63;
	shr.u32 	%r8439, %r8438, 2;
	and.b32  	%r8440, %r8439, 2032;
	or.b32  	%r8441, %r8440, %r954;
	mul.wide.u32 	%rd13902, %r8441, 8;
	add.s64 	%rd4622, %rd1, %rd13902;
	ld.global.nc.u64 	%rd13903, [%rd4622];
	shr.u64 	%rd4623, %rd13903, %r977;
	and.b64  	%rd20385, %rd4623, 34359738367;
	setp.lt.u32 	%p1015, %r977, 30;
	@%p1015 bra 	$L__BB0_1143;
	ld.global.nc.u64 	%rd13904, [%rd4622+128];
	sub.s32 	%r8442, 64, %r977;
	shl.b64 	%rd13905, %rd13904, %r8442;
	and.b64  	%rd13906, %rd13905, 34359738367;
	or.b64  	%rd20385, %rd13906, %rd4623;
$L__BB0_1143:
	st.global.u64 	[%rd4516+5632], %rd20385;
	add.s32 	%r8443, %r953, 736;
	shr.u32 	%r8444, %r8443, 4;
	mul.lo.s32 	%r8445, %r8444, 35;
	and.b32  	%r978, %r8445, 63;
	shr.u32 	%r8446, %r8445, 2;
	and.b32  	%r8447, %r8446, 2032;
	or.b32  	%r8448, %r8447, %r954;
	mul.wide.u32 	%rd13907, %r8448, 8;
	add.s64 	%rd4627, %rd1, %rd13907;
	ld.global.nc.u64 	%rd13908, [%rd4627];
	shr.u64 	%rd4628, %rd13908, %r978;
	and.b64  	%rd20386, %rd4628, 34359738367;
	setp.lt.u32 	%p1016, %r978, 30;
	@%p1016 bra 	$L__BB0_1145;
	ld.global.nc.u64 	%rd13909, [%rd4627+128];
	sub.s32 	%r8449, 64, %r978;
	shl.b64 	%rd13910, %rd13909, %r8449;
	and.b64  	%rd13911, %rd13910, 34359738367;
	or.b64  	%rd20386, %rd13911, %rd4628;
$L__BB0_1145:
	st.global.u64 	[%rd4516+5888], %rd20386;
	add.s32 	%r8450, %r953, 768;
	shr.u32 	%r8451, %r8450, 4;
	mul.lo.s32 	%r8452, %r8451, 35;
	and.b32  	%r979, %r8452, 63;
	shr.u32 	%r8453, %r8452, 2;
	and.b32  	%r8454, %r8453, 2032;
	or.b32  	%r8455, %r8454, %r954;
	mul.wide.u32 	%rd13912, %r8455, 8;
	add.s64 	%rd4632, %rd1, %rd13912;
	ld.global.nc.u64 	%rd13913, [%rd4632];
	shr.u64 	%rd4633, %rd13913, %r979;
	and.b64  	%rd20387, %rd4633, 34359738367;
	setp.lt.u32 	%p1017, %r979, 30;
	@%p1017 bra 	$L__BB0_1147;
	ld.global.nc.u64 	%rd13914, [%rd4632+128];
	sub.s32 	%r8456, 64, %r979;
	shl.b64 	%rd13915, %rd13914, %r8456;
	and.b64  	%rd13916, %rd13915, 34359738367;
	or.b64  	%rd20387, %rd13916, %rd4633;
$L__BB0_1147:
	st.global.u64 	[%rd4516+6144], %rd20387;
	add.s32 	%r8457, %r953, 800;
	shr.u32 	%r8458, %r8457, 4;
	mul.lo.s32 	%r8459, %r8458, 35;
	and.b32  	%r980, %r8459, 63;
	shr.u32 	%r8460, %r8459, 2;
	and.b32  	%r8461, %r8460, 2032;
	or.b32  	%r8462, %r8461, %r954;
	mul.wide.u32 	%rd13917, %r8462, 8;
	add.s64 	%rd4637, %rd1, %rd13917;
	ld.global.nc.u64 	%rd13918, [%rd4637];
	shr.u64 	%rd4638, %rd13918, %r980;
	and.b64  	%rd20388, %rd4638, 34359738367;
	setp.lt.u32 	%p1018, %r980, 30;
	@%p1018 bra 	$L__BB0_1149;
	ld.global.nc.u64 	%rd13919, [%rd4637+128];
	sub.s32 	%r8463, 64, %r980;
	shl.b64 	%rd13920, %rd13919, %r8463;
	and.b64  	%rd13921, %rd13920, 34359738367;
	or.b64  	%rd20388, %rd13921, %rd4638;
$L__BB0_1149:
	st.global.u64 	[%rd4516+6400], %rd20388;
	add.s32 	%r8464, %r953, 832;
	shr.u32 	%r8465, %r8464, 4;
	mul.lo.s32 	%r8466, %r8465, 35;
	and.b32  	%r981, %r8466, 63;
	shr.u32 	%r8467, %r8466, 2;
	and.b32  	%r8468, %r8467, 2032;
	or.b32  	%r8469, %r8468, %r954;
	mul.wide.u32 	%rd13922, %r8469, 8;
	add.s64 	%rd4642, %rd1, %rd13922;
	ld.global.nc.u64 	%rd13923, [%rd4642];
	shr.u64 	%rd4643, %rd13923, %r981;
	and.b64  	%rd20389, %rd4643, 34359738367;
	setp.lt.u32 	%p1019, %r981, 30;
	@%p1019 bra 	$L__BB0_1151;
	ld.global.nc.u64 	%rd13924, [%rd4642+128];
	sub.s32 	%r8470, 64, %r981;
	shl.b64 	%rd13925, %rd13924, %r8470;
	and.b64  	%rd13926, %rd13925, 34359738367;
	or.b64  	%rd20389, %rd13926, %rd4643;
$L__BB0_1151:
	st.global.u64 	[%rd4516+6656], %rd20389;
	add.s32 	%r8471, %r953, 864;
	shr.u32 	%r8472, %r8471, 4;
	mul.lo.s32 	%r8473, %r8472, 35;
	and.b32  	%r982, %r8473, 63;
	shr.u32 	%r8474, %r8473, 2;
	and.b32  	%r8475, %r8474, 2032;
	or.b32  	%r8476, %r8475, %r954;
	mul.wide.u32 	%rd13927, %r8476, 8;
	add.s64 	%rd4647, %rd1, %rd13927;
	ld.global.nc.u64 	%rd13928, [%rd4647];
	shr.u64 	%rd4648, %rd13928, %r982;
	and.b64  	%rd20390, %rd4648, 34359738367;
	setp.lt.u32 	%p1020, %r982, 30;
	@%p1020 bra 	$L__BB0_1153;
	ld.global.nc.u64 	%rd13929, [%rd4647+128];
	sub.s32 	%r8477, 64, %r982;
	shl.b64 	%rd13930, %rd13929, %r8477;
	and.b64  	%rd13931, %rd13930, 34359738367;
	or.b64  	%rd20390, %rd13931, %rd4648;
$L__BB0_1153:
	st.global.u64 	[%rd4516+6912], %rd20390;
	add.s32 	%r8478, %r953, 896;
	shr.u32 	%r8479, %r8478, 4;
	mul.lo.s32 	%r8480, %r8479, 35;
	and.b32  	%r983, %r8480, 63;
	shr.u32 	%r8481, %r8480, 2;
	and.b32  	%r8482, %r8481, 2032;
	or.b32  	%r8483, %r8482, %r954;
	mul.wide.u32 	%rd13932, %r8483, 8;
	add.s64 	%rd4652, %rd1, %rd13932;
	ld.global.nc.u64 	%rd13933, [%rd4652];
	shr.u64 	%rd4653, %rd13933, %r983;
	and.b64  	%rd20391, %rd4653, 34359738367;
	setp.lt.u32 	%p1021, %r983, 30;
	@%p1021 bra 	$L__BB0_1155;
	ld.global.nc.u64 	%rd13934, [%rd4652+128];
	sub.s32 	%r8484, 64, %r983;
	shl.b64 	%rd13935, %rd13934, %r8484;
	and.b64  	%rd13936, %rd13935, 34359738367;
	or.b64  	%rd20391, %rd13936, %rd4653;
$L__BB0_1155:
	st.global.u64 	[%rd4516+7168], %rd20391;
	add.s32 	%r8485, %r953, 928;
	shr.u32 	%r8486, %r8485, 4;
	mul.lo.s32 	%r8487, %r8486, 35;
	and.b32  	%r984, %r8487, 63;
	shr.u32 	%r8488, %r8487, 2;
	and.b32  	%r8489, %r8488, 2032;
	or.b32  	%r8490, %r8489, %r954;
	mul.wide.u32 	%rd13937, %r8490, 8;
	add.s64 	%rd4657, %rd1, %rd13937;
	ld.global.nc.u64 	%rd13938, [%rd4657];
	shr.u64 	%rd4658, %rd13938, %r984;
	and.b64  	%rd20392, %rd4658, 34359738367;
	setp.lt.u32 	%p1022, %r984, 30;
	@%p1022 bra 	$L__BB0_1157;
	ld.global.nc.u64 	%rd13939, [%rd4657+128];
	sub.s32 	%r8491, 64, %r984;
	shl.b64 	%rd13940, %rd13939, %r8491;
	and.b64  	%rd13941, %rd13940, 34359738367;
	or.b64  	%rd20392, %rd13941, %rd4658;
$L__BB0_1157:
	st.global.u64 	[%rd4516+7424], %rd20392;
	add.s32 	%r8492, %r953, 960;
	shr.u32 	%r8493, %r8492, 4;
	mul.lo.s32 	%r8494, %r8493, 35;
	and.b32  	%r985, %r8494, 63;
	shr.u32 	%r8495, %r8494, 2;
	and.b32  	%r8496, %r8495, 2032;
	or.b32  	%r8497, %r8496, %r954;
	mul.wide.u32 	%rd13942, %r8497, 8;
	add.s64 	%rd4662, %rd1, %rd13942;
	ld.global.nc.u64 	%rd13943, [%rd4662];
	shr.u64 	%rd4663, %rd13943, %r985;
	and.b64  	%rd20393, %rd4663, 34359738367;
	setp.lt.u32 	%p1023, %r985, 30;
	@%p1023 bra 	$L__BB0_1159;
	ld.global.nc.u64 	%rd13944, [%rd4662+128];
	sub.s32 	%r8498, 64, %r985;
	shl.b64 	%rd13945, %rd13944, %r8498;
	and.b64  	%rd13946, %rd13945, 34359738367;
	or.b64  	%rd20393, %rd13946, %rd4663;
$L__BB0_1159:
	st.global.u64 	[%rd4516+7680], %rd20393;
	add.s32 	%r8499, %r953, 992;
	shr.u32 	%r8500, %r8499, 4;
	mul.lo.s32 	%r8501, %r8500, 35;
	and.b32  	%r986, %r8501, 63;
	shr.u32 	%r8502, %r8501, 2;
	and.b32  	%r8503, %r8502, 2032;
	or.b32  	%r8504, %r8503, %r954;
	mul.wide.u32 	%rd13947, %r8504, 8;
	add.s64 	%rd4667, %rd1, %rd13947;
	ld.global.nc.u64 	%rd13948, [%rd4667];
	shr.u64 	%rd4668, %rd13948, %r986;
	and.b64  	%rd20394, %rd4668, 34359738367;
	setp.lt.u32 	%p1024, %r986, 30;
	@%p1024 bra 	$L__BB0_1161;
	ld.global.nc.u64 	%rd13949, [%rd4667+128];
	sub.s32 	%r8505, 64, %r986;
	shl.b64 	%rd13950, %rd13949, %r8505;
	and.b64  	%rd13951, %rd13950, 34359738367;
	or.b64  	%rd20394, %rd13951, %rd4668;
$L__BB0_1161:
	st.global.u64 	[%rd4516+7936], %rd20394;
	bra.uni 	$L__BB0_3809;
$L__BB0_1162:
	setp.gt.s16 	%p40, %rs1, 37;
	@%p40 bra 	$L__BB0_1230;
	setp.eq.s16 	%p43, %rs1, 36;
	@%p43 bra 	$L__BB0_2834;
	setp.eq.s16 	%p44, %rs1, 37;
	@%p44 bra 	$L__BB0_1165;
	bra.uni 	$L__BB0_3809;
$L__BB0_1165:
	mov.u32 	%r1021, %tid.x;
	and.b32  	%r1022, %r1021, 15;
	shr.u32 	%r7837, %r1021, 4;
	mul.lo.s32 	%r7838, %r7837, 37;
	and.b32  	%r1023, %r7838, 63;
	shr.u32 	%r7839, %r7838, 2;
	and.b32  	%r7840, %r7839, 1008;
	or.b32  	%r7841, %r7840, %r1022;
	mul.wide.u32 	%rd13469, %r7841, 8;
	add.s64 	%rd4833, %rd1, %rd13469;
	ld.global.nc.u64 	%rd13470, [%rd4833];
	shr.u64 	%rd4834, %rd13470, %r1023;
	and.b64  	%rd20427, %rd4834, 137438953471;
	setp.lt.u32 	%p929, %r1023, 28;
	@%p929 bra 	$L__BB0_1167;
	ld.global.nc.u64 	%rd13471, [%rd4833+128];
	sub.s32 	%r7842, 64, %r1023;
	shl.b64 	%rd13472, %rd13471, %r7842;
	and.b64  	%rd13473, %rd13472, 137438953471;
	or.b64  	%rd20427, %rd13473, %rd4834;
$L__BB0_1167:
	mul.wide.u32 	%rd13474, %r1021, 8;
	add.s64 	%rd4838, %rd2, %rd13474;
	st.global.u64 	[%rd4838], %rd20427;
	add.s32 	%r7843, %r1021, 32;
	shr.u32 	%r7844, %r7843, 4;
	mul.lo.s32 	%r7845, %r7844, 37;
	and.b32  	%r1024, %r7845, 63;
	shr.u32 	%r7846, %r7845, 2;
	and.b32  	%r7847, %r7846, 2032;
	or.b32  	%r7848, %r7847, %r1022;
	mul.wide.u32 	%rd13475, %r7848, 8;
	add.s64 	%rd4839, %rd1, %rd13475;
	ld.global.nc.u64 	%rd13476, [%rd4839];
	shr.u64 	%rd4840, %rd13476, %r1024;
	and.b64  	%rd20428, %rd4840, 137438953471;
	setp.lt.u32 	%p930, %r1024, 28;
	@%p930 bra 	$L__BB0_1169;
	ld.global.nc.u64 	%rd13477, [%rd4839+128];
	sub.s32 	%r7849, 64, %r1024;
	shl.b64 	%rd13478, %rd13477, %r7849;
	and.b64  	%rd13479, %rd13478, 137438953471;
	or.b64  	%rd20428, %rd13479, %rd4840;
$L__BB0_1169:
	st.global.u64 	[%rd4838+256], %rd20428;
	add.s32 	%r7850, %r1021, 64;
	shr.u32 	%r7851, %r7850, 4;
	mul.lo.s32 	%r7852, %r7851, 37;
	and.b32  	%r1025, %r7852, 63;
	shr.u32 	%r7853, %r7852, 2;
	and.b32  	%r7854, %r7853, 2032;
	or.b32  	%r7855, %r7854, %r1022;
	mul.wide.u32 	%rd13480, %r7855, 8;
	add.s64 	%rd4844, %rd1, %rd13480;
	ld.global.nc.u64 	%rd13481, [%rd4844];
	shr.u64 	%rd4845, %rd13481, %r1025;
	and.b64  	%rd20429, %rd4845, 137438953471;
	setp.lt.u32 	%p931, %r1025, 28;
	@%p931 bra 	$L__BB0_1171;
	ld.global.nc.u64 	%rd13482, [%rd4844+128];
	sub.s32 	%r7856, 64, %r1025;
	shl.b64 	%rd13483, %rd13482, %r7856;
	and.b64  	%rd13484, %rd13483, 137438953471;
	or.b64  	%rd20429, %rd13484, %rd4845;
$L__BB0_1171:
	st.global.u64 	[%rd4838+512], %rd20429;
	add.s32 	%r7857, %r1021, 96;
	shr.u32 	%r7858, %r7857, 4;
	mul.lo.s32 	%r7859, %r7858, 37;
	and.b32  	%r1026, %r7859, 63;
	shr.u32 	%r7860, %r7859, 2;
	and.b32  	%r7861, %r7860, 2032;
	or.b32  	%r7862, %r7861, %r1022;
	mul.wide.u32 	%rd13485, %r7862, 8;
	add.s64 	%rd4849, %rd1, %rd13485;
	ld.global.nc.u64 	%rd13486, [%rd4849];
	shr.u64 	%rd4850, %rd13486, %r1026;
	and.b64  	%rd20430, %rd4850, 137438953471;
	setp.lt.u32 	%p932, %r1026, 28;
	@%p932 bra 	$L__BB0_1173;
	ld.global.nc.u64 	%rd13487, [%rd4849+128];
	sub.s32 	%r7863, 64, %r1026;
	shl.b64 	%rd13488, %rd13487, %r7863;
	and.b64  	%rd13489, %rd13488, 137438953471;
	or.b64  	%rd20430, %rd13489, %rd4850;
$L__BB0_1173:
	st.global.u64 	[%rd4838+768], %rd20430;
	add.s32 	%r7864, %r1021, 128;
	shr.u32 	%r7865, %r7864, 4;
	mul.lo.s32 	%r7866, %r7865, 37;
	and.b32  	%r1027, %r7866, 63;
	shr.u32 	%r7867, %r7866, 2;
	and.b32  	%r7868, %r7867, 2032;
	or.b32  	%r7869, %r7868, %r1022;
	mul.wide.u32 	%rd13490, %r7869, 8;
	add.s64 	%rd4854, %rd1, %rd13490;
	ld.global.nc.u64 	%rd13491, [%rd4854];
	shr.u64 	%rd4855, %rd13491, %r1027;
	and.b64  	%rd20431, %rd4855, 137438953471;
	setp.lt.u32 	%p933, %r1027, 28;
	@%p933 bra 	$L__BB0_1175;
	ld.global.nc.u64 	%rd13492, [%rd4854+128];
	sub.s32 	%r7870, 64, %r1027;
	shl.b64 	%rd13493, %rd13492, %r7870;
	and.b64  	%rd13494, %rd13493, 137438953471;
	or.b64  	%rd20431, %rd13494, %rd4855;
$L__BB0_1175:
	st.global.u64 	[%rd4838+1024], %rd20431;
	add.s32 	%r7871, %r1021, 160;
	shr.u32 	%r7872, %r7871, 4;
	mul.lo.s32 	%r7873, %r7872, 37;
	and.b32  	%r1028, %r7873, 63;
	shr.u32 	%r7874, %r7873, 2;
	and.b32  	%r7875, %r7874, 2032;
	or.b32  	%r7876, %r7875, %r1022;
	mul.wide.u32 	%rd13495, %r7876, 8;
	add.s64 	%rd4859, %rd1, %rd13495;
	ld.global.nc.u64 	%rd13496, [%rd4859];
	shr.u64 	%rd4860, %rd13496, %r1028;
	and.b64  	%rd20432, %rd4860, 137438953471;
	setp.lt.u32 	%p934, %r1028, 28;
	@%p934 bra 	$L__BB0_1177;
	ld.global.nc.u64 	%rd13497, [%rd4859+128];
	sub.s32 	%r7877, 64, %r1028;
	shl.b64 	%rd13498, %rd13497, %r7877;
	and.b64  	%rd13499, %rd13498, 137438953471;
	or.b64  	%rd20432, %rd13499, %rd4860;
$L__BB0_1177:
	st.global.u64 	[%rd4838+1280], %rd20432;
	add.s32 	%r7878, %r1021, 192;
	shr.u32 	%r7879, %r7878, 4;
	mul.lo.s32 	%r7880, %r7879, 37;
	and.b32  	%r1029, %r7880, 63;
	shr.u32 	%r7881, %r7880, 2;
	and.b32  	%r7882, %r7881, 2032;
	or.b32  	%r7883, %r7882, %r1022;
	mul.wide.u32 	%rd13500, %r7883, 8;
	add.s64 	%rd4864, %rd1, %rd13500;
	ld.global.nc.u64 	%rd13501, [%rd4864];
	shr.u64 	%rd4865, %rd13501, %r1029;
	and.b64  	%rd20433, %rd4865, 137438953471;
	setp.lt.u32 	%p935, %r1029, 28;
	@%p935 bra 	$L__BB0_1179;
	ld.global.nc.u64 	%rd13502, [%rd4864+128];
	sub.s32 	%r7884, 64, %r1029;
	shl.b64 	%rd13503, %rd13502, %r7884;
	and.b64  	%rd13504, %rd13503, 137438953471;
	or.b64  	%rd20433, %rd13504, %rd4865;
$L__BB0_1179:
	st.global.u64 	[%rd4838+1536], %rd20433;
	add.s32 	%r7885, %r1021, 224;
	shr.u32 	%r7886, %r7885, 4;
	mul.lo.s32 	%r7887, %r7886, 37;
	and.b32  	%r1030, %r7887, 63;
	shr.u32 	%r7888, %r7887, 2;
	and.b32  	%r7889, %r7888, 2032;
	or.b32  	%r7890, %r7889, %r1022;
	mul.wide.u32 	%rd13505, %r7890, 8;
	add.s64 	%rd4869, %rd1, %rd13505;
	ld.global.nc.u64 	%rd13506, [%rd4869];
	shr.u64 	%rd4870, %rd13506, %r1030;
	and.b64  	%rd20434, %rd4870, 137438953471;
	setp.lt.u32 	%p936, %r1030, 28;
	@%p936 bra 	$L__BB0_1181;
	ld.global.nc.u64 	%rd13507, [%rd4869+128];
	sub.s32 	%r7891, 64, %r1030;
	shl.b64 	%rd13508, %rd13507, %r7891;
	and.b64  	%rd13509, %rd13508, 137438953471;
	or.b64  	%rd20434, %rd13509, %rd4870;
$L__BB0_1181:
	st.global.u64 	[%rd4838+1792], %rd20434;
	add.s32 	%r7892, %r1021, 256;
	shr.u32 	%r7893, %r7892, 4;
	mul.lo.s32 	%r7894, %r7893, 37;
	and.b32  	%r1031, %r7894, 63;
	shr.u32 	%r7895, %r7894, 2;
	and.b32  	%r7896, %r7895, 2032;
	or.b32  	%r7897, %r7896, %r1022;
	mul.wide.u32 	%rd13510, %r7897, 8;
	add.s64 	%rd4874, %rd1, %rd13510;
	ld.global.nc.u64 	%rd13511, [%rd4874];
	shr.u64 	%rd4875, %rd13511, %r1031;
	and.b64  	%rd20435, %rd4875, 137438953471;
	setp.lt.u32 	%p937, %r1031, 28;
	@%p937 bra 	$L__BB0_1183;
	ld.global.nc.u64 	%rd13512, [%rd4874+128];
	sub.s32 	%r7898, 64, %r1031;
	shl.b64 	%rd13513, %rd13512, %r7898;
	and.b64  	%rd13514, %rd13513, 137438953471;
	or.b64  	%rd20435, %rd13514, %rd4875;
$L__BB0_1183:
	st.global.u64 	[%rd4838+2048], %rd20435;
	add.s32 	%r7899, %r1021, 288;
	shr.u32 	%r7900, %r7899, 4;
	mul.lo.s32 	%r7901, %r7900, 37;
	and.b32  	%r1032, %r7901, 63;
	shr.u32 	%r7902, %r7901, 2;
	and.b32  	%r7903, %r7902, 2032;
	or.b32  	%r7904, %r7903, %r1022;
	mul.wide.u32 	%rd13515, %r7904, 8;
	add.s64 	%rd4879, %rd1, %rd13515;
	ld.global.nc.u64 	%rd13516, [%rd4879];
	shr.u64 	%rd4880, %rd13516, %r1032;
	and.b64  	%rd20436, %rd4880, 137438953471;
	setp.lt.u32 	%p938, %r1032, 28;
	@%p938 bra 	$L__BB0_1185;
	ld.global.nc.u64 	%rd13517, [%rd4879+128];
	sub.s32 	%r7905, 64, %r1032;
	shl.b64 	%rd13518, %rd13517, %r7905;
	and.b64  	%rd13519, %rd13518, 137438953471;
	or.b64  	%rd20436, %rd13519, %rd4880;
$L__BB0_1185:
	st.global.u64 	[%rd4838+2304], %rd20436;
	add.s32 	%r7906, %r1021, 320;
	shr.u32 	%r7907, %r7906, 4;
	mul.lo.s32 	%r7908, %r7907, 37;
	and.b32  	%r1033, %r7908, 63;
	shr.u32 	%r7909, %r7908, 2;
	and.b32  	%r7910, %r7909, 2032;
	or.b32  	%r7911, %r7910, %r1022;
	mul.wide.u32 	%rd13520, %r7911, 8;
	add.s64 	%rd4884, %rd1, %rd13520;
	ld.global.nc.u64 	%rd13521, [%rd4884];
	shr.u64 	%rd4885, %rd13521, %r1033;
	and.b64  	%rd20437, %rd4885, 137438953471;
	setp.lt.u32 	%p939, %r1033, 28;
	@%p939 bra 	$L__BB0_1187;
	ld.global.nc.u64 	%rd13522, [%rd4884+128];
	sub.s32 	%r7912, 64, %r1033;
	shl.b64 	%rd13523, %rd13522, %r7912;
	and.b64  	%rd13524, %rd13523, 137438953471;
	or.b64  	%rd20437, %rd13524, %rd4885;
$L__BB0_1187:
	st.global.u64 	[%rd4838+2560], %rd20437;
	add.s32 	%r7913, %r1021, 352;
	shr.u32 	%r7914, %r7913, 4;
	mul.lo.s32 	%r7915, %r7914, 37;
	and.b32  	%r1034, %r7915, 63;
	shr.u32 	%r7916, %r7915, 2;
	and.b32  	%r7917, %r7916, 2032;
	or.b32  	%r7918, %r7917, %r1022;
	mul.wide.u32 	%rd13525, %r7918, 8;
	add.s64 	%rd4889, %rd1, %rd13525;
	ld.global.nc.u64 	%rd13526, [%rd4889];
	shr.u64 	%rd4890, %rd13526, %r1034;
	and.b64  	%rd20438, %rd4890, 137438953471;
	setp.lt.u32 	%p940, %r1034, 28;
	@%p940 bra 	$L__BB0_1189;
	ld.global.nc.u64 	%rd13527, [%rd4889+128];
	sub.s32 	%r7919, 64, %r1034;
	shl.b64 	%rd13528, %rd13527, %r7919;
	and.b64  	%rd13529, %rd13528, 137438953471;
	or.b64  	%rd20438, %rd13529, %rd4890;
$L__BB0_1189:
	st.global.u64 	[%rd4838+2816], %rd20438;
	add.s32 	%r7920, %r1021, 384;
	shr.u32 	%r7921, %r7920, 4;
	mul.lo.s32 	%r7922, %r7921, 37;
	and.b32  	%r1035, %r7922, 63;
	shr.u32 	%r7923, %r7922, 2;
	and.b32  	%r7924, %r7923, 2032;
	or.b32  	%r7925, %r7924, %r1022;
	mul.wide.u32 	%rd13530, %r7925, 8;
	add.s64 	%rd4894, %rd1, %rd13530;
	ld.global.nc.u64 	%rd13531, [%rd4894];
	shr.u64 	%rd4895, %rd13531, %r1035;
	and.b64  	%rd20439, %rd4895, 137438953471;
	setp.lt.u32 	%p941, %r1035, 28;
	@%p941 bra 	$L__BB0_1191;
	ld.global.nc.u64 	%rd13532, [%rd4894+128];
	sub.s32 	%r7926, 64, %r1035;
	shl.b64 	%rd13533, %rd13532, %r7926;
	and.b64  	%rd13534, %rd13533, 137438953471;
	or.b64  	%rd20439, %rd13534, %rd4895;
$L__BB0_1191:
	st.global.u64 	[%rd4838+3072], %rd20439;
	add.s32 	%r7927, %r1021, 416;
	shr.u32 	%r7928, %r7927, 4;
	mul.lo.s32 	%r7929, %r7928, 37;
	and.b32  	%r1036, %r7929, 63;
	shr.u32 	%r7930, %r7929, 2;
	and.b32  	%r7931, %r7930, 2032;
	or.b32  	%r7932, %r7931, %r1022;
	mul.wide.u32 	%rd13535, %r7932, 8;
	add.s64 	%rd4899, %rd1, %rd13535;
	ld.global.nc.u64 	%rd13536, [%rd4899];
	shr.u64 	%rd4900, %rd13536, %r1036;
	and.b64  	%rd20440, %rd4900, 137438953471;
	setp.lt.u32 	%p942, %r1036, 28;
	@%p942 bra 	$L__BB0_1193;
	ld.global.nc.u64 	%rd13537, [%rd4899+128];
	sub.s32 	%r7933, 64, %r1036;
	shl.b64 	%rd13538, %rd13537, %r7933;
	and.b64  	%rd13539, %rd13538, 137438953471;
	or.b64  	%rd20440, %rd13539, %rd4900;
$L__BB0_1193:
	st.global.u64 	[%rd4838+3328], %rd20440;
	add.s32 	%r7934, %r1021, 448;
	shr.u32 	%r7935, %r7934, 4;
	mul.lo.s32 	%r7936, %r7935, 37;
	and.b32  	%r1037, %r7936, 63;
	shr.u32 	%r7937, %r7936, 2;
	and.b32  	%r7938, %r7937, 2032;
	or.b32  	%r7939, %r7938, %r1022;
	mul.wide.u32 	%rd13540, %r7939, 8;
	add.s64 	%rd4904, %rd1, %rd13540;
	ld.global.nc.u64 	%rd13541, [%rd4904];
	shr.u64 	%rd4905, %rd13541, %r1037;
	and.b64  	%rd20441, %rd4905, 137438953471;
	setp.lt.u32 	%p943, %r1037, 28;
	@%p943 bra 	$L__BB0_1195;
	ld.global.nc.u64 	%rd13542, [%rd4904+128];
	sub.s32 	%r7940, 64, %r1037;
	shl.b64 	%rd13543, %rd13542, %r7940;
	and.b64  	%rd13544, %rd13543, 137438953471;
	or.b64  	%rd20441, %rd13544, %rd4905;
$L__BB0_1195:
	st.global.u64 	[%rd4838+3584], %rd20441;
	add.s32 	%r7941, %r1021, 480;
	shr.u32 	%r7942, %r7941, 4;
	mul.lo.s32 	%r7943, %r7942, 37;
	and.b32  	%r1038, %r7943, 63;
	shr.u32 	%r7944, %r7943, 2;
	and.b32  	%r7945, %r7944, 2032;
	or.b32  	%r7946, %r7945, %r1022;
	mul.wide.u32 	%rd13545, %r7946, 8;
	add.s64 	%rd4909, %rd1, %rd13545;
	ld.global.nc.u64 	%rd13546, [%rd4909];
	shr.u64 	%rd4910, %rd13546, %r1038;
	and.b64  	%rd20442, %rd4910, 137438953471;
	setp.lt.u32 	%p944, %r1038, 28;
	@%p944 bra 	$L__BB0_1197;
	ld.global.nc.u64 	%rd13547, [%rd4909+128];
	sub.s32 	%r7947, 64, %r1038;
	shl.b64 	%rd13548, %rd13547, %r7947;
	and.b64  	%rd13549, %rd13548, 137438953471;
	or.b64  	%rd20442, %rd13549, %rd4910;
$L__BB0_1197:
	st.global.u64 	[%rd4838+3840], %rd20442;
	add.s32 	%r7948, %r1021, 512;
	shr.u32 	%r7949, %r7948, 4;
	mul.lo.s32 	%r7950, %r7949, 37;
	and.b32  	%r1039, %r7950, 63;
	shr.u32 	%r7951, %r7950, 2;
	and.b32  	%r7952, %r7951, 2032;
	or.b32  	%r7953, %r7952, %r1022;
	mul.wide.u32 	%rd13550, %r7953, 8;
	add.s64 	%rd4914, %rd1, %rd13550;
	ld.global.nc.u64 	%rd13551, [%rd4914];
	shr.u64 	%rd4915, %rd13551, %r1039;
	and.b64  	%rd20443, %rd4915, 137438953471;
	setp.lt.u32 	%p945, %r1039, 28;
	@%p945 bra 	$L__BB0_1199;
	ld.global.nc.u64 	%rd13552, [%rd4914+128];
	sub.s32 	%r7954, 64, %r1039;
	shl.b64 	%rd13553, %rd13552, %r7954;
	and.b64  	%rd13554, %rd13553, 137438953471;
	or.b64  	%rd20443, %rd13554, %rd4915;
$L__BB0_1199:
	st.global.u64 	[%rd4838+4096], %rd20443;
	add.s32 	%r7955, %r1021, 544;
	shr.u32 	%r7956, %r7955, 4;
	mul.lo.s32 	%r7957, %r7956, 37;
	and.b32  	%r1040, %r7957, 63;
	shr.u32 	%r7958, %r7957, 2;
	and.b32  	%r7959, %r7958, 2032;
	or.b32  	%r7960, %r7959, %r1022;
	mul.wide.u32 	%rd13555, %r7960, 8;
	add.s64 	%rd4919, %rd1, %rd13555;
	ld.global.nc.u64 	%rd13556, [%rd4919];
	shr.u64 	%rd4920, %rd13556, %r1040;
	and.b64  	%rd20444, %rd4920, 137438953471;
	setp.lt.u32 	%p946, %r1040, 28;
	@%p946 bra 	$L__BB0_1201;
	ld.global.nc.u64 	%rd13557, [%rd4919+128];
	sub.s32 	%r7961, 64, %r1040;
	shl.b64 	%rd13558, %rd13557, %r7961;
	and.b64  	%rd13559, %rd13558, 137438953471;
	or.b64  	%rd20444, %rd13559, %rd4920;
$L__BB0_1201:
	st.global.u64 	[%rd4838+4352], %rd20444;
	add.s32 	%r7962, %r1021, 576;
	shr.u32 	%r7963, %r7962, 4;
	mul.lo.s32 	%r7964, %r7963, 37;
	and.b32  	%r1041, %r7964, 63;
	shr.u32 	%r7965, %r7964, 2;
	and.b32  	%r7966, %r7965, 2032;
	or.b32  	%r7967, %r7966, %r1022;
	mul.wide.u32 	%rd13560, %r7967, 8;
	add.s64 	%rd4924, %rd1, %rd13560;
	ld.global.nc.u64 	%rd13561, [%rd4924];
	shr.u64 	%rd4925, %rd13561, %r1041;
	and.b64  	%rd20445, %rd4925, 137438953471;
	setp.lt.u32 	%p947, %r1041, 28;
	@%p947 bra 	$L__BB0_1203;
	ld.global.nc.u64 	%rd13562, [%rd4924+128];
	sub.s32 	%r7968, 64, %r1041;
	shl.b64 	%rd13563, %rd13562, %r7968;
	and.b64  	%rd13564, %rd13563, 137438953471;
	or.b64  	%rd20445, %rd13564, %rd4925;
$L__BB0_1203:
	st.global.u64 	[%rd4838+4608], %rd20445;
	add.s32 	%r7969, %r1021, 608;
	shr.u32 	%r7970, %r7969, 4;
	mul.lo.s32 	%r7971, %r7970, 37;
	and.b32  	%r1042, %r7971, 63;
	shr.u32 	%r7972, %r7971, 2;
	and.b32  	%r7973, %r7972, 2032;
	or.b32  	%r7974, %r7973, %r1022;
	mul.wide.u32 	%rd13565, %r7974, 8;
	add.s64 	%rd4929, %rd1, %rd13565;
	ld.global.nc.u64 	%rd13566, [%rd4929];
	shr.u64 	%rd4930, %rd13566, %r1042;
	and.b64  	%rd20446, %rd4930, 137438953471;
	setp.lt.u32 	%p948, %r1042, 28;
	@%p948 bra 	$L__BB0_1205;
	ld.global.nc.u64 	%rd13567, [%rd4929+128];
	sub.s32 	%r7975, 64, %r1042;
	shl.b64 	%rd13568, %rd13567, %r7975;
	and.b64  	%rd13569, %rd13568, 137438953471;
	or.b64  	%rd20446, %rd13569, %rd4930;
$L__BB0_1205:
	st.global.u64 	[%rd4838+4864], %rd20446;
	add.s32 	%r7976, %r1021, 640;
	shr.u32 	%r7977, %r7976, 4;
	mul.lo.s32 	%r7978, %r7977, 37;
	and.b32  	%r1043, %r7978, 63;
	shr.u32 	%r7979, %r7978, 2;
	and.b32  	%r7980, %r7979, 2032;
	or.b32  	%r7981, %r7980, %r1022;
	mul.wide.u32 	%rd13570, %r7981, 8;
	add.s64 	%rd4934, %rd1, %rd13570;
	ld.global.nc.u64 	%rd13571, [%rd4934];
	shr.u64 	%rd4935, %rd13571, %r1043;
	and.b64  	%rd20447, %rd4935, 137438953471;
	setp.lt.u32 	%p949, %r1043, 28;
	@%p949 bra 	$L__BB0_1207;
	ld.global.nc.u64 	%rd13572, [%rd4934+128];
	sub.s32 	%r7982, 64, %r1043;
	shl.b64 	%rd13573, %rd13572, %r7982;
	and.b64  	%rd13574, %rd13573, 137438953471;
	or.b64  	%rd20447, %rd13574, %rd4935;
$L__BB0_1207:
	st.global.u64 	[%rd4838+5120], %rd20447;
	add.s32 	%r7983, %r1021, 672;
	shr.u32 	%r7984, %r7983, 4;
	mul.lo.s32 	%r7985, %r7984, 37;
	and.b32  	%r1044, %r7985, 63;
	shr.u32 	%r7986, %r7985, 2;
	and.b32  	%r7987, %r7986, 2032;
	or.b32  	%r7988, %r7987, %r1022;
	mul.wide.u32 	%rd13575, %r7988, 8;
	add.s64 	%rd4939, %rd1, %rd13575;
	ld.global.nc.u64 	%rd13576, [%rd4939];
	shr.u64 	%rd4940, %rd13576, %r1044;
	and.b64  	%rd20448, %rd4940, 137438953471;
	setp.lt.u32 	%p950, %r1044, 28;
	@%p950 bra 	$L__BB0_1209;
	ld.global.nc.u64 	%rd13577, [%rd4939+128];
	sub.s32 	%r7989, 64, %r1044;
	shl.b64 	%rd13578, %rd13577, %r7989;
	and.b64  	%rd13579, %rd13578, 137438953471;
	or.b64  	%rd20448, %rd13579, %rd4940;
$L__BB0_1209:
	st.global.u64 	[%rd4838+5376], %rd20448;
	add.s32 	%r7990, %r1021, 704;
	shr.u32 	%r7991, %r7990, 4;
	mul.lo.s32 	%r7992, %r7991, 37;
	and.b32  	%r1045, %r7992, 63;
	shr.u32 	%r7993, %r7992, 2;
	and.b32  	%r7994, %r7993, 2032;
	or.b32  	%r7995, %r7994, %r1022;
	mul.wide.u32 	%rd13580, %r7995, 8;
	add.s64 	%rd4944, %rd1, %rd13580;
	ld.global.nc.u64 	%rd13581, [%rd4944];
	shr.u64 	%rd4945, %rd13581, %r1045;
	and.b64  	%rd20449, %rd4945, 137438953471;
	setp.lt.u32 	%p951, %r1045, 28;
	@%p951 bra 	$L__BB0_1211;
	ld.global.nc.u64 	%rd13582, [%rd4944+128];
	sub.s32 	%r7996, 64, %r1045;
	shl.b64 	%rd13583, %rd13582, %r7996;
	and.b64  	%rd13584, %rd13583, 137438953471;
	or.b64  	%rd20449, %rd13584, %rd4945;
$L__BB0_1211:
	st.global.u64 	[%rd4838+5632], %rd20449;
	add.s32 	%r7997, %r1021, 736;
	shr.u32 	%r7998, %r7997, 4;
	mul.lo.s32 	%r7999, %r7998, 37;
	and.b32  	%r1046, %r7999, 63;
	shr.u32 	%r8000, %r7999, 2;
	and.b32  	%r8001, %r8000, 2032;
	or.b32  	%r8002, %r8001, %r1022;
	mul.wide.u32 	%rd13585, %r8002, 8;
	add.s64 	%rd4949, %rd1, %rd13585;
	ld.global.nc.u64 	%rd13586, [%rd4949];
	shr.u64 	%rd4950, %rd13586, %r1046;
	and.b64  	%rd20450, %rd4950, 137438953471;
	setp.lt.u32 	%p952, %r1046, 28;
	@%p952 bra 	$L__BB0_1213;
	ld.global.nc.u64 	%rd13587, [%rd4949+128];
	sub.s32 	%r8003, 64, %r1046;
	shl.b64 	%rd13588, %rd13587, %r8003;
	and.b64  	%rd13589, %rd13588, 137438953471;
	or.b64  	%rd20450, %rd13589, %rd4950;
$L__BB0_1213:
	st.global.u64 	[%rd4838+5888], %rd20450;
	add.s32 	%r8004, %r1021, 768;
	shr.u32 	%r8005, %r8004, 4;
	mul.lo.s32 	%r8006, %r8005, 37;
	and.b32  	%r1047, %r8006, 63;
	shr.u32 	%r8007, %r8006, 2;
	and.b32  	%r8008, %r8007, 2032;
	or.b32  	%r8009, %r8008, %r1022;
	mul.wide.u32 	%rd13590, %r8009, 8;
	add.s64 	%rd4954, %rd1, %rd13590;
	ld.global.nc.u64 	%rd13591, [%rd4954];
	shr.u64 	%rd4955, %rd13591, %r1047;
	and.b64  	%rd20451, %rd4955, 137438953471;
	setp.lt.u32 	%p953, %r1047, 28;
	@%p953 bra 	$L__BB0_1215;
	ld.global.nc.u64 	%rd13592, [%rd4954+128];
	sub.s32 	%r8010, 64, %r1047;
	shl.b64 	%rd13593, %rd13592, %r8010;
	and.b64  	%rd13594, %rd13593, 137438953471;
	or.b64  	%rd20451, %rd13594, %rd4955;
$L__BB0_1215:
	st.global.u64 	[%rd4838+6144], %rd20451;
	add.s32 	%r8011, %r1021, 800;
	shr.u32 	%r8012, %r8011, 4;
	mul.lo.s32 	%r8013, %r8012, 37;
	and.b32  	%r1048, %r8013, 63;
	shr.u32 	%r8014, %r8013, 2;
	and.b32  	%r8015, %r8014, 2032;
	or.b32  	%r8016, %r8015, %r1022;
	mul.wide.u32 	%rd13595, %r8016, 8;
	add.s64 	%rd4959, %rd1, %rd13595;
	ld.global.nc.u64 	%rd13596, [%rd4959];
	shr.u64 	%rd4960, %rd13596, %r1048;
	and.b64  	%rd20452, %rd4960, 137438953471;
	setp.lt.u32 	%p954, %r1048, 28;
	@%p954 bra 	$L__BB0_1217;
	ld.global.nc.u64 	%rd13597, [%rd4959+128];
	sub.s32 	%r8017, 64, %r1048;
	shl.b64 	%rd13598, %rd13597, %r8017;
	and.b64  	%rd13599, %rd13598, 137438953471;
	or.b64  	%rd20452, %rd13599, %rd4960;
$L__BB0_1217:
	st.global.u64 	[%rd4838+6400], %rd20452;
	add.s32 	%r8018, %r1021, 832;
	shr.u32 	%r8019, %r8018, 4;
	mul.lo.s32 	%r8020, %r8019, 37;
	and.b32  	%r1049, %r8020, 63;
	shr.u32 	%r8021, %r8020, 2;
	and.b32  	%r8022, %r8021, 2032;
	or.b32  	%r8023, %r8022, %r1022;
	mul.wide.u32 	%rd13600, %r8023, 8;
	add.s64 	%rd4964, %rd1, %rd13600;
	ld.global.nc.u64 	%rd13601, [%rd4964];
	shr.u64 	%rd4965, %rd13601, %r1049;
	and.b64  	%rd20453, %rd4965, 137438953471;
	setp.lt.u32 	%p955, %r1049, 28;
	@%p955 bra 	$L__BB0_1219;
	ld.global.nc.u64 	%rd13602, [%rd4964+128];
	sub.s32 	%r8024, 64, %r1049;
	shl.b64 	%rd13603, %rd13602, %r8024;
	and.b64  	%rd13604, %rd13603, 137438953471;
	or.b64  	%rd20453, %rd13604, %rd4965;
$L__BB0_1219:
	st.global.u64 	[%rd4838+6656], %rd20453;
	add.s32 	%r8025, %r1021, 864;
	shr.u32 	%r8026, %r8025, 4;
	mul.lo.s32 	%r8027, %r8026, 37;
	and.b32  	%r1050, %r8027, 63;
	shr.u32 	%r8028, %r8027, 2;
	and.b32  	%r8029, %r8028, 2032;
	or.b32  	%r8030, %r8029, %r1022;
	mul.wide.u32 	%rd13605, %r8030, 8;
	add.s64 	%rd4969, %rd1, %rd13605;
	ld.global.nc.u64 	%rd13606, [%rd4969];
	shr.u64 	%rd4970, %rd13606, %r1050;
	and.b64  	%rd20454, %rd4970, 137438953471;
	setp.lt.u32 	%p956, %r1050, 28;
	@%p956 bra 	$L__BB0_1221;
	ld.global.nc.u64 	%rd13607, [%rd4969+128];
	sub.s32 	%r8031, 64, %r1050;
	shl.b64 	%rd13608, %rd13607, %r8031;
	and.b64  	%rd13609, %rd13608, 137438953471;
	or.b64  	%rd20454, %rd13609, %rd4970;
$L__BB0_1221:
	st.global.u64 	[%rd4838+6912], %rd20454;
	add.s32 	%r8032, %r1021, 896;
	shr.u32 	%r8033, %r8032, 4;
	mul.lo.s32 	%r8034, %r8033, 37;
	and.b32  	%r1051, %r8034, 63;
	shr.u32 	%r8035, %r8034, 2;
	and.b32  	%r8036, %r8035, 2032;
	or.b32  	%r8037, %r8036, %r1022;
	mul.wide.u32 	%rd13610, %r8037, 8;
	add.s64 	%rd4974, %rd1, %rd13610;
	ld.global.nc.u64 	%rd13611, [%rd4974];
	shr.u64 	%rd4975, %rd13611, %r1051;
	and.b64  	%rd20455, %rd4975, 137438953471;
	setp.lt.u32 	%p957, %r1051, 28;
	@%p957 bra 	$L__BB0_1223;
	ld.global.nc.u64 	%rd13612, [%rd4974+128];
	sub.s32 	%r8038, 64, %r1051;
	shl.b64 	%rd13613, %rd13612, %r8038;
	and.b64  	%rd13614, %rd13613, 137438953471;
	or.b64  	%rd20455, %rd13614, %rd4975;
$L__BB0_1223:
	st.global.u64 	[%rd4838+7168], %rd20455;
	add.s32 	%r8039, %r1021, 928;
	shr.u32 	%r8040, %r8039, 4;
	mul.lo.s32 	%r8041, %r8040, 37;
	and.b32  	%r1052, %r8041, 63;
	shr.u32 	%r8042, %r8041, 2;
	and.b32  	%r8043, %r8042, 2032;
	or.b32  	%r8044, %r8043, %r1022;
	mul.wide.u32 	%rd13615, %r8044, 8;
	add.s64 	%rd4979, %rd1, %rd13615;
	ld.global.nc.u64 	%rd13616, [%rd4979];
	shr.u64 	%rd4980, %rd13616, %r1052;
	and.b64  	%rd20456, %rd4980, 137438953471;
	setp.lt.u32 	%p958, %r1052, 28;
	@%p958 bra 	$L__BB0_1225;
	ld.global.nc.u64 	%rd13617, [%rd4979+128];
	sub.s32 	%r8045, 64, %r1052;
	shl.b64 	%rd13618, %rd13617, %r8045;
	and.b64  	%rd13619, %rd13618, 137438953471;
	or.b64  	%rd20456, %rd13619, %rd4980;
$L__BB0_1225:
	st.global.u64 	[%rd4838+7424], %rd20456;
	add.s32 	%r8046, %r1021, 960;
	shr.u32 	%r8047, %r8046, 4;
	mul.lo.s32 	%r8048, %r8047, 37;
	and.b32  	%r1053, %r8048, 63;
	shr.u32 	%r8049, %r8048, 2;
	and.b32  	%r8050, %r8049, 2032;
	or.b32  	%r8051, %r8050, %r1022;
	mul.wide.u32 	%rd13620, %r8051, 8;
	add.s64 	%rd4984, %rd1, %rd13620;
	ld.global.nc.u64 	%rd13621, [%rd4984];
	shr.u64 	%rd4985, %rd13621, %r1053;
	and.b64  	%rd20457, %rd4985, 137438953471;
	setp.lt.u32 	%p959, %r1053, 28;
	@%p959 bra 	$L__BB0_1227;
	ld.global.nc.u64 	%rd13622, [%rd4984+128];
	sub.s32 	%r8052, 64, %r1053;
	shl.b64 	%rd13623, %rd13622, %r8052;
	and.b64  	%rd13624, %rd13623, 137438953471;
	or.b64  	%rd20457, %rd13624, %rd4985;
$L__BB0_1227:
	st.global.u64 	[%rd4838+7680], %rd20457;
	add.s32 	%r8053, %r1021, 992;
	shr.u32 	%r8054, %r8053, 4;
	mul.lo.s32 	%r8055, %r8054, 37;
	and.b32  	%r1054, %r8055, 63;
	shr.u32 	%r8056, %r8055, 2;
	and.b32  	%r8057, %r8056, 2032;
	or.b32  	%r8058, %r8057, %r1022;
	mul.wide.u32 	%rd13625, %r8058, 8;
	add.s64 	%rd4989, %rd1, %rd13625;
	ld.global.nc.u64 	%rd13626, [%rd4989];
	shr.u64 	%rd4990, %rd13626, %r1054;
	and.b64  	%rd20458, %rd4990, 137438953471;
	setp.lt.u32 	%p960, %r1054, 28;
	@%p960 bra 	$L__BB0_1229;
	ld.global.nc.u64 	%rd13627, [%rd4989+128];
	sub.s32 	%r8059, 64, %r1054;
	shl.b64 	%rd13628, %rd13627, %r8059;
	and.b64  	%rd13629, %rd13628, 137438953471;
	or.b64  	%rd20458, %rd13629, %rd4990;
$L__BB0_1229:
	st.global.u64 	[%rd4838+7936], %rd20458;
	bra.uni 	$L__BB0_3809;
$L__BB0_1230:
	setp.eq.s16 	%p41, %rs1, 38;
	@%p41 bra 	$L__BB0_2899;
	setp.eq.s16 	%p42, %rs1, 39;
	@%p42 bra 	$L__BB0_1232;
	bra.uni 	$L__BB0_3809;
$L__BB0_1232:
	mov.u32 	%r1089, %tid.x;
	and.b32  	%r1090, %r1089, 15;
	shr.u32 	%r7391, %r1089, 4;
	mul.lo.s32 	%r7392, %r7391, 39;
	and.b32  	%r1091, %r7392, 63;
	shr.u32 	%r7393, %r7392, 2;
	and.b32  	%r7394, %r7393, 1008;
	or.b32  	%r7395, %r7394, %r1090;
	mul.wide.u32 	%rd13147, %r7395, 8;
	add.s64 	%rd5155, %rd1, %rd13147;
	ld.global.nc.u64 	%rd13148, [%rd5155];
	shr.u64 	%rd5156, %rd13148, %r1091;
	and.b64  	%rd20491, %rd5156, 549755813887;
	setp.lt.u32 	%p865, %r1091, 26;
	@%p865 bra 	$L__BB0_1234;
	ld.global.nc.u64 	%rd13149, [%rd5155+128];
	sub.s32 	%r7396, 64, %r1091;
	shl.b64 	%rd13150, %rd13149, %r7396;
	and.b64  	%rd13151, %rd13150, 549755813887;
	or.b64  	%rd20491, %rd13151, %rd5156;
$L__BB0_1234:
	mul.wide.u32 	%rd13152, %r1089, 8;
	add.s64 	%rd5160, %rd2, %rd13152;
	st.global.u64 	[%rd5160], %rd20491;
	add.s32 	%r7397, %r1089, 32;
	shr.u32 	%r7398, %r7397, 4;
	mul.lo.s32 	%r7399, %r7398, 39;
	and.b32  	%r1092, %r7399, 63;
	shr.u32 	%r7400, %r7399, 2;
	and.b32  	%r7401, %r7400, 2032;
	or.b32  	%r7402, %r7401, %r1090;
	mul.wide.u32 	%rd13153, %r7402, 8;
	add.s64 	%rd5161, %rd1, %rd13153;
	ld.global.nc.u64 	%rd13154, [%rd5161];
	shr.u64 	%rd5162, %rd13154, %r1092;
	and.b64  	%rd20492, %rd5162, 549755813887;
	setp.lt.u32 	%p866, %r1092, 26;
	@%p866 bra 	$L__BB0_1236;
	ld.global.nc.u64 	%rd13155, [%rd5161+128];
	sub.s32 	%r7403, 64, %r1092;
	shl.b64 	%rd13156, %rd13155, %r7403;
	and.b64  	%rd13157, %rd13156, 549755813887;
	or.b64  	%rd20492, %rd13157, %rd5162;
$L__BB0_1236:
	st.global.u64 	[%rd5160+256], %rd20492;
	add.s32 	%r7404, %r1089, 64;
	shr.u32 	%r7405, %r7404, 4;
	mul.lo.s32 	%r7406, %r7405, 39;
	and.b32  	%r1093, %r7406, 63;
	shr.u32 	%r7407, %r7406, 2;
	and.b32  	%r7408, %r7407, 2032;
	or.b32  	%r7409, %r7408, %r1090;
	mul.wide.u32 	%rd13158, %r7409, 8;
	add.s64 	%rd5166, %rd1, %rd13158;
	ld.global.nc.u64 	%rd13159, [%rd5166];
	shr.u64 	%rd5167, %rd13159, %r1093;
	and.b64  	%rd20493, %rd5167, 549755813887;
	setp.lt.u32 	%p867, %r1093, 26;
	@%p867 bra 	$L__BB0_1238;
	ld.global.nc.u64 	%rd13160, [%rd5166+128];
	sub.s32 	%r7410, 64, %r1093;
	shl.b64 	%rd13161, %rd13160, %r7410;
	and.b64  	%rd13162, %rd13161, 549755813887;
	or.b64  	%rd20493, %rd13162, %rd5167;
$L__BB0_1238:
	st.global.u64 	[%rd5160+512], %rd20493;
	add.s32 	%r7411, %r1089, 96;
	shr.u32 	%r7412, %r7411, 4;
	mul.lo.s32 	%r7413, %r7412, 39;
	and.b32  	%r1094, %r7413, 63;
	shr.u32 	%r7414, %r7413, 2;
	and.b32  	%r7415, %r7414, 2032;
	or.b32  	%r7416, %r7415, %r1090;
	mul.wide.u32 	%rd13163, %r7416, 8;
	add.s64 	%rd5171, %rd1, %rd13163;
	ld.global.nc.u64 	%rd13164, [%rd5171];
	shr.u64 	%rd5172, %rd13164, %r1094;
	and.b64  	%rd20494, %rd5172, 549755813887;
	setp.lt.u32 	%p868, %r1094, 26;
	@%p868 bra 	$L__BB0_1240;
	ld.global.nc.u64 	%rd13165, [%rd5171+128];
	sub.s32 	%r7417, 64, %r1094;
	shl.b64 	%rd13166, %rd13165, %r7417;
	and.b64  	%rd13167, %rd13166, 549755813887;
	or.b64  	%rd20494, %rd13167, %rd5172;
$L__BB0_1240:
	st.global.u64 	[%rd5160+768], %rd20494;
	add.s32 	%r7418, %r1089, 128;
	shr.u32 	%r7419, %r7418, 4;
	mul.lo.s32 	%r7420, %r7419, 39;
	and.b32  	%r1095, %r7420, 63;
	shr.u32 	%r7421, %r7420, 2;
	and.b32  	%r7422, %r7421, 2032;
	or.b32  	%r7423, %r7422, %r1090;
	mul.wide.u32 	%rd13168, %r7423, 8;
	add.s64 	%rd5176, %rd1, %rd13168;
	ld.global.nc.u64 	%rd13169, [%rd5176];
	shr.u64 	%rd5177, %rd13169, %r1095;
	and.b64  	%rd20495, %rd5177, 549755813887;
	setp.lt.u32 	%p869, %r1095, 26;
	@%p869 bra 	$L__BB0_1242;
	ld.global.nc.u64 	%rd13170, [%rd5176+128];
	sub.s32 	%r7424, 64, %r1095;
	shl.b64 	%rd13171, %rd13170, %r7424;
	and.b64  	%rd13172, %rd13171, 549755813887;
	or.b64  	%rd20495, %rd13172, %rd5177;
$L__BB0_1242:
	st.global.u64 	[%rd5160+1024], %rd20495;
	add.s32 	%r7425, %r1089, 160;
	shr.u32 	%r7426, %r7425, 4;
	mul.lo.s32 	%r7427, %r7426, 39;
	and.b32  	%r1096, %r7427, 63;
	shr.u32 	%r7428, %r7427, 2;
	and.b32  	%r7429, %r7428, 2032;
	or.b32  	%r7430, %r7429, %r1090;
	mul.wide.u32 	%rd13173, %r7430, 8;
	add.s64 	%rd5181, %rd1, %rd13173;
	ld.global.nc.u64 	%rd13174, [%rd5181];
	shr.u64 	%rd5182, %rd13174, %r1096;
	and.b64  	%rd20496, %rd5182, 549755813887;
	setp.lt.u32 	%p870, %r1096, 26;
	@%p870 bra 	$L__BB0_1244;
	ld.global.nc.u64 	%rd13175, [%rd5181+128];
	sub.s32 	%r7431, 64, %r1096;
	shl.b64 	%rd13176, %rd13175, %r7431;
	and.b64  	%rd13177, %rd13176, 549755813887;
	or.b64  	%rd20496, %rd13177, %rd5182;
$L__BB0_1244:
	st.global.u64 	[%rd5160+1280], %rd20496;
	add.s32 	%r7432, %r1089, 192;
	shr.u32 	%r7433, %r7432, 4;
	mul.lo.s32 	%r7434, %r7433, 39;
	and.b32  	%r1097, %r7434, 63;
	shr.u32 	%r7435, %r7434, 2;
	and.b32  	%r7436, %r7435, 2032;
	or.b32  	%r7437, %r7436, %r1090;
	mul.wide.u32 	%rd13178, %r7437, 8;
	add.s64 	%rd5186, %rd1, %rd13178;
	ld.global.nc.u64 	%rd13179, [%rd5186];
	shr.u64 	%rd5187, %rd13179, %r1097;
	and.b64  	%rd20497, %rd5187, 549755813887;
	setp.lt.u32 	%p871, %r1097, 26;
	@%p871 bra 	$L__BB0_1246;
	ld.global.nc.u64 	%rd13180, [%rd5186+128];
	sub.s32 	%r7438, 64, %r1097;
	shl.b64 	%rd13181, %rd13180, %r7438;
	and.b64  	%rd13182, %rd13181, 549755813887;
	or.b64  	%rd20497, %rd13182, %rd5187;
$L__BB0_1246:
	st.global.u64 	[%rd5160+1536], %rd20497;
	add.s32 	%r7439, %r1089, 224;
	shr.u32 	%r7440, %r7439, 4;
	mul.lo.s32 	%r7441, %r7440, 39;
	and.b32  	%r1098, %r7441, 63;
	shr.u32 	%r7442, %r7441, 2;
	and.b32  	%r7443, %r7442, 2032;
	or.b32  	%r7444, %r7443, %r1090;
	mul.wide.u32 	%rd13183, %r7444, 8;
	add.s64 	%rd5191, %rd1, %rd13183;
	ld.global.nc.u64 	%rd13184, [%rd5191];
	shr.u64 	%rd5192, %rd13184, %r1098;
	and.b64  	%rd20498, %rd5192, 549755813887;
	setp.lt.u32 	%p872, %r1098, 26;
	@%p872 bra 	$L__BB0_1248;
	ld.global.nc.u64 	%rd13185, [%rd5191+128];
	sub.s32 	%r7445, 64, %r1098;
	shl.b64 	%rd13186, %rd13185, %r7445;
	and.b64  	%rd13187, %rd13186, 549755813887;
	or.b64  	%rd20498, %rd13187, %rd5192;
$L__BB0_1248:
	st.global.u64 	[%rd5160+1792], %rd20498;
	add.s32 	%r7446, %r1089, 256;
	shr.u32 	%r7447, %r7446, 4;
	mul.lo.s32 	%r7448, %r7447, 39;
	and.b32  	%r1099, %r7448, 63;
	shr.u32 	%r7449, %r7448, 2;
	and.b32  	%r7450, %r7449, 2032;
	or.b32  	%r7451, %r7450, %r1090;
	mul.wide.u32 	%rd13188, %r7451, 8;
	add.s64 	%rd5196, %rd1, %rd13188;
	ld.global.nc.u64 	%rd13189, [%rd5196];
	shr.u64 	%rd5197, %rd13189, %r1099;
	and.b64  	%rd20499, %rd5197, 549755813887;
	setp.lt.u32 	%p873, %r1099, 26;
	@%p873 bra 	$L__BB0_1250;
	ld.global.nc.u64 	%rd13190, [%rd5196+128];
	sub.s32 	%r7452, 64, %r1099;
	shl.b64 	%rd13191, %rd13190, %r7452;
	and.b64  	%rd13192, %rd13191, 549755813887;
	or.b64  	%rd20499, %rd13192, %rd5197;
$L__BB0_1250:
	st.global.u64 	[%rd5160+2048], %rd20499;
	add.s32 	%r7453, %r1089, 288;
	shr.u32 	%r7454, %r7453, 4;
	mul.lo.s32 	%r7455, %r7454, 39;
	and.b32  	%r1100, %r7455, 63;
	shr.u32 	%r7456, %r7455, 2;
	and.b32  	%r7457, %r7456, 2032;
	or.b32  	%r7458, %r7457, %r1090;
	mul.wide.u32 	%rd13193, %r7458, 8;
	add.s64 	%rd5201, %rd1, %rd13193;
	ld.global.nc.u64 	%rd13194, [%rd5201];
	shr.u64 	%rd5202, %rd13194, %r1100;
	and.b64  	%rd20500, %rd5202, 549755813887;
	setp.lt.u32 	%p874, %r1100, 26;
	@%p874 bra 	$L__BB0_1252;
	ld.global.nc.u64 	%rd13195, [%rd5201+128];
	sub.s32 	%r7459, 64, %r1100;
	shl.b64 	%rd13196, %rd13195, %r7459;
	and.b64  	%rd13197, %rd13196, 549755813887;
	or.b64  	%rd20500, %rd13197, %rd5202;
$L__BB0_1252:
	st.global.u64 	[%rd5160+2304], %rd20500;
	add.s32 	%r7460, %r1089, 320;
	shr.u32 	%r7461, %r7460, 4;
	mul.lo.s32 	%r7462, %r7461, 39;
	and.b32  	%r1101, %r7462, 63;
	shr.u32 	%r7463, %r7462, 2;
	and.b32  	%r7464, %r7463, 2032;
	or.b32  	%r7465, %r7464, %r1090;
	mul.wide.u32 	%rd13198, %r7465, 8;
	add.s64 	%rd5206, %rd1, %rd13198;
	ld.global.nc.u64 	%rd13199, [%rd5206];
	shr.u64 	%rd5207, %rd13199, %r1101;
	and.b64  	%rd20501, %rd5207, 549755813887;
	setp.lt.u32 	%p875, %r1101, 26;
	@%p875 bra 	$L__BB0_1254;
	ld.global.nc.u64 	%rd13200, [%rd5206+128];
	sub.s32 	%r7466, 64, %r1101;
	shl.b64 	%rd13201, %rd13200, %r7466;
	and.b64  	%rd13202, %rd13201, 549755813887;
	or.b64  	%rd20501, %rd13202, %rd5207;
$L__BB0_1254:
	st.global.u64 	[%rd5160+2560], %rd20501;
	add.s32 	%r7467, %r1089, 352;
	shr.u32 	%r7468, %r7467, 4;
	mul.lo.s32 	%r7469, %r7468, 39;
	and.b32  	%r1102, %r7469, 63;
	shr.u32 	%r7470, %r7469, 2;
	and.b32  	%r7471, %r7470, 2032;
	or.b32  	%r7472, %r7471, %r1090;
	mul.wide.u32 	%rd13203, %r7472, 8;
	add.s64 	%rd5211, %rd1, %rd13203;
	ld.global.nc.u64 	%rd13204, [%rd5211];
	shr.u64 	%rd5212, %rd13204, %r1102;
	and.b64  	%rd20502, %rd5212, 549755813887;
	setp.lt.u32 	%p876, %r1102, 26;
	@%p876 bra 	$L__BB0_1256;
	ld.global.nc.u64 	%rd13205, [%rd5211+128];
	sub.s32 	%r7473, 64, %r1102;
	shl.b64 	%rd13206, %rd13205, %r7473;
	and.b64  	%rd13207, %rd13206, 549755813887;
	or.b64  	%rd20502, %rd13207, %rd5212;
$L__BB0_1256:
	st.global.u64 	[%rd5160+2816], %rd20502;
	add.s32 	%r7474, %r1089, 384;
	shr.u32 	%r7475, %r7474, 4;
	mul.lo.s32 	%r7476, %r7475, 39;
	and.b32  	%r1103, %r7476, 63;
	shr.u32 	%r7477, %r7476, 2;
	and.b32  	%r7478, %r7477, 2032;
	or.b32  	%r7479, %r7478, %r1090;
	mul.wide.u32 	%rd13208, %r7479, 8;
	add.s64 	%rd5216, %rd1, %rd13208;
	ld.global.nc.u64 	%rd13209, [%rd5216];
	shr.u64 	%rd5217, %rd13209, %r1103;
	and.b64  	%rd20503, %rd5217, 549755813887;
	setp.lt.u32 	%p877, %r1103, 26;
	@%p877 bra 	$L__BB0_1258;
	ld.global.nc.u64 	%rd13210, [%rd5216+128];
	sub.s32 	%r7480, 64, %r1103;
	shl.b64 	%rd13211, %rd13210, %r7480;
	and.b64  	%rd13212, %rd13211, 549755813887;
	or.b64  	%rd20503, %rd13212, %rd5217;
$L__BB0_1258:
	st.global.u64 	[%rd5160+3072], %rd20503;
	add.s32 	%r7481, %r1089, 416;
	shr.u32 	%r7482, %r7481, 4;
	mul.lo.s32 	%r7483, %r7482, 39;
	and.b32  	%r1104, %r7483, 63;
	shr.u32 	%r7484, %r7483, 2;
	and.b32  	%r7485, %r7484, 2032;
	or.b32  	%r7486, %r7485, %r1090;
	mul.wide.u32 	%rd13213, %r7486, 8;
	add.s64 	%rd5221, %rd1, %rd13213;
	ld.global.nc.u64 	%rd13214, [%rd5221];
	shr.u64 	%rd5222, %rd13214, %r1104;
	and.b64  	%rd20504, %rd5222, 549755813887;
	setp.lt.u32 	%p878, %r1104, 26;
	@%p878 bra 	$L__BB0_1260;
	ld.global.nc.u64 	%rd13215, [%rd5221+128];
	sub.s32 	%r7487, 64, %r1104;
	shl.b64 	%rd13216, %rd13215, %r7487;
	and.b64  	%rd13217, %rd13216, 549755813887;
	or.b64  	%rd20504, %rd13217, %rd5222;
$L__BB0_1260:
	st.global.u64 	[%rd5160+3328], %rd20504;
	add.s32 	%r7488, %r1089, 448;
	shr.u32 	%r7489, %r7488, 4;
	mul.lo.s32 	%r7490, %r7489, 39;
	and.b32  	%r1105, %r7490, 63;
	shr.u32 	%r7491, %r7490, 2;
	and.b32  	%r7492, %r7491, 2032;
	or.b32  	%r7493, %r7492, %r1090;
	mul.wide.u32 	%rd13218, %r7493, 8;
	add.s64 	%rd5226, %rd1, %rd13218;
	ld.global.nc.u64 	%rd13219, [%rd5226];
	shr.u64 	%rd5227, %rd13219, %r1105;
	and.b64  	%rd20505, %rd5227, 549755813887;
	setp.lt.u32 	%p879, %r1105, 26;
	@%p879 bra 	$L__BB0_1262;
	ld.global.nc.u64 	%rd13220, [%rd5226+128];
	sub.s32 	%r7494, 64, %r1105;
	shl.b64 	%rd13221, %rd13220, %r7494;
	and.b64  	%rd13222, %rd13221, 549755813887;
	or.b64  	%rd20505, %rd13222, %rd5227;
$L__BB0_1262:
	st.global.u64 	[%rd5160+3584], %rd20505;
	add.s32 	%r7495, %r1089, 480;
	shr.u32 	%r7496, %r7495, 4;
	mul.lo.s32 	%r7497, %r7496, 39;
	and.b32  	%r1106, %r7497, 63;
	shr.u32 	%r7498, %r7497, 2;
	and.b32  	%r7499, %r7498, 2032;
	or.b32  	%r7500, %r7499, %r1090;
	mul.wide.u32 	%rd13223, %r7500, 8;
	add.s64 	%rd5231, %rd1, %rd13223;
	ld.global.nc.u64 	%rd13224, [%rd5231];
	shr.u64 	%rd5232, %rd13224, %r1106;
	and.b64  	%rd20506, %rd5232, 549755813887;
	setp.lt.u32 	%p880, %r1106, 26;
	@%p880 bra 	$L__BB0_1264;
	ld.global.nc.u64 	%rd13225, [%rd5231+128];
	sub.s32 	%r7501, 64, %r1106;
	shl.b64 	%rd13226, %rd13225, %r7501;
	and.b64  	%rd13227, %rd13226, 549755813887;
	or.b64  	%rd20506, %rd13227, %rd5232;
$L__BB0_1264:
	st.global.u64 	[%rd5160+3840], %rd20506;
	add.s32 	%r7502, %r1089, 512;
	shr.u32 	%r7503, %r7502, 4;
	mul.lo.s32 	%r7504, %r7503, 39;
	and.b32  	%r1107, %r7504, 63;
	shr.u32 	%r7505, %r7504, 2;
	and.b32  	%r7506, %r7505, 2032;
	or.b32  	%r7507, %r7506, %r1090;
	mul.wide.u32 	%rd13228, %r7507, 8;
	add.s64 	%rd5236, %rd1, %rd13228;
	ld.global.nc.u64 	%rd13229, [%rd5236];
	shr.u64 	%rd5237, %rd13229, %r1107;
	and.b64  	%rd20507, %rd5237, 549755813887;
	setp.lt.u32 	%p881, %r1107, 26;
	@%p881 bra 	$L__BB0_1266;
	ld.global.nc.u64 	%rd13230, [%rd5236+128];
	sub.s32 	%r7508, 64, %r1107;
	shl.b64 	%rd13231, %rd13230, %r7508;
	and.b64  	%rd13232, %rd13231, 549755813887;
	or.b64  	%rd20507, %rd13232, %rd5237;
$L__BB0_1266:
	st.global.u64 	[%rd5160+4096], %rd20507;
	add.s32 	%r7509, %r1089, 544;
	shr.u32 	%r7510, %r7509, 4;
	mul.lo.s32 	%r7511, %r7510, 39;
	and.b32  	%r1108, %r7511, 63;
	shr.u32 	%r7512, %r7511, 2;
	and.b32  	%r7513, %r7512, 2032;
	or.b32  	%r7514, %r7513, %r1090;
	mul.wide.u32 	%rd13233, %r7514, 8;
	add.s64 	%rd5241, %rd1, %rd13233;
	ld.global.nc.u64 	%rd13234, [%rd5241];
	shr.u64 	%rd5242, %rd13234, %r1108;
	and.b64  	%rd20508, %rd5242, 549755813887;
	setp.lt.u32 	%p882, %r1108, 26;
	@%p882 bra 	$L__BB0_1268;
	ld.global.nc.u64 	%rd13235, [%rd5241+128];
	sub.s32 	%r7515, 64, %r1108;
	shl.b64 	%rd13236, %rd13235, %r7515;
	and.b64  	%rd13237, %rd13236, 549755813887;
	or.b64  	%rd20508, %rd13237, %rd5242;
$L__BB0_1268:
	st.global.u64 	[%rd5160+4352], %rd20508;
	add.s32 	%r7516, %r1089, 576;
	shr.u32 	%r7517, %r7516, 4;
	mul.lo.s32 	%r7518, %r7517, 39;
	and.b32  	%r1109, %r7518, 63;
	shr.u32 	%r7519, %r7518, 2;
	and.b32  	%r7520, %r7519, 2032;
	or.b32  	%r7521, %r7520, %r1090;
	mul.wide.u32 	%rd13238, %r7521, 8;
	add.s64 	%rd5246, %rd1, %rd13238;
	ld.global.nc.u64 	%rd13239, [%rd5246];
	shr.u64 	%rd5247, %rd13239, %r1109;
	and.b64  	%rd20509, %rd5247, 549755813887;
	setp.lt.u32 	%p883, %r1109, 26;
	@%p883 bra 	$L__BB0_1270;
	ld.global.nc.u64 	%rd13240, [%rd5246+128];
	sub.s32 	%r7522, 64, %r1109;
	shl.b64 	%rd13241, %rd13240, %r7522;
	and.b64  	%rd13242, %rd13241, 549755813887;
	or.b64  	%rd20509, %rd13242, %rd5247;
$L__BB0_1270:
	st.global.u64 	[%rd5160+4608], %rd20509;
	add.s32 	%r7523, %r1089, 608;
	shr.u32 	%r7524, %r7523, 4;
	mul.lo.s32 	%r7525, %r7524, 39;
	and.b32  	%r1110, %r7525, 63;
	shr.u32 	%r7526, %r7525, 2;
	and.b32  	%r7527, %r7526, 2032;
	or.b32  	%r7528, %r7527, %r1090;
	mul.wide.u32 	%rd13243, %r7528, 8;
	add.s64 	%rd5251, %rd1, %rd13243;
	ld.global.nc.u64 	%rd13244, [%rd5251];
	shr.u64 	%rd5252, %rd13244, %r1110;
	and.b64  	%rd20510, %rd5252, 549755813887;
	setp.lt.u32 	%p884, %r1110, 26;
	@%p884 bra 	$L__BB0_1272;
	ld.global.nc.u64 	%rd13245, [%rd5251+128];
	sub.s32 	%r7529, 64, %r1110;
	shl.b64 	%rd13246, %rd13245, %r7529;
	and.b64  	%rd13247, %rd13246, 549755813887;
	or.b64  	%rd20510, %rd13247, %rd5252;
$L__BB0_1272:
	st.global.u64 	[%rd5160+4864], %rd20510;
	add.s32 	%r7530, %r1089, 640;
	shr.u32 	%r7531, %r7530, 4;
	mul.lo.s32 	%r7532, %r7531, 39;
	and.b32  	%r1111, %r7532, 63;
	shr.u32 	%r7533, %r7532, 2;
	and.b32  	%r7534, %r7533, 2032;
	or.b32  	%r7535, %r7534, %r1090;
	mul.wide.u32 	%rd13248, %r7535, 8;
	add.s64 	%rd5256, %rd1, %rd13248;
	ld.global.nc.u64 	%rd13249, [%rd5256];
	shr.u64 	%rd5257, %rd13249, %r1111;
	and.b64  	%rd20511, %rd5257, 549755813887;
	setp.lt.u32 	%p885, %r1111, 26;
	@%p885 bra 	$L__BB0_1274;
	ld.global.nc.u64 	%rd13250, [%rd5256+128];
	sub.s32 	%r7536, 64, %r1111;
	shl.b64 	%rd13251, %rd13250, %r7536;
	and.b64  	%rd13252, %rd13251, 549755813887;
	or.b64  	%rd20511, %rd13252, %rd5257;
$L__BB0_1274:
	st.global.u64 	[%rd5160+5120], %rd20511;
	add.s32 	%r7537, %r1089, 672;
	shr.u32 	%r7538, %r7537, 4;
	mul.lo.s32 	%r7539, %r7538, 39;
	and.b32  	%r1112, %r7539, 63;
	shr.u32 	%r7540, %r7539, 2;
	and.b32  	%r7541, %r7540, 2032;
	or.b32  	%r7542, %r7541, %r1090;
	mul.wide.u32 	%rd13253, %r7542, 8;
	add.s64 	%rd5261, %rd1, %rd13253;
	ld.global.nc.u64 	%rd13254, [%rd5261];
	shr.u64 	%rd5262, %rd13254, %r1112;
	and.b64  	%rd20512, %rd5262, 549755813887;
	setp.lt.u32 	%p886, %r1112, 26;
	@%p886 bra 	$L__BB0_1276;
	ld.global.nc.u64 	%rd13255, [%rd5261+128];
	sub.s32 	%r7543, 64, %r1112;
	shl.b64 	%rd13256, %rd13255, %r7543;
	and.b64  	%rd13257, %rd13256, 549755813887;
	or.b64  	%rd20512, %rd13257, %rd5262;
$L__BB0_1276:
	st.global.u64 	[%rd5160+5376], %rd20512;
	add.s32 	%r7544, %r1089, 704;
	shr.u32 	%r7545, %r7544, 4;
	mul.lo.s32 	%r7546, %r7545, 39;
	and.b32  	%r1113, %r7546, 63;
	shr.u32 	%r7547, %r7546, 2;
	and.b32  	%r7548, %r7547, 2032;
	or.b32  	%r7549, %r7548, %r1090;
	mul.wide.u32 	%rd13258, %r7549, 8;
	add.s64 	%rd5266, %rd1, %rd13258;
	ld.global.nc.u64 	%rd13259, [%rd5266];
	shr.u64 	%rd5267, %rd13259, %r1113;
	and.b64  	%rd20513, %rd5267, 549755813887;
	setp.lt.u32 	%p887, %r1113, 26;
	@%p887 bra 	$L__BB0_1278;
	ld.global.nc.u64 	%rd13260, [%rd5266+128];
	sub.s32 	%r7550, 64, %r1113;
	shl.b64 	%rd13261, %rd13260, %r7550;
	and.b64  	%rd13262, %rd13261, 549755813887;
	or.b64  	%rd20513, %rd13262, %rd5267;
$L__BB0_1278:
	st.global.u64 	[%rd5160+5632], %rd20513;
	add.s32 	%r7551, %r1089, 736;
	shr.u32 	%r7552, %r7551, 4;
	mul.lo.s32 	%r7553, %r7552, 39;
	and.b32  	%r1114, %r7553, 63;
	shr.u32 	%r7554, %r7553, 2;
	and.b32  	%r7555, %r7554, 2032;
	or.b32  	%r7556, %r7555, %r1090;
	mul.wide.u32 	%rd13263, %r7556, 8;
	add.s64 	%rd5271, %rd1, %rd13263;
	ld.global.nc.u64 	%rd13264, [%rd5271];
	shr.u64 	%rd5272, %rd13264, %r1114;
	and.b64  	%rd20514, %rd5272, 549755813887;
	setp.lt.u32 	%p888, %r1114, 26;
	@%p888 bra 	$L__BB0_1280;
	ld.global.nc.u64 	%rd13265, [%rd5271+128];
	sub.s32 	%r7557, 64, %r1114;
	shl.b64 	%rd13266, %rd13265, %r7557;
	and.b64  	%rd13267, %rd13266, 549755813887;
	or.b64  	%rd20514, %rd13267, %rd5272;
$L__BB0_1280:
	st.global.u64 	[%rd5160+5888], %rd20514;
	add.s32 	%r7558, %r1089, 768;
	shr.u32 	%r7559, %r7558, 4;
	mul.lo.s32 	%r7560, %r7559, 39;
	and.b32  	%r1115, %r7560, 63;
	shr.u32 	%r7561, %r7560, 2;
	and.b32  	%r7562, %r7561, 2032;
	or.b32  	%r7563, %r7562, %r1090;
	mul.wide.u32 	%rd13268, %r7563, 8;
	add.s64 	%rd5276, %rd1, %rd13268;
	ld.global.nc.u64 	%rd13269, [%rd5276];
	shr.u64 	%rd5277, %rd13269, %r1115;
	and.b64  	%rd20515, %rd5277, 549755813887;
	setp.lt.u32 	%p889, %r1115, 26;
	@%p889 bra 	$L__BB0_1282;
	ld.global.nc.u64 	%rd13270, [%rd5276+128];
	sub.s32 	%r7564, 64, %r1115;
	shl.b64 	%rd13271, %rd13270, %r7564;
	and.b64  	%rd13272, %rd13271, 549755813887;
	or.b64  	%rd20515, %rd13272, %rd5277;
$L__BB0_1282:
	st.global.u64 	[%rd5160+6144], %rd20515;
	add.s32 	%r7565, %r1089, 800;
	shr.u32 	%r7566, %r7565, 4;
	mul.lo.s32 	%r7567, %r7566, 39;
	and.b32  	%r1116, %r7567, 63;
	shr.u32 	%r7568, %r7567, 2;
	and.b32  	%r7569, %r7568, 2032;
	or.b32  	%r7570, %r7569, %r1090;
	mul.wide.u32 	%rd13273, %r7570, 8;
	add.s64 	%rd5281, %rd1, %rd13273;
	ld.global.nc.u64 	%rd13274, [%rd5281];
	shr.u64 	%rd5282, %rd13274, %r1116;
	and.b64  	%rd20516, %rd5282, 549755813887;
	setp.lt.u32 	%p890, %r1116, 26;
	@%p890 bra 	$L__BB0_1284;
	ld.global.nc.u64 	%rd13275, [%rd5281+128];
	sub.s32 	%r7571, 64, %r1116;
	shl.b64 	%rd13276, %rd13275, %r7571;
	and.b64  	%rd13277, %rd13276, 549755813887;
	or.b64  	%rd20516, %rd13277, %rd5282;
$L__BB0_1284:
	st.global.u64 	[%rd5160+6400], %rd20516;
	add.s32 	%r7572, %r1089, 832;
	shr.u32 	%r7573, %r7572, 4;
	mul.lo.s32 	%r7574, %r7573, 39;
	and.b32  	%r1117, %r7574, 63;
	shr.u32 	%r7575, %r7574, 2;
	and.b32  	%r7576, %r7575, 2032;
	or.b32  	%r7577, %r7576, %r1090;
	mul.wide.u32 	%rd13278, %r7577, 8;
	add.s64 	%rd5286, %rd1, %rd13278;
	ld.global.nc.u64 	%rd13279, [%rd5286];
	shr.u64 	%rd5287, %rd13279, %r1117;
	and.b64  	%rd20517, %rd5287, 549755813887;
	setp.lt.u32 	%p891, %r1117, 26;
	@%p891 bra 	$L__BB0_1286;
	ld.global.nc.u64 	%rd13280, [%rd5286+128];
	sub.s32 	%r7578, 64, %r1117;
	shl.b64 	%rd13281, %rd13280, %r7578;
	and.b64  	%rd13282, %rd13281, 549755813887;
	or.b64  	%rd20517, %rd13282, %rd5287;
$L__BB0_1286:
	st.global.u64 	[%rd5160+6656], %rd20517;
	add.s32 	%r7579, %r1089, 864;
	shr.u32 	%r7580, %r7579, 4;
	mul.lo.s32 	%r7581, %r7580, 39;
	and.b32  	%r1118, %r7581, 63;
	shr.u32 	%r7582, %r7581, 2;
	and.b32  	%r7583, %r7582, 2032;
	or.b32  	%r7584, %r7583, %r1090;
	mul.wide.u32 	%rd13283, %r7584, 8;
	add.s64 	%rd5291, %rd1, %rd13283;
	ld.global.nc.u64 	%rd13284, [%rd5291];
	shr.u64 	%rd5292, %rd13284, %r1118;
	and.b64  	%rd20518, %rd5292, 549755813887;
	setp.lt.u32 	%p892, %r1118, 26;
	@%p892 bra 	$L__BB0_1288;
	ld.global.nc.u64 	%rd13285, [%rd5291+128];
	sub.s32 	%r7585, 64, %r1118;
	shl.b64 	%rd13286, %rd13285, %r7585;
	and.b64  	%rd13287, %rd13286, 549755813887;
	or.b64  	%rd20518, %rd13287, %rd5292;
$L__BB0_1288:
	st.global.u64 	[%rd5160+6912], %rd20518;
	add.s32 	%r7586, %r1089, 896;
	shr.u32 	%r7587, %r7586, 4;
	mul.lo.s32 	%r7588, %r7587, 39;
	and.b32  	%r1119, %r7588, 63;
	shr.u32 	%r7589, %r7588, 2;
	and.b32  	%r7590, %r7589, 2032;
	or.b32  	%r7591, %r7590, %r1090;
	mul.wide.u32 	%rd13288, %r7591, 8;
	add.s64 	%rd5296, %rd1, %rd13288;
	ld.global.nc.u64 	%rd13289, [%rd5296];
	shr.u64 	%rd5297, %rd13289, %r1119;
	and.b64  	%rd20519, %rd5297, 549755813887;
	setp.lt.u32 	%p893, %r1119, 26;
	@%p893 bra 	$L__BB0_1290;
	ld.global.nc.u64 	%rd13290, [%rd5296+128];
	sub.s32 	%r7592, 64, %r1119;
	shl.b64 	%rd13291, %rd13290, %r7592;
	and.b64  	%rd13292, %rd13291, 549755813887;
	or.b64  	%rd20519, %rd13292, %rd5297;
$L__BB0_1290:
	st.global.u64 	[%rd5160+7168], %rd20519;
	add.s32 	%r7593, %r1089, 928;
	shr.u32 	%r7594, %r7593, 4;
	mul.lo.s32 	%r7595, %r7594, 39;
	and.b32  	%r1120, %r7595, 63;
	shr.u32 	%r7596, %r7595, 2;
	and.b32  	%r7597, %r7596, 2032;
	or.b32  	%r7598, %r7597, %r1090;
	mul.wide.u32 	%rd13293, %r7598, 8;
	add.s64 	%rd5301, %rd1, %rd13293;
	ld.global.nc.u64 	%rd13294, [%rd5301];
	shr.u64 	%rd5302, %rd13294, %r1120;
	and.b64  	%rd20520, %rd5302, 549755813887;
	setp.lt.u32 	%p894, %r1120, 26;
	@%p894 bra 	$L__BB0_1292;
	ld.global.nc.u64 	%rd13295, [%rd5301+128];
	sub.s32 	%r7599, 64, %r1120;
	shl.b64 	%rd13296, %rd13295, %r7599;
	and.b64  	%rd13297, %rd13296, 549755813887;
	or.b64  	%rd20520, %rd13297, %rd5302;
$L__BB0_1292:
	st.global.u64 	[%rd5160+7424], %rd20520;
	add.s32 	%r7600, %r1089, 960;
	shr.u32 	%r7601, %r7600, 4;
	mul.lo.s32 	%r7602, %r7601, 39;
	and.b32  	%r1121, %r7602, 63;
	shr.u32 	%r7603, %r7602, 2;
	and.b32  	%r7604, %r7603, 2032;
	or.b32  	%r7605, %r7604, %r1090;
	mul.wide.u32 	%rd13298, %r7605, 8;
	add.s64 	%rd5306, %rd1, %rd13298;
	ld.global.nc.u64 	%rd13299, [%rd5306];
	shr.u64 	%rd5307, %rd13299, %r1121;
	and.b64  	%rd20521, %rd5307, 549755813887;
	setp.lt.u32 	%p895, %r1121, 26;
	@%p895 bra 	$L__BB0_1294;
	ld.global.nc.u64 	%rd13300, [%rd5306+128];
	sub.s32 	%r7606, 64, %r1121;
	shl.b64 	%rd13301, %rd13300, %r7606;
	and.b64  	%rd13302, %rd13301, 549755813887;
	or.b64  	%rd20521, %rd13302, %rd5307;
$L__BB0_1294:
	st.global.u64 	[%rd5160+7680], %rd20521;
	add.s32 	%r7607, %r1089, 992;
	shr.u32 	%r7608, %r7607, 4;
	mul.lo.s32 	%r7609, %r7608, 39;
	and.b32  	%r1122, %r7609, 63;
	shr.u32 	%r7610, %r7609, 2;
	and.b32  	%r7611, %r7610, 2032;
	or.b32  	%r7612, %r7611, %r1090;
	mul.wide.u32 	%rd13303, %r7612, 8;
	add.s64 	%rd5311, %rd1, %rd13303;
	ld.global.nc.u64 	%rd13304, [%rd5311];
	shr.u64 	%rd5312, %rd13304, %r1122;
	and.b64  	%rd20522, %rd5312, 549755813887;
	setp.lt.u32 	%p896, %r1122, 26;
	@%p896 bra 	$L__BB0_1296;
	ld.global.nc.u64 	%rd13305, [%rd5311+128];
	sub.s32 	%r7613, 64, %r1122;
	shl.b64 	%rd13306, %rd13305, %r7613;
	and.b64  	%rd13307, %rd13306, 549755813887;
	or.b64  	%rd20522, %rd13307, %rd5312;
$L__BB0_1296:
	st.global.u64 	[%rd5160+7936], %rd20522;
	bra.uni 	$L__BB0_3809;
$L__BB0_1297:
	setp.gt.s16 	%p28, %rs1, 43;
	@%p28 bra 	$L__BB0_1433;
	setp.gt.s16 	%p34, %rs1, 41;
	@%p34 bra 	$L__BB0_1366;
	setp.eq.s16 	%p37, %rs1, 40;
	@%p37 bra 	$L__BB0_2964;
	setp.eq.s16 	%p38, %rs1, 41;
	@%p38 bra 	$L__BB0_1301;
	bra.uni 	$L__BB0_3809;
$L__BB0_1301:
	mov.u32 	%r1157, %tid.x;
	and.b32  	%r1158, %r1157, 15;
	shr.u32 	%r6945, %r1157, 4;
	mul.lo.s32 	%r6946, %r6945, 41;
	and.b32  	%r1159, %r6946, 63;
	shr.u32 	%r6947, %r6946, 2;
	and.b32  	%r6948, %r6947, 1008;
	or.b32  	%r6949, %r6948, %r1158;
	mul.wide.u32 	%rd12825, %r6949, 8;
	add.s64 	%rd5477, %rd1, %rd12825;
	ld.global.nc.u64 	%rd12826, [%rd5477];
	shr.u64 	%rd5478, %rd12826, %r1159;
	and.b64  	%rd20555, %rd5478, 2199023255551;
	setp.lt.u32 	%p801, %r1159, 24;
	@%p801 bra 	$L__BB0_1303;
	ld.global.nc.u64 	%rd12827, [%rd5477+128];
	sub.s32 	%r6950, 64, %r1159;
	shl.b64 	%rd12828, %rd12827, %r6950;
	and.b64  	%rd12829, %rd12828, 2199023255551;
	or.b64  	%rd20555, %rd12829, %rd5478;
$L__BB0_1303:
	mul.wide.u32 	%rd12830, %r1157, 8;
	add.s64 	%rd5482, %rd2, %rd12830;
	st.global.u64 	[%rd5482], %rd20555;
	add.s32 	%r6951, %r1157, 32;
	shr.u32 	%r6952, %r6951, 4;
	mul.lo.s32 	%r6953, %r6952, 41;
	and.b32  	%r1160, %r6953, 63;
	shr.u32 	%r6954, %r6953, 2;
	and.b32  	%r6955, %r6954, 2032;
	or.b32  	%r6956, %r6955, %r1158;
	mul.wide.u32 	%rd12831, %r6956, 8;
	add.s64 	%rd5483, %rd1, %rd12831;
	ld.global.nc.u64 	%rd12832, [%rd5483];
	shr.u64 	%rd5484, %rd12832, %r1160;
	and.b64  	%rd20556, %rd5484, 2199023255551;
	setp.lt.u32 	%p802, %r1160, 24;
	@%p802 bra 	$L__BB0_1305;
	ld.global.nc.u64 	%rd12833, [%rd5483+128];
	sub.s32 	%r6957, 64, %r1160;
	shl.b64 	%rd12834, %rd12833, %r6957;
	and.b64  	%rd12835, %rd12834, 2199023255551;
	or.b64  	%rd20556, %rd12835, %rd5484;
$L__BB0_1305:
	st.global.u64 	[%rd5482+256], %rd20556;
	add.s32 	%r6958, %r1157, 64;
	shr.u32 	%r6959, %r6958, 4;
	mul.lo.s32 	%r6960, %r6959, 41;
	and.b32  	%r1161, %r6960, 63;
	shr.u32 	%r6961, %r6960, 2;
	and.b32  	%r6962, %r6961, 2032;
	or.b32  	%r6963, %r6962, %r1158;
	mul.wide.u32 	%rd12836, %r6963, 8;
	add.s64 	%rd5488, %rd1, %rd12836;
	ld.global.nc.u64 	%rd12837, [%rd5488];
	shr.u64 	%rd5489, %rd12837, %r1161;
	and.b64  	%rd20557, %rd5489, 2199023255551;
	setp.lt.u32 	%p803, %r1161, 24;
	@%p803 bra 	$L__BB0_1307;
	ld.global.nc.u64 	%rd12838, [%rd5488+128];
	sub.s32 	%r6964, 64, %r1161;
	shl.b64 	%rd12839, %rd12838, %r6964;
	and.b64  	%rd12840, %rd12839, 2199023255551;
	or.b64  	%rd20557, %rd12840, %rd5489;
$L__BB0_1307:
	st.global.u64 	[%rd5482+512], %rd20557;
	add.s32 	%r6965, %r1157, 96;
	shr.u32 	%r6966, %r6965, 4;
	mul.lo.s32 	%r6967, %r6966, 41;
	and.b32  	%r1162, %r6967, 63;
	shr.u32 	%r6968, %r6967, 2;
	and.b32  	%r6969, %r6968, 2032;
	or.b32  	%r6970, %r6969, %r1158;
	mul.wide.u32 	%rd12841, %r6970, 8;
	add.s64 	%rd5493, %rd1, %rd12841;
	ld.global.nc.u64 	%rd12842, [%rd5493];
	shr.u64 	%rd5494, %rd12842, %r1162;
	and.b64  	%rd20558, %rd5494, 2199023255551;
	setp.lt.u32 	%p804, %r1162, 24;
	@%p804 bra 	$L__BB0_1309;
	ld.global.nc.u64 	%rd12843, [%rd5493+128];
	sub.s32 	%r6971, 64, %r1162;
	shl.b64 	%rd12844, %rd12843, %r6971;
	and.b64  	%rd12845, %rd12844, 2199023255551;
	or.b64  	%rd20558, %rd12845, %rd5494;
$L__BB0_1309:
	st.global.u64 	[%rd5482+768], %rd20558;
	add.s32 	%r6972, %r1157, 128;
	shr.u32 	%r6973, %r6972, 4;
	mul.lo.s32 	%r6974, %r6973, 41;
	and.b32  	%r1163, %r6974, 63;
	shr.u32 	%r6975, %r6974, 2;
	and.b32  	%r6976, %r6975, 2032;
	or.b32  	%r6977, %r6976, %r1158;
	mul.wide.u32 	%rd12846, %r6977, 8;
	add.s64 	%rd5498, %rd1, %rd12846;
	ld.global.nc.u64 	%rd12847, [%rd5498];
	shr.u64 	%rd5499, %rd12847, %r1163;
	and.b64  	%rd20559, %rd5499, 2199023255551;
	setp.lt.u32 	%p805, %r1163, 24;
	@%p805 bra 	$L__BB0_1311;
	ld.global.nc.u64 	%rd12848, [%rd5498+128];
	sub.s32 	%r6978, 64, %r1163;
	shl.b64 	%rd12849, %rd12848, %r6978;
	and.b64  	%rd12850, %rd12849, 2199023255551;
	or.b64  	%rd20559, %rd12850, %rd5499;
$L__BB0_1311:
	st.global.u64 	[%rd5482+1024], %rd20559;
	add.s32 	%r6979, %r1157, 160;
	shr.u32 	%r6980, %r6979, 4;
	mul.lo.s32 	%r6981, %r6980, 41;
	and.b32  	%r1164, %r6981, 63;
	shr.u32 	%r6982, %r6981, 2;
	and.b32  	%r6983, %r6982, 2032;
	or.b32  	%r6984, %r6983, %r1158;
	mul.wide.u32 	%rd12851, %r6984, 8;
	add.s64 	%rd5503, %rd1, %rd12851;
	ld.global.nc.u64 	%rd12852, [%rd5503];
	shr.u64 	%rd5504, %rd12852, %r1164;
	and.b64  	%rd20560, %rd5504, 2199023255551;
	setp.lt.u32 	%p806, %r1164, 24;
	@%p806 bra 	$L__BB0_1313;
	ld.global.nc.u64 	%rd12853, [%rd5503+128];
	sub.s32 	%r6985, 64, %r1164;
	shl.b64 	%rd12854, %rd12853, %r6985;
	and.b64  	%rd12855, %rd12854, 2199023255551;
	or.b64  	%rd20560, %rd12855, %rd5504;
$L__BB0_1313:
	st.global.u64 	[%rd5482+1280], %rd20560;
	add.s32 	%r6986, %r1157, 192;
	shr.u32 	%r6987, %r6986, 4;
	mul.lo.s32 	%r6988, %r6987, 41;
	and.b32  	%r1165, %r6988, 63;
	shr.u32 	%r6989, %r6988, 2;
	and.b32  	%r6990, %r6989, 2032;
	or.b32  	%r6991, %r6990, %r1158;
	mul.wide.u32 	%rd12856, %r6991, 8;
	add.s64 	%rd5508, %rd1, %rd12856;
	ld.global.nc.u64 	%rd12857, [%rd5508];
	shr.u64 	%rd5509, %rd12857, %r1165;
	and.b64  	%rd20561, %rd5509, 2199023255551;
	setp.lt.u32 	%p807, %r1165, 24;
	@%p807 bra 	$L__BB0_1315;
	ld.global.nc.u64 	%rd12858, [%rd5508+128];
	sub.s32 	%r6992, 64, %r1165;
	shl.b64 	%rd12859, %rd12858, %r6992;
	and.b64  	%rd12860, %rd12859, 2199023255551;
	or.b64  	%rd20561, %rd12860, %rd5509;
$L__BB0_1315:
	st.global.u64 	[%rd5482+1536], %rd20561;
	add.s32 	%r6993, %r1157, 224;
	shr.u32 	%r6994, %r6993, 4;
	mul.lo.s32 	%r6995, %r6994, 41;
	and.b32  	%r1166, %r6995, 63;
	shr.u32 	%r6996, %r6995, 2;
	and.b32  	%r6997, %r6996, 2032;
	or.b32  	%r6998, %r6997, %r1158;
	mul.wide.u32 	%rd12861, %r6998, 8;
	add.s64 	%rd5513, %rd1, %rd12861;
	ld.global.nc.u64 	%rd12862, [%rd5513];
	shr.u64 	%rd5514, %rd12862, %r1166;
	and.b64  	%rd20562, %rd5514, 2199023255551;
	setp.lt.u32 	%p808, %r1166, 24;
	@%p808 bra 	$L__BB0_1317;
	ld.global.nc.u64 	%rd12863, [%rd5513+128];
	sub.s32 	%r6999, 64, %r1166;
	shl.b64 	%rd12864, %rd12863, %r6999;
	and.b64  	%rd12865, %rd12864, 2199023255551;
	or.b64  	%rd20562, %rd12865, %rd5514;
$L__BB0_1317:
	st.global.u64 	[%rd5482+1792], %rd20562;
	add.s32 	%r7000, %r1157, 256;
	shr.u32 	%r7001, %r7000, 4;
	mul.lo.s32 	%r7002, %r7001, 41;
	and.b32  	%r1167, %r7002, 63;
	shr.u32 	%r7003, %r7002, 2;
	and.b32  	%r7004, %r7003, 2032;
	or.b32  	%r7005, %r7004, %r1158;
	mul.wide.u32 	%rd12866, %r7005, 8;
	add.s64 	%rd5518, %rd1, %rd12866;
	ld.global.nc.u64 	%rd12867, [%rd5518];
	shr.u64 	%rd5519, %rd12867, %r1167;
	and.b64  	%rd20563, %rd5519, 2199023255551;
	setp.lt.u32 	%p809, %r1167, 24;
	@%p809 bra 	$L__BB0_1319;
	ld.global.nc.u64 	%rd12868, [%rd5518+128];
	sub.s32 	%r7006, 64, %r1167;
	shl.b64 	%rd12869, %rd12868, %r7006;
	and.b64  	%rd12870, %rd12869, 2199023255551;
	or.b64  	%rd20563, %rd12870, %rd5519;
$L__BB0_1319:
	st.global.u64 	[%rd5482+2048], %rd20563;
	add.s32 	%r7007, %r1157, 288;
	shr.u32 	%r7008, %r7007, 4;
	mul.lo.s32 	%r7009, %r7008, 41;
	and.b32  	%r1168, %r7009, 63;
	shr.u32 	%r7010, %r7009, 2;
	and.b32  	%r7011, %r7010, 2032;
	or.b32  	%r7012, %r7011, %r1158;
	mul.wide.u32 	%rd12871, %r7012, 8;
	add.s64 	%rd5523, %rd1, %rd12871;
	ld.global.nc.u64 	%rd12872, [%rd5523];
	shr.u64 	%rd5524, %rd12872, %r1168;
	and.b64  	%rd20564, %rd5524, 2199023255551;
	setp.lt.u32 	%p810, %r1168, 24;
	@%p810 bra 	$L__BB0_1321;
	ld.global.nc.u64 	%rd12873, [%rd5523+128];
	sub.s32 	%r7013, 64, %r1168;
	shl.b64 	%rd12874, %rd12873, %r7013;
	and.b64  	%rd12875, %rd12874, 2199023255551;
	or.b64  	%rd20564, %rd12875, %rd5524;
$L__BB0_1321:
	st.global.u64 	[%rd5482+2304], %rd20564;
	add.s32 	%r7014, %r1157, 320;
	shr.u32 	%r7015, %r7014, 4;
	mul.lo.s32 	%r7016, %r7015, 41;
	and.b32  	%r1169, %r7016, 63;
	shr.u32 	%r7017, %r7016, 2;
	and.b32  	%r7018, %r7017, 2032;
	or.b32  	%r7019, %r7018, %r1158;
	mul.wide.u32 	%rd12876, %r7019, 8;
	add.s64 	%rd5528, %rd1, %rd12876;
	ld.global.nc.u64 	%rd12877, [%rd5528];
	shr.u64 	%rd5529, %rd12877, %r1169;
	and.b64  	%rd20565, %rd5529, 2199023255551;
	setp.lt.u32 	%p811, %r1169, 24;
	@%p811 bra 	$L__BB0_1323;
	ld.global.nc.u64 	%rd12878, [%rd5528+128];
	sub.s32 	%r7020, 64, %r1169;
	shl.b64 	%rd12879, %rd12878, %r7020;
	and.b64  	%rd12880, %rd12879, 2199023255551;
	or.b64  	%rd20565, %rd12880, %rd5529;
$L__BB0_1323:
	st.global.u64 	[%rd5482+2560], %rd20565;
	add.s32 	%r7021, %r1157, 352;
	shr.u32 	%r7022, %r7021, 4;
	mul.lo.s32 	%r7023, %r7022, 41;
	and.b32  	%r1170, %r7023, 63;
	shr.u32 	%r7024, %r7023, 2;
	and.b32  	%r7025, %r7024, 2032;
	or.b32  	%r7026, %r7025, %r1158;
	mul.wide.u32 	%rd12881, %r7026, 8;
	add.s64 	%rd5533, %rd1, %rd12881;
	ld.global.nc.u64 	%rd12882, [%rd5533];
	shr.u64 	%rd5534, %rd12882, %r1170;
	and.b64  	%rd20566, %rd5534, 2199023255551;
	setp.lt.u32 	%p812, %r1170, 24;
	@%p812 bra 	$L__BB0_1325;
	ld.global.nc.u64 	%rd12883, [%rd5533+128];
	sub.s32 	%r7027, 64, %r1170;
	shl.b64 	%rd12884, %rd12883, %r7027;
	and.b64  	%rd12885, %rd12884, 2199023255551;
	or.b64  	%rd20566, %rd12885, %rd5534;
$L__BB0_1325:
	st.global.u64 	[%rd5482+2816], %rd20566;
	add.s32 	%r7028, %r1157, 384;
	shr.u32 	%r7029, %r7028, 4;
	mul.lo.s32 	%r7030, %r7029, 41;
	and.b32  	%r1171, %r7030, 63;
	shr.u32 	%r7031, %r7030, 2;
	and.b32  	%r7032, %r7031, 2032;
	or.b32  	%r7033, %r7032, %r1158;
	mul.wide.u32 	%rd12886, %r7033, 8;
	add.s64 	%rd5538, %rd1, %rd12886;
	ld.global.nc.u64 	%rd12887, [%rd5538];
	shr.u64 	%rd5539, %rd12887, %r1171;
	and.b64  	%rd20567, %rd5539, 2199023255551;
	setp.lt.u32 	%p813, %r1171, 24;
	@%p813 bra 	$L__BB0_1327;
	ld.global.nc.u64 	%rd12888, [%rd5538+128];
	sub.s32 	%r7034, 64, %r1171;
	shl.b64 	%rd12889, %rd12888, %r7034;
	and.b64  	%rd12890, %rd12889, 2199023255551;
	or.b64  	%rd20567, %rd12890, %rd5539;
$L__BB0_1327:
	st.global.u64 	[%rd5482+3072], %rd20567;
	add.s32 	%r7035, %r1157, 416;
	shr.u32 	%r7036, %r7035, 4;
	mul.lo.s32 	%r7037, %r7036, 41;
	and.b32  	%r1172, %r7037, 63;
	shr.u32 	%r7038, %r7037, 2;
	and.b32  	%r7039, %r7038, 2032;
	or.b32  	%r7040, %r7039, %r1158;
	mul.wide.u32 	%rd12891, %r7040, 8;
	add.s64 	%rd5543, %rd1, %rd12891;
	ld.global.nc.u64 	%rd12892, [%rd5543];
	shr.u64 	%rd5544, %rd12892, %r1172;
	and.b64  	%rd20568, %rd5544, 2199023255551;
	setp.lt.u32 	%p814, %r1172, 24;
	@%p814 bra 	$L__BB0_1329;
	ld.global.nc.u64 	%rd12893, [%rd5543+128];
	sub.s32 	%r7041, 64, %r1172;
	shl.b64 	%rd12894, %rd12893, %r7041;
	and.b64  	%rd12895, %rd12894, 2199023255551;
	or.b64  	%rd20568, %rd12895, %rd5544;
$L__BB0_1329:
	st.global.u64 	[%rd5482+3328], %rd20568;
	add.s32 	%r7042, %r1157, 448;
	shr.u32 	%r7043, %r7042, 4;
	mul.lo.s32 	%r7044, %r7043, 41;
	and.b32  	%r1173, %r7044, 63;
	shr.u32 	%r7045, %r7044, 2;
	and.b32  	%r7046, %r7045, 2032;
	or.b32  	%r7047, %r7046, %r1158;
	mul.wide.u32 	%rd12896, %r7047, 8;
	add.s64 	%rd5548, %rd1, %rd12896;
	ld.global.nc.u64 	%rd12897, [%rd5548];
	shr.u64 	%rd5549, %rd12897, %r1173;
	and.b64  	%rd20569, %rd5549, 2199023255551;
	setp.lt.u32 	%p815, %r1173, 24;
	@%p815 bra 	$L__BB0_1331;
	ld.global.nc.u64 	%rd12898, [%rd5548+128];
	sub.s32 	%r7048, 64, %r1173;
	shl.b64 	%rd12899, %rd12898, %r7048;
	and.b64  	%rd12900, %rd12899, 2199023255551;
	or.b64  	%rd20569, %rd12900, %rd5549;
$L__BB0_1331:
	st.global.u64 	[%rd5482+3584], %rd20569;
	add.s32 	%r7049, %r1157, 480;
	shr.u32 	%r7050, %r7049, 4;
	mul.lo.s32 	%r7051, %r7050, 41;
	and.b32  	%r1174, %r7051, 63;
	shr.u32 	%r7052, %r7051, 2;
	and.b32  	%r7053, %r7052, 2032;
	or.b32  	%r7054, %r7053, %r1158;
	mul.wide.u32 	%rd12901, %r7054, 8;
	add.s64 	%rd5553, %rd1, %rd12901;
	ld.global.nc.u64 	%rd12902, [%rd5553];
	shr.u64 	%rd5554, %rd12902, %r1174;
	and.b64  	%rd20570, %rd5554, 2199023255551;
	setp.lt.u32 	%p816, %r1174, 24;
	@%p816 bra 	$L__BB0_1333;
	ld.global.nc.u64 	%rd12903, [%rd5553+128];
	sub.s32 	%r7055, 64, %r1174;
	shl.b64 	%rd12904, %rd12903, %r7055;
	and.b64  	%rd12905, %rd12904, 2199023255551;
	or.b64  	%rd20570, %rd12905, %rd5554;
$L__BB0_1333:
	st.global.u64 	[%rd5482+3840], %rd20570;
	add.s32 	%r7056, %r1157, 512;
	shr.u32 	%r7057, %r7056, 4;
	mul.lo.s32 	%r7058, %r7057, 41;
	and.b32  	%r1175, %r7058, 63;
	shr.u32 	%r7059, %r7058, 2;
	and.b32  	%r7060, %r7059, 2032;
	or.b32  	%r7061, %r7060, %r1158;
	mul.wide.u32 	%rd12906, %r7061, 8;
	add.s64 	%rd5558, %rd1, %rd12906;
	ld.global.nc.u64 	%rd12907, [%rd5558];
	shr.u64 	%rd5559, %rd12907, %r1175;
	and.b64  	%rd20571, %rd5559, 2199023255551;
	setp.lt.u32 	%p817, %r1175, 24;
	@%p817 bra 	$L__BB0_1335;
	ld.global.nc.u64 	%rd12908, [%rd5558+128];
	sub.s32 	%r7062, 64, %r1175;
	shl.b64 	%rd12909, %rd12908, %r7062;
	and.b64  	%rd12910, %rd12909, 2199023255551;
	or.b64  	%rd20571, %rd12910, %rd5559;
$L__BB0_1335:
	st.global.u64 	[%rd5482+4096], %rd20571;
	add.s32 	%r7063, %r1157, 544;
	shr.u32 	%r7064, %r7063, 4;
	mul.lo.s32 	%r7065, %r7064, 41;
	and.b32  	%r1176, %r7065, 63;
	shr.u32 	%r7066, %r7065, 2;
	and.b32  	%r7067, %r7066, 2032;
	or.b32  	%r7068, %r7067, %r1158;
	mul.wide.u32 	%rd12911, %r7068, 8;
	add.s64 	%rd5563, %rd1, %rd12911;
	ld.global.nc.u64 	%rd12912, [%rd5563];
	shr.u64 	%rd5564, %rd12912, %r1176;
	and.b64  	%rd20572, %rd5564, 2199023255551;
	setp.lt.u32 	%p818, %r1176, 24;
	@%p818 bra 	$L__BB0_1337;
	ld.global.nc.u64 	%rd12913, [%rd5563+128];
	sub.s32 	%r7069, 64, %r1176;
	shl.b64 	%rd12914, %rd12913, %r7069;
	and.b64  	%rd12915, %rd12914, 2199023255551;
	or.b64  	%rd20572, %rd12915, %rd5564;
$L__BB0_1337:
	st.global.u64 	[%rd5482+4352], %rd20572;
	add.s32 	%r7070, %r1157, 576;
	shr.u32 	%r7071, %r7070, 4;
	mul.lo.s32 	%r7072, %r7071, 41;
	and.b32  	%r1177, %r7072, 63;
	shr.u32 	%r7073, %r7072, 2;
	and.b32  	%r7074, %r7073, 2032;
	or.b32  	%r7075, %r7074, %r1158;
	mul.wide.u32 	%rd12916, %r7075, 8;
	add.s64 	%rd5568, %rd1, %rd12916;
	ld.global.nc.u64 	%rd12917, [%rd5568];
	shr.u64 	%rd5569, %rd12917, %r1177;
	and.b64  	%rd20573, %rd5569, 2199023255551;
	setp.lt.u32 	%p819, %r1177, 24;
	@%p819 bra 	$L__BB0_1339;
	ld.global.nc.u64 	%rd12918, [%rd5568+128];
	sub.s32 	%r7076, 64, %r1177;
	shl.b64 	%rd12919, %rd12918, %r7076;
	and.b64  	%rd12920, %rd12919, 2199023255551;
	or.b64  	%rd20573, %rd12920, %rd5569;
$L__BB0_1339:
	st.global.u64 	[%rd5482+4608], %rd20573;
	add.s32 	%r7077, %r1157, 608;
	shr.u32 	%r7078, %r7077, 4;
	mul.lo.s32 	%r7079, %r7078, 41;
	and.b32  	%r1178, %r7079, 63;
	shr.u32 	%r7080, %r7079, 2;
	and.b32  	%r7081, %r7080, 2032;
	or.b32  	%r7082, %r7081, %r1158;
	mul.wide.u32 	%rd12921, %r7082, 8;
	add.s64 	%rd5573, %rd1, %rd12921;
	ld.global.nc.u64 	%rd12922, [%rd5573];
	shr.u64 	%rd5574, %rd12922, %r1178;
	and.b64  	%rd20574, %rd5574, 2199023255551;
	setp.lt.u32 	%p820, %r1178, 24;
	@%p820 bra 	$L__BB0_1341;
	ld.global.nc.u64 	%rd12923, [%rd5573+128];
	sub.s32 	%r7083, 64, %r1178;
	shl.b64 	%rd12924, %rd12923, %r7083;
	and.b64  	%rd12925, %rd12924, 2199023255551;
	or.b64  	%rd20574, %rd12925, %rd5574;
$L__BB0_1341:
	st.global.u64 	[%rd5482+4864], %rd20574;
	add.s32 	%r7084, %r1157, 640;
	shr.u32 	%r7085, %r7084, 4;
	mul.lo.s32 	%r7086, %r7085, 41;
	and.b32  	%r1179, %r7086, 63;
	shr.u32 	%r7087, %r7086, 2;
	and.b32  	%r7088, %r7087, 2032;
	or.b32  	%r7089, %r7088, %r1158;
	mul.wide.u32 	%rd12926, %r7089, 8;
	add.s64 	%rd5578, %rd1, %rd12926;
	ld.global.nc.u64 	%rd12927, [%rd5578];
	shr.u64 	%rd5579, %rd12927, %r1179;
	and.b64  	%rd20575, %rd5579, 2199023255551;
	setp.lt.u32 	%p821, %r1179, 24;
	@%p821 bra 	$L__BB0_1343;
	ld.global.nc.u64 	%rd12928, [%rd5578+128];
	sub.s32 	%r7090, 64, %r1179;
	shl.b64 	%rd12929, %rd12928, %r7090;
	and.b64  	%rd12930, %rd12929, 2199023255551;
	or.b64  	%rd20575, %rd12930, %rd5579;
$L__BB0_1343:
	st.global.u64 	[%rd5482+5120], %rd20575;
	add.s32 	%r7091, %r1157, 672;
	shr.u32 	%r7092, %r7091, 4;
	mul.lo.s32 	%r7093, %r7092, 41;
	and.b32  	%r1180, %r7093, 63;
	shr.u32 	%r7094, %r7093, 2;
	and.b32  	%r7095, %r7094, 2032;
	or.b32  	%r7096, %r7095, %r1158;
	mul.wide.u32 	%rd12931, %r7096, 8;
	add.s64 	%rd5583, %rd1, %rd12931;
	ld.global.nc.u64 	%rd12932, [%rd5583];
	shr.u64 	%rd5584, %rd12932, %r1180;
	and.b64  	%rd20576, %rd5584, 2199023255551;
	setp.lt.u32 	%p822, %r1180, 24;
	@%p822 bra 	$L__BB0_1345;
	ld.global.nc.u64 	%rd12933, [%rd5583+128];
	sub.s32 	%r7097, 64, %r1180;
	shl.b64 	%rd12934, %rd12933, %r7097;
	and.b64  	%rd12935, %rd12934, 2199023255551;
	or.b64  	%rd20576, %rd12935, %rd5584;
$L__BB0_1345:
	st.global.u64 	[%rd5482+5376], %rd20576;
	add.s32 	%r7098, %r1157, 704;
	shr.u32 	%r7099, %r7098, 4;
	mul.lo.s32 	%r7100, %r7099, 41;
	and.b32  	%r1181, %r7100, 63;
	shr.u32 	%r7101, %r7100, 2;
	and.b32  	%r7102, %r7101, 2032;
	or.b32  	%r7103, %r7102, %r1158;
	mul.wide.u32 	%rd12936, %r7103, 8;
	add.s64 	%rd5588, %rd1, %rd12936;
	ld.global.nc.u64 	%rd12937, [%rd5588];
	shr.u64 	%rd5589, %rd12937, %r1181;
	and.b64  	%rd20577, %rd5589, 2199023255551;
	setp.lt.u32 	%p823, %r1181, 24;
	@%p823 bra 	$L__BB0_1347;
	ld.global.nc.u64 	%rd12938, [%rd5588+128];
	sub.s32 	%r7104, 64, %r1181;
	shl.b64 	%rd12939, %rd12938, %r7104;
	and.b64  	%rd12940, %rd12939, 2199023255551;
	or.b64  	%rd20577, %rd12940, %rd5589;
$L__BB0_1347:
	st.global.u64 	[%rd5482+5632], %rd20577;
	add.s32 	%r7105, %r1157, 736;
	shr.u32 	%r7106, %r7105, 4;
	mul.lo.s32 	%r7107, %r7106, 41;
	and.b32  	%r1182, %r7107, 63;
	shr.u32 	%r7108, %r7107, 2;
	and.b32  	%r7109, %r7108, 2032;
	or.b32  	%r7110, %r7109, %r1158;
	mul.wide.u32 	%rd12941, %r7110, 8;
	add.s64 	%rd5593, %rd1, %rd12941;
	ld.global.nc.u64 	%rd12942, [%rd5593];
	shr.u64 	%rd5594, %rd12942, %r1182;
	and.b64  	%rd20578, %rd5594, 2199023255551;
	setp.lt.u32 	%p824, %r1182, 24;
	@%p824 bra 	$L__BB0_1349;
	ld.global.nc.u64 	%rd12943, [%rd5593+128];
	sub.s32 	%r7111, 64, %r1182;
	shl.b64 	%rd12944, %rd12943, %r7111;
	and.b64  	%rd12945, %rd12944, 2199023255551;
	or.b64  	%rd20578, %rd12945, %rd5594;
$L__BB0_1349:
	st.global.u64 	[%rd5482+5888], %rd20578;
	add.s32 	%r7112, %r1157, 768;
	shr.u32 	%r7113, %r7112, 4;
	mul.lo.s32 	%r7114, %r7113, 41;
	and.b32  	%r1183, %r7114, 63;
	shr.u32 	%r7115, %r7114, 2;
	and.b32  	%r7116, %r7115, 2032;
	or.b32  	%r7117, %r7116, %r1158;
	mul.wide.u32 	%rd12946, %r7117, 8;
	add.s64 	%rd5598, %rd1, %rd12946;
	ld.global.nc.u64 	%rd12947, [%rd5598];
	shr.u64 	%rd5599, %rd12947, %r1183;
	and.b64  	%rd20579, %rd5599, 2199023255551;
	setp.lt.u32 	%p825, %r1183, 24;
	@%p825 bra 	$L__BB0_1351;
	ld.global.nc.u64 	%rd12948, [%rd5598+128];
	sub.s32 	%r7118, 64, %r1183;
	shl.b64 	%rd12949, %rd12948, %r7118;
	and.b64  	%rd12950, %rd12949, 2199023255551;
	or.b64  	%rd20579, %rd12950, %rd5599;
$L__BB0_1351:
	st.global.u64 	[%rd5482+6144], %rd20579;
	add.s32 	%r7119, %r1157, 800;
	shr.u32 	%r7120, %r7119, 4;
	mul.lo.s32 	%r7121, %r7120, 41;
	and.b32  	%r1184, %r7121, 63;
	shr.u32 	%r7122, %r7121, 2;
	and.b32  	%r7123, %r7122, 2032;
	or.b32  	%r7124, %r7123, %r1158;
	mul.wide.u32 	%rd12951, %r7124, 8;
	add.s64 	%rd5603, %rd1, %rd12951;
	ld.global.nc.u64 	%rd12952, [%rd5603];
	shr.u64 	%rd5604, %rd12952, %r1184;
	and.b64  	%rd20580, %rd5604, 2199023255551;
	setp.lt.u32 	%p826, %r1184, 24;
	@%p826 bra 	$L__BB0_1353;
	ld.global.nc.u64 	%rd12953, [%rd5603+128];
	sub.s32 	%r7125, 64, %r1184;
	shl.b64 	%rd12954, %rd12953, %r7125;
	and.b64  	%rd12955, %rd12954, 2199023255551;
	or.b64  	%rd20580, %rd12955, %rd5604;
$L__BB0_1353:
	st.global.u64 	[%rd5482+6400], %rd20580;
	add.s32 	%r7126, %r1157, 832;
	shr.u32 	%r7127, %r7126, 4;
	mul.lo.s32 	%r7128, %r7127, 41;
	and.b32  	%r1185, %r7128, 63;
	shr.u32 	%r7129, %r7128, 2;
	and.b32  	%r7130, %r7129, 2032;
	or.b32  	%r7131, %r7130, %r1158;
	mul.wide.u32 	%rd12956, %r7131, 8;
	add.s64 	%rd5608, %rd1, %rd12956;
	ld.global.nc.u64 	%rd12957, [%rd5608];
	shr.u64 	%rd5609, %rd12957, %r1185;
	and.b64  	%rd20581, %rd5609, 2199023255551;
	setp.lt.u32 	%p827, %r1185, 24;
	@%p827 bra 	$L__BB0_1355;
	ld.global.nc.u64 	%rd12958, [%rd5608+128];
	sub.s32 	%r7132, 64, %r1185;
	shl.b64 	%rd12959, %rd12958, %r7132;
	and.b64  	%rd12960, %rd12959, 2199023255551;
	or.b64  	%rd20581, %rd12960, %rd5609;
$L__BB0_1355:
	st.global.u64 	[%rd5482+6656], %rd20581;
	add.s32 	%r7133, %r1157, 864;
	shr.u32 	%r7134, %r7133, 4;
	mul.lo.s32 	%r7135, %r7134, 41;
	and.b32  	%r1186, %r7135, 63;
	shr.u32 	%r7136, %r7135, 2;
	and.b32  	%r7137, %r7136, 2032;
	or.b32  	%r7138, %r7137, %r1158;
	mul.wide.u32 	%rd12961, %r7138, 8;
	add.s64 	%rd5613, %rd1, %rd12961;
	ld.global.nc.u64 	%rd12962, [%rd5613];
	shr.u64 	%rd5614, %rd12962, %r1186;
	and.b64  	%rd20582, %rd5614, 2199023255551;
	setp.lt.u32 	%p828, %r1186, 24;
	@%p828 bra 	$L__BB0_1357;
	ld.global.nc.u64 	%rd12963, [%rd5613+128];
	sub.s32 	%r7139, 64, %r1186;
	shl.b64 	%rd12964, %rd12963, %r7139;
	and.b64  	%rd12965, %rd12964, 2199023255551;
	or.b64  	%rd20582, %rd12965, %rd5614;
$L__BB0_1357:
	st.global.u64 	[%rd5482+6912], %rd20582;
	add.s32 	%r7140, %r1157, 896;
	shr.u32 	%r7141, %r7140, 4;
	mul.lo.s32 	%r7142, %r7141, 41;
	and.b32  	%r1187, %r7142, 63;
	shr.u32 	%r7143, %r7142, 2;
	and.b32  	%r7144, %r7143, 2032;
	or.b32  	%r7145, %r7144, %r1158;
	mul.wide.u32 	%rd12966, %r7145, 8;
	add.s64 	%rd5618, %rd1, %rd12966;
	ld.global.nc.u64 	%rd12967, [%rd5618];
	shr.u64 	%rd5619, %rd12967, %r1187;
	and.b64  	%rd20583, %rd5619, 2199023255551;
	setp.lt.u32 	%p829, %r1187, 24;
	@%p829 bra 	$L__BB0_1359;
	ld.global.nc.u64 	%rd12968, [%rd5618+128];
	sub.s32 	%r7146, 64, %r1187;
	shl.b64 	%rd12969, %rd12968, %r7146;
	and.b64  	%rd12970, %rd12969, 2199023255551;
	or.b64  	%rd20583, %rd12970, %rd5619;
$L__BB0_1359:
	st.global.u64 	[%rd5482+7168], %rd20583;
	add.s32 	%r7147, %r1157, 928;
	shr.u32 	%r7148, %r7147, 4;
	mul.lo.s32 	%r7149, %r7148, 41;
	and.b32  	%r1188, %r7149, 63;
	shr.u32 	%r7150, %r7149, 2;
	and.b32  	%r7151, %r7150, 2032;
	or.b32  	%r7152, %r7151, %r1158;
	mul.wide.u32 	%rd12971, %r7152, 8;
	add.s64 	%rd5623, %rd1, %rd12971;
	ld.global.nc.u64 	%rd12972, [%rd5623];
	shr.u64 	%rd5624, %rd12972, %r1188;
	and.b64  	%rd20584, %rd5624, 2199023255551;
	setp.lt.u32 	%p830, %r1188, 24;
	@%p830 bra 	$L__BB0_1361;
	ld.global.nc.u64 	%rd12973, [%rd5623+128];
	sub.s32 	%r7153, 64, %r1188;
	shl.b64 	%rd12974, %rd12973, %r7153;
	and.b64  	%rd12975, %rd12974, 2199023255551;
	or.b64  	%rd20584, %rd12975, %rd5624;
$L__BB0_1361:
	st.global.u64 	[%rd5482+7424], %rd20584;
	add.s32 	%r7154, %r1157, 960;
	shr.u32 	%r7155, %r7154, 4;
	mul.lo.s32 	%r7156, %r7155, 41;
	and.b32  	%r1189, %r7156, 63;
	shr.u32 	%r7157, %r7156, 2;
	and.b32  	%r7158, %r7157, 2032;
	or.b32  	%r7159, %r7158, %r1158;
	mul.wide.u32 	%rd12976, %r7159, 8;
	add.s64 	%rd5628, %rd1, %rd12976;
	ld.global.nc.u64 	%rd12977, [%rd5628];
	shr.u64 	%rd5629, %rd12977, %r1189;
	and.b64  	%rd20585, %rd5629, 2199023255551;
	setp.lt.u32 	%p831, %r1189, 24;
	@%p831 bra 	$L__BB0_1363;
	ld.global.nc.u64 	%rd12978, [%rd5628+128];
	sub.s32 	%r7160, 64, %r1189;
	shl.b64 	%rd12979, %rd12978, %r7160;
	and.b64  	%rd12980, %rd12979, 2199023255551;
	or.b64  	%rd20585, %rd12980, %rd5629;
$L__BB0_1363:
	st.global.u64 	[%rd5482+7680], %rd20585;
	add.s32 	%r7161, %r1157, 992;
	shr.u32 	%r7162, %r7161, 4;
	mul.lo.s32 	%r7163, %r7162, 41;
	and.b32  	%r1190, %r7163, 63;
	shr.u32 	%r7164, %r7163, 2;
	and.b32  	%r7165, %r7164, 2032;
	or.b32  	%r7166, %r7165, %r1158;
	mul.wide.u32 	%rd12981, %r7166, 8;
	add.s64 	%rd5633, %rd1, %rd12981;
	ld.global.nc.u64 	%rd12982, [%rd5633];
	shr.u64 	%rd5634, %rd12982, %r1190;
	and.b64  	%rd20586, %rd5634, 2199023255551;
	setp.lt.u32 	%p832, %r1190, 24;
	@%p832 bra 	$L__BB0_1365;
	ld.global.nc.u64 	%rd12983, [%rd5633+128];
	sub.s32 	%r7167, 64, %r1190;
	shl.b64 	%rd12984, %rd12983, %r7167;
	and.b64  	%rd12985, %rd12984, 2199023255551;
	or.b64  	%rd20586, %rd12985, %rd5634;
$L__BB0_1365:
	st.global.u64 	[%rd5482+7936], %rd20586;
	bra.uni 	$L__BB0_3809;
$L__BB0_1366:
	setp.eq.s16 	%p35, %rs1, 42;
	@%p35 bra 	$L__BB0_3029;
	setp.eq.s16 	%p36, %rs1, 43;
	@%p36 bra 	$L__BB0_1368;
	bra.uni 	$L__BB0_3809;
$L__BB0_1368:
	mov.u32 	%r1225, %tid.x;
	and.b32  	%r1226, %r1225, 15;
	shr.u32 	%r6499, %r1225, 4;
	mul.lo.s32 	%r6500, %r6499, 43;
	and.b32  	%r1227, %r6500, 63;
	shr.u32 	%r6501, %r6500, 2;
	and.b32  	%r6502, %r6501, 1008;
	or.b32  	%r6503, %r6502, %r1226;
	mul.wide.u32 	%rd12503, %r6503, 8;
	add.s64 	%rd5799, %rd1, %rd12503;
	ld.global.nc.u64 	%rd12504, [%rd5799];
	shr.u64 	%rd5800, %rd12504, %r1227;
	and.b64  	%rd20619, %rd5800, 8796093022207;
	setp.lt.u32 	%p737, %r1227, 22;
	@%p737 bra 	$L__BB0_1370;
	ld.global.nc.u64 	%rd12505, [%rd5799+128];
	sub.s32 	%r6504, 64, %r1227;
	shl.b64 	%rd12506, %rd12505, %r6504;
	and.b64  	%rd12507, %rd12506, 8796093022207;
	or.b64  	%rd20619, %rd12507, %rd5800;
$L__BB0_1370:
	mul.wide.u32 	%rd12508, %r1225, 8;
	add.s64 	%rd5804, %rd2, %rd12508;
	st.global.u64 	[%rd5804], %rd20619;
	add.s32 	%r6505, %r1225, 32;
	shr.u32 	%r6506, %r6505, 4;
	mul.lo.s32 	%r6507, %r6506, 43;
	and.b32  	%r1228, %r6507, 63;
	shr.u32 	%r6508, %r6507, 2;
	and.b32  	%r6509, %r6508, 2032;
	or.b32  	%r6510, %r6509, %r1226;
	mul.wide.u32 	%rd12509, %r6510, 8;
	add.s64 	%rd5805, %rd1, %rd12509;
	ld.global.nc.u64 	%rd12510, [%rd5805];
	shr.u64 	%rd5806, %rd12510, %r1228;
	and.b64  	%rd20620, %rd5806, 8796093022207;
	setp.lt.u32 	%p738, %r1228, 22;
	@%p738 bra 	$L__BB0_1372;
	ld.global.nc.u64 	%rd12511, [%rd5805+128];
	sub.s32 	%r6511, 64, %r1228;
	shl.b64 	%rd12512, %rd12511, %r6511;
	and.b64  	%rd12513, %rd12512, 8796093022207;
	or.b64  	%rd20620, %rd12513, %rd5806;
$L__BB0_1372:
	st.global.u64 	[%rd5804+256], %rd20620;
	add.s32 	%r6512, %r1225, 64;
	shr.u32 	%r6513, %r6512, 4;
	mul.lo.s32 	%r6514, %r6513, 43;
	and.b32  	%r1229, %r6514, 63;
	shr.u32 	%r6515, %r6514, 2;
	and.b32  	%r6516, %r6515, 2032;
	or.b32  	%r6517, %r6516, %r1226;
	mul.wide.u32 	%rd12514, %r6517, 8;
	add.s64 	%rd5810, %rd1, %rd12514;
	ld.global.nc.u64 	%rd12515, [%rd5810];
	shr.u64 	%rd5811, %rd12515, %r1229;
	and.b64  	%rd20621, %rd5811, 8796093022207;
	setp.lt.u32 	%p739, %r1229, 22;
	@%p739 bra 	$L__BB0_1374;
	ld.global.nc.u64 	%rd12516, [%rd5810+128];
	sub.s32 	%r6518, 64, %r1229;
	shl.b64 	%rd12517, %rd12516, %r6518;
	and.b64  	%rd12518, %rd12517, 8796093022207;
	or.b64  	%rd20621, %rd12518, %rd5811;
$L__BB0_1374:
	st.global.u64 	[%rd5804+512], %rd20621;
	add.s32 	%r6519, %r1225, 96;
	shr.u32 	%r6520, %r6519, 4;
	mul.lo.s32 	%r6521, %r6520, 43;
	and.b32  	%r1230, %r6521, 63;
	shr.u32 	%r6522, %r6521, 2;
	and.b32  	%r6523, %r6522, 2032;
	or.b32  	%r6524, %r6523, %r1226;
	mul.wide.u32 	%rd12519, %r6524, 8;
	add.s64 	%rd5815, %rd1, %rd12519;
	ld.global.nc.u64 	%rd12520, [%rd5815];
	shr.u64 	%rd5816, %rd12520, %r1230;
	and.b64  	%rd20622, %rd5816, 8796093022207;
	setp.lt.u32 	%p740, %r1230, 22;
	@%p740 bra 	$L__BB0_1376;
	ld.global.nc.u64 	%rd12521, [%rd5815+128];
	sub.s32 	%r6525, 64, %r1230;
	shl.b64 	%rd12522, %rd12521, %r6525;
	and.b64  	%rd12523, %rd12522, 8796093022207;
	or.b64  	%rd20622, %rd12523, %rd5816;
$L__BB0_1376:
	st.global.u64 	[%rd5804+768], %rd20622;
	add.s32 	%r6526, %r1225, 128;
	shr.u32 	%r6527, %r6526, 4;
	mul.lo.s32 	%r6528, %r6527, 43;
	and.b32  	%r1231, %r6528, 63;
	shr.u32 	%r6529, %r6528, 2;
	and.b32  	%r6530, %r6529, 2032;
	or.b32  	%r6531, %r6530, %r1226;
	mul.wide.u32 	%rd12524, %r6531, 8;
	add.s64 	%rd5820, %rd1, %rd12524;
	ld.global.nc.u64 	%rd12525, [%rd5820];
	shr.u64 	%rd5821, %rd12525, %r1231;
	and.b64  	%rd20623, %rd5821, 8796093022207;
	setp.lt.u32 	%p741, %r1231, 22;
	@%p741 bra 	$L__BB0_1378;
	ld.global.nc.u64 	%rd12526, [%rd5820+128];
	sub.s32 	%r6532, 64, %r1231;
	shl.b64 	%rd12527, %rd12526, %r6532;
	and.b64  	%rd12528, %rd12527, 8796093022207;
	or.b64  	%rd20623, %rd12528, %rd5821;
$L__BB0_1378:
	st.global.u64 	[%rd5804+1024], %rd20623;
	add.s32 	%r6533, %r1225, 160;
	shr.u32 	%r6534, %r6533, 4;
	mul.lo.s32 	%r6535, %r6534, 43;
	and.b32  	%r1232, %r6535, 63;
	shr.u32 	%r6536, %r6535, 2;
	and.b32  	%r6537, %r6536, 2032;
	or.b32  	%r6538, %r6537, %r1226;
	mul.wide.u32 	%rd12529, %r6538, 8;
	add.s64 	%rd5825, %rd1, %rd12529;
	ld.global.nc.u64 	%rd12530, [%rd5825];
	shr.u64 	%rd5826, %rd12530, %r1232;
	and.b64  	%rd20624, %rd5826, 8796093022207;
	setp.lt.u32 	%p742, %r1232, 22;
	@%p742 bra 	$L__BB0_1380;
	ld.global.nc.u64 	%rd12531, [%rd5825+128];
	sub.s32 	%r6539, 64, %r1232;
	shl.b64 	%rd12532, %rd12531, %r6539;
	and.b64  	%rd12533, %rd12532, 8796093022207;
	or.b64  	%rd20624, %rd12533, %rd5826;
$L__BB0_1380:
	st.global.u64 	[%rd5804+1280], %rd20624;
	add.s32 	%r6540, %r1225, 192;
	shr.u32 	%r6541, %r6540, 4;
	mul.lo.s32 	%r6542, %r6541, 43;
	and.b32  	%r1233, %r6542, 63;
	shr.u32 	%r6543, %r6542, 2;
	and.b32  	%r6544, %r6543, 2032;
	or.b32  	%r6545, %r6544, %r1226;
	mul.wide.u32 	%rd12534, %r6545, 8;
	add.s64 	%rd5830, %rd1, %rd12534;
	ld.global.nc.u64 	%rd12535, [%rd5830];
	shr.u64 	%rd5831, %rd12535, %r1233;
	and.b64  	%rd20625, %rd5831, 8796093022207;
	setp.lt.u32 	%p743, %r1233, 22;
	@%p743 bra 	$L__BB0_1382;
	ld.global.nc.u64 	%rd12536, [%rd5830+128];
	sub.s32 	%r6546, 64, %r1233;
	shl.b64 	%rd12537, %rd12536, %r6546;
	and.b64  	%rd12538, %rd12537, 8796093022207;
	or.b64  	%rd20625, %rd12538, %rd5831;
$L__BB0_1382:
	st.global.u64 	[%rd5804+1536], %rd20625;
	add.s32 	%r6547, %r1225, 224;
	shr.u32 	%r6548, %r6547, 4;
	mul.lo.s32 	%r6549, %r6548, 43;
	and.b32  	%r1234, %r6549, 63;
	shr.u32 	%r6550, %r6549, 2;
	and.b32  	%r6551, %r6550, 2032;
	or.b32  	%r6552, %r6551, %r1226;
	mul.wide.u32 	%rd12539, %r6552, 8;
	add.s64 	%rd5835, %rd1, %rd12539;
	ld.global.nc.u64 	%rd12540, [%rd5835];
	shr.u64 	%rd5836, %rd12540, %r1234;
	and.b64  	%rd20626, %rd5836, 8796093022207;
	setp.lt.u32 	%p744, %r1234, 22;
	@%p744 bra 	$L__BB0_1384;
	ld.global.nc.u64 	%rd12541, [%rd5835+128];
	sub.s32 	%r6553, 64, %r1234;
	shl.b64 	%rd12542, %rd12541, %r6553;
	and.b64  	%rd12543, %rd12542, 8796093022207;
	or.b64  	%rd20626, %rd12543, %rd5836;
$L__BB0_1384:
	st.global.u64 	[%rd5804+1792], %rd20626;
	add.s32 	%r6554, %r1225, 256;
	shr.u32 	%r6555, %r6554, 4;
	mul.lo.s32 	%r6556, %r6555, 43;
	and.b32  	%r1235, %r6556, 63;
	shr.u32 	%r6557, %r6556, 2;
	and.b32  	%r6558, %r6557, 2032;
	or.b32  	%r6559, %r6558, %r1226;
	mul.wide.u32 	%rd12544, %r6559, 8;
	add.s64 	%rd5840, %rd1, %rd12544;
	ld.global.nc.u64 	%rd12545, [%rd5840];
	shr.u64 	%rd5841, %rd12545, %r1235;
	and.b64  	%rd20627, %rd5841, 8796093022207;
	setp.lt.u32 	%p745, %r1235, 22;
	@%p745 bra 	$L__BB0_1386;
	ld.global.nc.u64 	%rd12546, [%rd5840+128];
	sub.s32 	%r6560, 64, %r1235;
	shl.b64 	%rd12547, %rd12546, %r6560;
	and.b64  	%rd12548, %rd12547, 8796093022207;
	or.b64  	%rd20627, %rd12548, %rd5841;
$L__BB0_1386:
	st.global.u64 	[%rd5804+2048], %rd20627;
	add.s32 	%r6561, %r1225, 288;
	shr.u32 	%r6562, %r6561, 4;
	mul.lo.s32 	%r6563, %r6562, 43;
	and.b32  	%r1236, %r6563, 63;
	shr.u32 	%r6564, %r6563, 2;
	and.b32  	%r6565, %r6564, 2032;
	or.b32  	%r6566, %r6565, %r1226;
	mul.wide.u32 	%rd12549, %r6566, 8;
	add.s64 	%rd5845, %rd1, %rd12549;
	ld.global.nc.u64 	%rd12550, [%rd5845];
	shr.u64 	%rd5846, %rd12550, %r1236;
	and.b64  	%rd20628, %rd5846, 8796093022207;
	setp.lt.u32 	%p746, %r1236, 22;
	@%p746 bra 	$L__BB0_1388;
	ld.global.nc.u64 	%rd12551, [%rd5845+128];
	sub.s32 	%r6567, 64, %r1236;
	shl.b64 	%rd12552, %rd12551, %r6567;
	and.b64  	%rd12553, %rd12552, 8796093022207;
	or.b64  	%rd20628, %rd12553, %rd5846;
$L__BB0_1388:
	st.global.u64 	[%rd5804+2304], %rd20628;
	add.s32 	%r6568, %r1225, 320;
	shr.u32 	%r6569, %r6568, 4;
	mul.lo.s32 	%r6570, %r6569, 43;
	and.b32  	%r1237, %r6570, 63;
	shr.u32 	%r6571, %r6570, 2;
	and.b32  	%r6572, %r6571, 2032;
	or.b32  	%r6573, %r6572, %r1226;
	mul.wide.u32 	%rd12554, %r6573, 8;
	add.s64 	%rd5850, %rd1, %rd12554;
	ld.global.nc.u64 	%rd12555, [%rd5850];
	shr.u64 	%rd5851, %rd12555, %r1237;
	and.b64  	%rd20629, %rd5851, 8796093022207;
	setp.lt.u32 	%p747, %r1237, 22;
	@%p747 bra 	$L__BB0_1390;
	ld.global.nc.u64 	%rd12556, [%rd5850+128];
	sub.s32 	%r6574, 64, %r1237;
	shl.b64 	%rd12557, %rd12556, %r6574;
	and.b64  	%rd12558, %rd12557, 8796093022207;
	or.b64  	%rd20629, %rd12558, %rd5851;
$L__BB0_1390:
	st.global.u64 	[%rd5804+2560], %rd20629;
	add.s32 	%r6575, %r1225, 352;
	shr.u32 	%r6576, %r6575, 4;
	mul.lo.s32 	%r6577, %r6576, 43;
	and.b32  	%r1238, %r6577, 63;
	shr.u32 	%r6578, %r6577, 2;
	and.b32  	%r6579, %r6578, 2032;
	or.b32  	%r6580, %r6579, %r1226;
	mul.wide.u32 	%rd12559, %r6580, 8;
	add.s64 	%rd5855, %rd1, %rd12559;
	ld.global.nc.u64 	%rd12560, [%rd5855];
	shr.u64 	%rd5856, %rd12560, %r1238;
	and.b64  	%rd20630, %rd5856, 8796093022207;
	setp.lt.u32 	%p748, %r1238, 22;
	@%p748 bra 	$L__BB0_1392;
	ld.global.nc.u64 	%rd12561, [%rd5855+128];
	sub.s32 	%r6581, 64, %r1238;
	shl.b64 	%rd12562, %rd12561, %r6581;
	and.b64  	%rd12563, %rd12562, 8796093022207;
	or.b64  	%rd20630, %rd12563, %rd5856;
$L__BB0_1392:
	st.global.u64 	[%rd5804+2816], %rd20630;
	add.s32 	%r6582, %r1225, 384;
	shr.u32 	%r6583, %r6582, 4;
	mul.lo.s32 	%r6584, %r6583, 43;
	and.b32  	%r1239, %r6584, 63;
	shr.u32 	%r6585, %r6584, 2;
	and.b32  	%r6586, %r6585, 2032;
	or.b32  	%r6587, %r6586, %r1226;
	mul.wide.u32 	%rd12564, %r6587, 8;
	add.s64 	%rd5860, %rd1, %rd12564;
	ld.global.nc.u64 	%rd12565, [%rd5860];
	shr.u64 	%rd5861, %rd12565, %r1239;
	and.b64  	%rd20631, %rd5861, 8796093022207;
	setp.lt.u32 	%p749, %r1239, 22;
	@%p749 bra 	$L__BB0_1394;
	ld.global.nc.u64 	%rd12566, [%rd5860+128];
	sub.s32 	%r6588, 64, %r1239;
	shl.b64 	%rd12567, %rd12566, %r6588;
	and.b64  	%rd12568, %rd12567, 8796093022207;
	or.b64  	%rd20631, %rd12568, %rd5861;
$L__BB0_1394:
	st.global.u64 	[%rd5804+3072], %rd20631;
	add.s32 	%r6589, %r1225, 416;
	shr.u32 	%r6590, %r6589, 4;
	mul.lo.s32 	%r6591, %r6590, 43;
	and.b32  	%r1240, %r6591, 63;
	shr.u32 	%r6592, %r6591, 2;
	and.b32  	%r6593, %r6592, 2032;
	or.b32  	%r6594, %r6593, %r1226;
	mul.wide.u32 	%rd12569, %r6594, 8;
	add.s64 	%rd5865, %rd1, %rd12569;
	ld.global.nc.u64 	%rd12570, [%rd5865];
	shr.u64 	%rd5866, %rd12570, %r1240;
	and.b64  	%rd20632, %rd5866, 8796093022207;
	setp.lt.u32 	%p750, %r1240, 22;
	@%p750 bra 	$L__BB0_1396;
	ld.global.nc.u64 	%rd12571, [%rd5865+128];
	sub.s32 	%r6595, 64, %r1240;
	shl.b64 	%rd12572, %rd12571, %r6595;
	and.b64  	%rd12573, %rd12572, 8796093022207;
	or.b64  	%rd20632, %rd12573, %rd5866;
$L__BB0_1396:
	st.global.u64 	[%rd5804+3328], %rd20632;
	add.s32 	%r6596, %r1225, 448;
	shr.u32 	%r6597, %r6596, 4;
	mul.lo.s32 	%r6598, %r6597, 43;
	and.b32  	%r1241, %r6598, 63;
	shr.u32 	%r6599, %r6598, 2;
	and.b32  	%r6600, %r6599, 2032;
	or.b32  	%r6601, %r6600, %r1226;
	mul.wide.u32 	%rd12574, %r6601, 8;
	add.s64 	%rd5870, %rd1, %rd12574;
	ld.global.nc.u64 	%rd12575, [%rd5870];
	shr.u64 	%rd5871, %rd12575, %r1241;
	and.b64  	%rd20633, %rd5871, 8796093022207;
	setp.lt.u32 	%p751, %r1241, 22;
	@%p751 bra 	$L__BB0_1398;
	ld.global.nc.u64 	%rd12576, [%rd5870+128];
	sub.s32 	%r6602, 64, %r1241;
	shl.b64 	%rd12577, %rd12576, %r6602;
	and.b64  	%rd12578, %rd12577, 8796093022207;
	or.b64  	%rd20633, %rd12578, %rd5871;
$L__BB0_1398:
	st.global.u64 	[%rd5804+3584], %rd20633;
	add.s32 	%r6603, %r1225, 480;
	shr.u32 	%r6604, %r6603, 4;
	mul.lo.s32 	%r6605, %r6604, 43;
	and.b32  	%r1242, %r6605, 63;
	shr.u32 	%r6606, %r6605, 2;
	and.b32  	%r6607, %r6606, 2032;
	or.b32  	%r6608, %r6607, %r1226;
	mul.wide.u32 	%rd12579, %r6608, 8;
	add.s64 	%rd5875, %rd1, %rd12579;
	ld.global.nc.u64 	%rd12580, [%rd5875];
	shr.u64 	%rd5876, %rd12580, %r1242;
	and.b64  	%rd20634, %rd5876, 8796093022207;
	setp.lt.u32 	%p752, %r1242, 22;
	@%p752 bra 	$L__BB0_1400;
	ld.global.nc.u64 	%rd12581, [%rd5875+128];
	sub.s32 	%r6609, 64, %r1242;
	shl.b64 	%rd12582, %rd12581, %r6609;
	and.b64  	%rd12583, %rd12582, 8796093022207;
	or.b64  	%rd20634, %rd12583, %rd5876;
$L__BB0_1400:
	st.global.u64 	[%rd5804+3840], %rd20634;
	add.s32 	%r6610, %r1225, 512;
	shr.u32 	%r6611, %r6610, 4;
	mul.lo.s32 	%r6612, %r6611, 43;
	and.b32  	%r1243, %r6612, 63;
	shr.u32 	%r6613, %r6612, 2;
	and.b32  	%r6614, %r6613, 2032;
	or.b32  	%r6615, %r6614, %r1226;
	mul.wide.u32 	%rd12584, %r6615, 8;
	add.s64 	%rd5880, %rd1, %rd12584;
	ld.global.nc.u64 	%rd12585, [%rd5880];
	shr.u64 	%rd5881, %rd12585, %r1243;
	and.b64  	%rd20635, %rd5881, 8796093022207;
	setp.lt.u32 	%p753, %r1243, 22;
	@%p753 bra 	$L__BB0_1402;
	ld.global.nc.u64 	%rd12586, [%rd5880+128];
	sub.s32 	%r6616, 64, %r1243;
	shl.b64 	%rd12587, %rd12586, %r6616;
	and.b64  	%rd12588, %rd12587, 8796093022207;
	or.b64  	%rd20635, %rd12588, %rd5881;
$L__BB0_1402:
	st.global.u64 	[%rd5804+4096], %rd20635;
	add.s32 	%r6617, %r1225, 544;
	shr.u32 	%r6618, %r6617, 4;
	mul.lo.s32 	%r6619, %r6618, 43;
	and.b32  	%r1244, %r6619, 63;
	shr.u32 	%r6620, %r6619, 2;
	and.b32  	%r6621, %r6620, 2032;
	or.b32  	%r6622, %r6621, %r1226;
	mul.wide.u32 	%rd12589, %r6622, 8;
	add.s64 	%rd5885, %rd1, %rd12589;
	ld.global.nc.u64 	%rd12590, [%rd5885];
	shr.u64 	%rd5886, %rd12590, %r1244;
	and.b64  	%rd20636, %rd5886, 8796093022207;
	setp.lt.u32 	%p754, %r1244, 22;
	@%p754 bra 	$L__BB0_1404;
	ld.global.nc.u64 	%rd12591, [%rd5885+128];
	sub.s32 	%r6623, 64, %r1244;
	shl.b64 	%rd12592, %rd12591, %r6623;
	and.b64  	%rd12593, %rd12592, 8796093022207;
	or.b64  	%rd20636, %rd12593, %rd5886;
$L__BB0_1404:
	st.global.u64 	[%rd5804+4352], %rd20636;
	add.s32 	%r6624, %r1225, 576;
	shr.u32 	%r6625, %r6624, 4;
	mul.lo.s32 	%r6626, %r6625, 43;
	and.b32  	%r1245, %r6626, 63;
	shr.u32 	%r6627, %r6626, 2;
	and.b32  	%r6628, %r6627, 2032;
	or.b32  	%r6629, %r6628, %r1226;
	mul.wide.u32 	%rd12594, %r6629, 8;
	add.s64 	%rd5890, %rd1, %rd12594;
	ld.global.nc.u64 	%rd12595, [%rd5890];
	shr.u64 	%rd5891, %rd12595, %r1245;
	and.b64  	%rd20637, %rd5891, 8796093022207;
	setp.lt.u32 	%p755, %r1245, 22;
	@%p755 bra 	$L__BB0_1406;
	ld.global.nc.u64 	%rd12596, [%rd5890+128];
	sub.s32 	%r6630, 64, %r1245;
	shl.b64 	%rd12597, %rd12596, %r6630;
	and.b64  	%rd12598, %rd12597, 8796093022207;
	or.b64  	%rd20637, %rd12598, %rd5891;
$L__BB0_1406:
	st.global.u64 	[%rd5804+4608], %rd20637;
	add.s32 	%r6631, %r1225, 608;
	shr.u32 	%r6632, %r6631, 4;
	mul.lo.s32 	%r6633, %r6632, 43;
	and.b32  	%r1246, %r6633, 63;
	shr.u32 	%r6634, %r6633, 2;
	and.b32  	%r6635, %r6634, 2032;
	or.b32  	%r6636, %r6635, %r1226;
	mul.wide.u32 	%rd12599, %r6636, 8;
	add.s64 	%rd5895, %rd1, %rd12599;
	ld.global.nc.u64 	%rd12600, [%rd5895];
	shr.u64 	%rd5896, %rd12600, %r1246;
	and.b64  	%rd20638, %rd5896, 8796093022207;
	setp.lt.u32 	%p756, %r1246, 22;
	@%p756 bra 	$L__BB0_1408;
	ld.global.nc.u64 	%rd12601, [%rd5895+128];
	sub.s32 	%r6637, 64, %r1246;
	shl.b64 	%rd12602, %rd12601, %r6637;
	and.b64  	%rd12603, %rd12602, 8796093022207;
	or.b64  	%rd20638, %rd12603, %rd5896;
$L__BB0_1408:
	st.global.u64 	[%rd5804+4864], %rd20638;
	add.s32 	%r6638, %r1225, 640;
	shr.u32 	%r6639, %r6638, 4;
	mul.lo.s32 	%r6640, %r6639, 43;
	and.b32  	%r1247, %r6640, 63;
	shr.u32 	%r6641, %r6640, 2;
	and.b32  	%r6642, %r6641, 2032;
	or.b32  	%r6643, %r6642, %r1226;
	mul.wide.u32 	%rd12604, %r6643, 8;
	add.s64 	%rd5900, %rd1, %rd12604;
	ld.global.nc.u64 	%rd12605, [%rd5900];
	shr.u64 	%rd5901, %rd12605, %r1247;
	and.b64  	%rd20639, %rd5901, 8796093022207;
	setp.lt.u32 	%p757, %r1247, 22;
	@%p757 bra 	$L__BB0_1410;
	ld.global.nc.u64 	%rd12606, [%rd5900+128];
	sub.s32 	%r6644, 64, %r1247;
	shl.b64 	%rd12607, %rd12606, %r6644;
	and.b64  	%rd12608, %rd12607, 8796093022207;
	or.b64  	%rd20639, %rd12608, %rd5901;
$L__BB0_1410:
	st.global.u64 	[%rd5804+5120], %rd20639;
	add.s32 	%r6645, %r1225, 672;
	shr.u32 	%r6646, %r6645, 4;
	mul.lo.s32 	%r6647, %r6646, 43;
	and.b32  	%r1248, %r6647, 63;
	shr.u32 	%r6648, %r6647, 2;
	and.b32  	%r6649, %r6648, 2032;
	or.b32  	%r6650, %r6649, %r1226;
	mul.wide.u32 	%rd12609, %r6650, 8;
	add.s64 	%rd5905, %rd1, %rd12609;
	ld.global.nc.u64 	%rd12610, [%rd5905];
	shr.u64 	%rd5906, %rd12610, %r1248;
	and.b64  	%rd20640, %rd5906, 8796093022207;
	setp.lt.u32 	%p758, %r1248, 22;
	@%p758 bra 	$L__BB0_1412;
	ld.global.nc.u64 	%rd12611, [%rd5905+128];
	sub.s32 	%r6651, 64, %r1248;
	shl.b64 	%rd12612, %rd12611, %r6651;
	and.b64  	%rd12613, %rd12612, 8796093022207;
	or.b64  	%rd20640, %rd12613, %rd5906;
$L__BB0_1412:
	st.global.u64 	[%rd5804+5376], %rd20640;
	add.s32 	%r6652, %r1225, 704;
	shr.u32 	%r6653, %r6652, 4;
	mul.lo.s32 	%r6654, %r6653, 43;
	and.b32  	%r1249, %r6654, 63;
	shr.u32 	%r6655, %r6654, 2;
	and.b32  	%r6656, %r6655, 2032;
	or.b32  	%r6657, %r6656, %r1226;
	mul.wide.u32 	%rd12614, %r6657, 8;
	add.s64 	%rd5910, %rd1, %rd12614;
	ld.global.nc.u64 	%rd12615, [%rd5910];
	shr.u64 	%rd5911, %rd12615, %r1249;
	and.b64  	%rd20641, %rd5911, 8796093022207;
	setp.lt.u32 	%p759, %r1249, 22;
	@%p759 bra 	$L__BB0_1414;
	ld.global.nc.u64 	%rd12616, [%rd5910+128];
	sub.s32 	%r6658, 64, %r1249;
	shl.b64 	%rd12617, %rd12616, %r6658;
	and.b64  	%rd12618, %rd12617, 8796093022207;
	or.b64  	%rd20641, %rd12618, %rd5911;
$L__BB0_1414:
	st.global.u64 	[%rd5804+5632], %rd20641;
	add.s32 	%r6659, %r1225, 736;
	shr.u32 	%r6660, %r6659, 4;
	mul.lo.s32 	%r6661, %r6660, 43;
	and.b32  	%r1250, %r6661, 63;
	shr.u32 	%r6662, %r6661, 2;
	and.b32  	%r6663, %r6662, 2032;
	or.b32  	%r6664, %r6663, %r1226;
	mul.wide.u32 	%rd12619, %r6664, 8;
	add.s64 	%rd5915, %rd1, %rd12619;
	ld.global.nc.u64 	%rd12620, [%rd5915];
	shr.u64 	%rd5916, %rd12620, %r1250;
	and.b64  	%rd20642, %rd5916, 8796093022207;
	setp.lt.u32 	%p760, %r1250, 22;
	@%p760 bra 	$L__BB0_1416;
	ld.global.nc.u64 	%rd12621, [%rd5915+128];
	sub.s32 	%r6665, 64, %r1250;
	shl.b64 	%rd12622, %rd12621, %r6665;
	and.b64  	%rd12623, %rd12622, 8796093022207;
	or.b64  	%rd20642, %rd12623, %rd5916;
$L__BB0_1416:
	st.global.u64 	[%rd5804+5888], %rd20642;
	add.s32 	%r6666, %r1225, 768;
	shr.u32 	%r6667, %r6666, 4;
	mul.lo.s32 	%r6668, %r6667, 43;
	and.b32  	%r1251, %r6668, 63;
	shr.u32 	%r6669, %r6668, 2;
	and.b32  	%r6670, %r6669, 2032;
	or.b32  	%r6671, %r6670, %r1226;
	mul.wide.u32 	%rd12624, %r6671, 8;
	add.s64 	%rd5920, %rd1, %rd12624;
	ld.global.nc.u64 	%rd12625, [%rd5920];
	shr.u64 	%rd5921, %rd12625, %r1251;
	and.b64  	%rd20643, %rd5921, 8796093022207;
	setp.lt.u32 	%p761, %r1251, 22;
	@%p761 bra 	$L__BB0_1418;
	ld.global.nc.u64 	%rd12626, [%rd5920+128];
	sub.s32 	%r6672, 64, %r1251;
	shl.b64 	%rd12627, %rd12626, %r6672;
	and.b64  	%rd12628, %rd12627, 8796093022207;
	or.b64  	%rd20643, %rd12628, %rd5921;
$L__BB0_1418:
	st.global.u64 	[%rd5804+6144], %rd20643;
	add.s32 	%r6673, %r1225, 800;
	shr.u32 	%r6674, %r6673, 4;
	mul.lo.s32 	%r6675, %r6674, 43;
	and.b32  	%r1252, %r6675, 63;
	shr.u32 	%r6676, %r6675, 2;
	and.b32  	%r6677, %r6676, 2032;
	or.b32  	%r6678, %r6677, %r1226;
	mul.wide.u32 	%rd12629, %r6678, 8;
	add.s64 	%rd5925, %rd1, %rd12629;
	ld.global.nc.u64 	%rd12630, [%rd5925];
	shr.u64 	%rd5926, %rd12630, %r1252;
	and.b64  	%rd20644, %rd5926, 8796093022207;
	setp.lt.u32 	%p762, %r1252, 22;
	@%p762 bra 	$L__BB0_1420;
	ld.global.nc.u64 	%rd12631, [%rd5925+128];
	sub.s32 	%r6679, 64, %r1252;
	shl.b64 	%rd12632, %rd12631, %r6679;
	and.b64  	%rd12633, %rd12632, 8796093022207;
	or.b64  	%rd20644, %rd12633, %rd5926;
$L__BB0_1420:
	st.global.u64 	[%rd5804+6400], %rd20644;
	add.s32 	%r6680, %r1225, 832;
	shr.u32 	%r6681, %r6680, 4;
	mul.lo.s32 	%r6682, %r6681, 43;
	and.b32  	%r1253, %r6682, 63;
	shr.u32 	%r6683, %r6682, 2;
	and.b32  	%r6684, %r6683, 2032;
	or.b32  	%r6685, %r6684, %r1226;
	mul.wide.u32 	%rd12634, %r6685, 8;
	add.s64 	%rd5930, %rd1, %rd12634;
	ld.global.nc.u64 	%rd12635, [%rd5930];
	shr.u64 	%rd5931, %rd12635, %r1253;
	and.b64  	%rd20645, %rd5931, 8796093022207;
	setp.lt.u32 	%p763, %r1253, 22;
	@%p763 bra 	$L__BB0_1422;
	ld.global.nc.u64 	%rd12636, [%rd5930+128];
	sub.s32 	%r6686, 64, %r1253;
	shl.b64 	%rd12637, %rd12636, %r6686;
	and.b64  	%rd12638, %rd12637, 8796093022207;
	or.b64  	%rd20645, %rd12638, %rd5931;
$L__BB0_1422:
	st.global.u64 	[%rd5804+6656], %rd20645;
	add.s32 	%r6687, %r1225, 864;
	shr.u32 	%r6688, %r6687, 4;
	mul.lo.s32 	%r6689, %r6688, 43;
	and.b32  	%r1254, %r6689, 63;
	shr.u32 	%r6690, %r6689, 2;
	and.b32  	%r6691, %r6690, 2032;
	or.b32  	%r6692, %r6691, %r1226;
	mul.wide.u32 	%rd12639, %r6692, 8;
	add.s64 	%rd5935, %rd1, %rd12639;
	ld.global.nc.u64 	%rd12640, [%rd5935];
	shr.u64 	%rd5936, %rd12640, %r1254;
	and.b64  	%rd20646, %rd5936, 8796093022207;
	setp.lt.u32 	%p764, %r1254, 22;
	@%p764 bra 	$L__BB0_1424;
	ld.global.nc.u64 	%rd12641, [%rd5935+128];
	sub.s32 	%r6693, 64, %r1254;
	shl.b64 	%rd12642, %rd12641, %r6693;
	and.b64  	%rd12643, %rd12642, 8796093022207;
	or.b64  	%rd20646, %rd12643, %rd5936;
$L__BB0_1424:
	st.global.u64 	[%rd5804+6912], %rd20646;
	add.s32 	%r6694, %r1225, 896;
	shr.u32 	%r6695, %r6694, 4;
	mul.lo.s32 	%r6696, %r6695, 43;
	and.b32  	%r1255, %r6696, 63;
	shr.u32 	%r6697, %r6696, 2;
	and.b32  	%r6698, %r6697, 2032;
	or.b32  	%r6699, %r6698, %r1226;
	mul.wide.u32 	%rd12644, %r6699, 8;
	add.s64 	%rd5940, %rd1, %rd12644;
	ld.global.nc.u64 	%rd12645, [%rd5940];
	shr.u64 	%rd5941, %rd12645, %r1255;
	and.b64  	%rd20647, %rd5941, 8796093022207;
	setp.lt.u32 	%p765, %r1255, 22;
	@%p765 bra 	$L__BB0_1426;
	ld.global.nc.u64 	%rd12646, [%rd5940+128];
	sub.s32 	%r6700, 64, %r1255;
	shl.b64 	%rd12647, %rd12646, %r6700;
	and.b64  	%rd12648, %rd12647, 8796093022207;
	or.b64  	%rd20647, %rd12648, %rd5941;
$L__BB0_1426:
	st.global.u64 	[%rd5804+7168], %rd20647;
	add.s32 	%r6701, %r1225, 928;
	shr.u32 	%r6702, %r6701, 4;
	mul.lo.s32 	%r6703, %r6702, 43;
	and.b32  	%r1256, %r6703, 63;
	shr.u32 	%r6704, %r6703, 2;
	and.b32  	%r6705, %r6704, 2032;
	or.b32  	%r6706, %r6705, %r1226;
	mul.wide.u32 	%rd12649, %r6706, 8;
	add.s64 	%rd5945, %rd1, %rd12649;
	ld.global.nc.u64 	%rd12650, [%rd5945];
	shr.u64 	%rd5946, %rd12650, %r1256;
	and.b64  	%rd20648, %rd5946, 8796093022207;
	setp.lt.u32 	%p766, %r1256, 22;
	@%p766 bra 	$L__BB0_1428;
	ld.global.nc.u64 	%rd12651, [%rd5945+128];
	sub.s32 	%r6707, 64, %r1256;
	shl.b64 	%rd12652, %rd12651, %r6707;
	and.b64  	%rd12653, %rd12652, 8796093022207;
	or.b64  	%rd20648, %rd12653, %rd5946;
$L__BB0_1428:
	st.global.u64 	[%rd5804+7424], %rd20648;
	add.s32 	%r6708, %r1225, 960;
	shr.u32 	%r6709, %r6708, 4;
	mul.lo.s32 	%r6710, %r6709, 43;
	and.b32  	%r1257, %r6710, 63;
	shr.u32 	%r6711, %r6710, 2;
	and.b32  	%r6712, %r6711, 2032;
	or.b32  	%r6713, %r6712, %r1226;
	mul.wide.u32 	%rd12654, %r6713, 8;
	add.s64 	%rd5950, %rd1, %rd12654;
	ld.global.nc.u64 	%rd12655, [%rd5950];
	shr.u64 	%rd5951, %rd12655, %r1257;
	and.b64  	%rd20649, %rd5951, 8796093022207;
	setp.lt.u32 	%p767, %r1257, 22;
	@%p767 bra 	$L__BB0_1430;
	ld.global.nc.u64 	%rd12656, [%rd5950+128];
	sub.s32 	%r6714, 64, %r1257;
	shl.b64 	%rd12657, %rd12656, %r6714;
	and.b64  	%rd12658, %rd12657, 8796093022207;
	or.b64  	%rd20649, %rd12658, %rd5951;
$L__BB0_1430:
	st.global.u64 	[%rd5804+7680], %rd20649;
	add.s32 	%r6715, %r1225, 992;
	shr.u32 	%r6716, %r6715, 4;
	mul.lo.s32 	%r6717, %r6716, 43;
	and.b32  	%r1258, %r6717, 63;
	shr.u32 	%r6718, %r6717, 2;
	and.b32  	%r6719, %r6718, 2032;
	or.b32  	%r6720, %r6719, %r1226;
	mul.wide.u32 	%rd12659, %r6720, 8;
	add.s64 	%rd5955, %rd1, %rd12659;
	ld.global.nc.u64 	%rd12660, [%rd5955];
	shr.u64 	%rd5956, %rd12660, %r1258;
	and.b64  	%rd20650, %rd5956, 8796093022207;
	setp.lt.u32 	%p768, %r1258, 22;
	@%p768 bra 	$L__BB0_1432;
	ld.global.nc.u64 	%rd12661, [%rd5955+128];
	sub.s32 	%r6721, 64, %r1258;
	shl.b64 	%rd12662, %rd12661, %r6721;
	and.b64  	%rd12663, %rd12662, 8796093022207;
	or.b64  	%rd20650, %rd12663, %rd5956;
$L__BB0_1432:
	st.global.u64 	[%rd5804+7936], %rd20650;
	bra.uni 	$L__BB0_3809;
$L__BB0_1433:
	setp.gt.s16 	%p29, %rs1, 45;
	@%p29 bra 	$L__BB0_1501;
	setp.eq.s16 	%p32, %rs1, 44;
	@%p32 bra 	$L__BB0_3094;
	setp.eq.s16 	%p33, %rs1, 45;
	@%p33 bra 	$L__BB0_1436;
	bra.uni 	$L__BB0_3809;
$L__BB0_1436:
	mov.u32 	%r1293, %tid.x;
	and.b32  	%r1294, %r1293, 15;
	shr.u32 	%r6053, %r1293, 4;
	mul.lo.s32 	%r6054, %r6053, 45;
	and.b32  	%r1295, %r6054, 63;
	shr.u32 	%r6055, %r6054, 2;
	and.b32  	%r6056, %r6055, 1008;
	or.b32  	%r6057, %r6056, %r1294;
	mul.wide.u32 	%rd12181, %r6057, 8;
	add.s64 	%rd6121, %rd1, %rd12181;
	ld.global.nc.u64 	%rd12182, [%rd6121];
	shr.u64 	%rd6122, %rd12182, %r1295;
	and.b64  	%rd20683, %rd6122, 35184372088831;
	setp.lt.u32 	%p673, %r1295, 20;
	@%p673 bra 	$L__BB0_1438;
	ld.global.nc.u64 	%rd12183, [%rd6121+128];
	sub.s32 	%r6058, 64, %r1295;
	shl.b64 	%rd12184, %rd12183, %r6058;
	and.b64  	%rd12185, %rd12184, 35184372088831;
	or.b64  	%rd20683, %rd12185, %rd6122;
$L__BB0_1438:
	mul.wide.u32 	%rd12186, %r1293, 8;
	add.s64 	%rd6126, %rd2, %rd12186;
	st.global.u64 	[%rd6126], %rd20683;
	add.s32 	%r6059, %r1293, 32;
	shr.u32 	%r6060, %r6059, 4;
	mul.lo.s32 	%r6061, %r6060, 45;
	and.b32  	%r1296, %r6061, 63;
	shr.u32 	%r6062, %r6061, 2;
	and.b32  	%r6063, %r6062, 2032;
	or.b32  	%r6064, %r6063, %r1294;
	mul.wide.u32 	%rd12187, %r6064, 8;
	add.s64 	%rd6127, %rd1, %rd12187;
	ld.global.nc.u64 	%rd12188, [%rd6127];
	shr.u64 	%rd6128, %rd12188, %r1296;
	and.b64  	%rd20684, %rd6128, 35184372088831;
	setp.lt.u32 	%p674, %r1296, 20;
	@%p674 bra 	$L__BB0_1440;
	ld.global.nc.u64 	%rd12189, [%rd6127+128];
	sub.s32 	%r6065, 64, %r1296;
	shl.b64 	%rd12190, %rd12189, %r6065;
	and.b64  	%rd12191, %rd12190, 35184372088831;
	or.b64  	%rd20684, %rd12191, %rd6128;
$L__BB0_1440:
	st.global.u64 	[%rd6126+256], %rd20684;
	add.s32 	%r6066, %r1293, 64;
	shr.u32 	%r6067, %r6066, 4;
	mul.lo.s32 	%r6068, %r6067, 45;
	and.b32  	%r1297, %r6068, 63;
	shr.u32 	%r6069, %r6068, 2;
	and.b32  	%r6070, %r6069, 2032;
	or.b32  	%r6071, %r6070, %r1294;
	mul.wide.u32 	%rd12192, %r6071, 8;
	add.s64 	%rd6132, %rd1, %rd12192;
	ld.global.nc.u64 	%rd12193, [%rd6132];
	shr.u64 	%rd6133, %rd12193, %r1297;
	and.b64  	%rd20685, %rd6133, 35184372088831;
	setp.lt.u32 	%p675, %r1297, 20;
	@%p675 bra 	$L__BB0_1442;
	ld.global.nc.u64 	%rd12194, [%rd6132+128];
	sub.s32 	%r6072, 64, %r1297;
	shl.b64 	%rd12195, %rd12194, %r6072;
	and.b64  	%rd12196, %rd12195, 35184372088831;
	or.b64  	%rd20685, %rd12196, %rd6133;
$L__BB0_1442:
	st.global.u64 	[%rd6126+512], %rd20685;
	add.s32 	%r6073, %r1293, 96;
	shr.u32 	%r6074, %r6073, 4;
	mul.lo.s32 	%r6075, %r6074, 45;
	and.b32  	%r1298, %r6075, 63;
	shr.u32 	%r6076, %r6075, 2;
	and.b32  	%r6077, %r6076, 2032;
	or.b32  	%r6078, %r6077, %r1294;
	mul.wide.u32 	%rd12197, %r6078, 8;
	add.s64 	%rd6137, %rd1, %rd12197;
	ld.global.nc.u64 	%rd12198, [%rd6137];
	shr.u64 	%rd6138, %rd12198, %r1298;
	and.b64  	%rd20686, %rd6138, 35184372088831;
	setp.lt.u32 	%p676, %r1298, 20;
	@%p676 bra 	$L__BB0_1444;
	ld.global.nc.u64 	%rd12199, [%rd6137+128];
	sub.s32 	%r6079, 64, %r1298;
	shl.b64 	%rd12200, %rd12199, %r6079;
	and.b64  	%rd12201, %rd12200, 35184372088831;
	or.b64  	%rd20686, %rd12201, %rd6138;
$L__BB0_1444:
	st.global.u64 	[%rd6126+768], %rd20686;
	add.s32 	%r6080, %r1293, 128;
	shr.u32 	%r6081, %r6080, 4;
	mul.lo.s32 	%r6082, %r6081, 45;
	and.b32  	%r1299, %r6082, 63;
	shr.u32 	%r6083, %r6082, 2;
	and.b32  	%r6084, %r6083, 2032;
	or.b32  	%r6085, %r6084, %r1294;
	mul.wide.u32 	%rd12202, %r6085, 8;
	add.s64 	%rd6142, %rd1, %rd12202;
	ld.global.nc.u64 	%rd12203, [%rd6142];
	shr.u64 	%rd6143, %rd12203, %r1299;
	and.b64  	%rd20687, %rd6143, 35184372088831;
	setp.lt.u32 	%p677, %r1299, 20;
	@%p677 bra 	$L__BB0_1446;
	ld.global.nc.u64 	%rd12204, [%rd6142+128];
	sub.s32 	%r6086, 64, %r1299;
	shl.b64 	%rd12205, %rd12204, %r6086;
	and.b64  	%rd12206, %rd12205, 35184372088831;
	or.b64  	%rd20687, %rd12206, %rd6143;
$L__BB0_1446:
	st.global.u64 	[%rd6126+1024], %rd20687;
	add.s32 	%r6087, %r1293, 160;
	shr.u32 	%r6088, %r6087, 4;
	mul.lo.s32 	%r6089, %r6088, 45;
	and.b32  	%r1300, %r6089, 63;
	shr.u32 	%r6090, %r6089, 2;
	and.b32  	%r6091, %r6090, 2032;
	or.b32  	%r6092, %r6091, %r1294;
	mul.wide.u32 	%rd12207, %r6092, 8;
	add.s64 	%rd6147, %rd1, %rd12207;
	ld.global.nc.u64 	%rd12208, [%rd6147];
	shr.u64 	%rd6148, %rd12208, %r1300;
	and.b64  	%rd20688, %rd6148, 35184372088831;
	setp.lt.u32 	%p678, %r1300, 20;
	@%p678 bra 	$L__BB0_1448;
	ld.global.nc.u64 	%rd12209, [%rd6147+128];
	sub.s32 	%r6093, 64, %r1300;
	shl.b64 	%rd12210, %rd12209, %r6093;
	and.b64  	%rd12211, %rd12210, 35184372088831;
	or.b64  	%rd20688, %rd12211, %rd6148;
$L__BB0_1448:
	st.global.u64 	[%rd6126+1280], %rd20688;
	add.s32 	%r6094, %r1293, 192;
	shr.u32 	%r6095, %r6094, 4;
	mul.lo.s32 	%r6096, %r6095, 45;
	and.b32  	%r1301, %r6096, 63;
	shr.u32 	%r6097, %r6096, 2;
	and.b32  	%r6098, %r6097, 2032;
	or.b32  	%r6099, %r6098, %r1294;
	mul.wide.u32 	%rd12212, %r6099, 8;
	add.s64 	%rd6152, %rd1, %rd12212;
	ld.global.nc.u64 	%rd12213, [%rd6152];
	shr.u64 	%rd6153, %rd12213, %r1301;
	and.b64  	%rd20689, %rd6153, 35184372088831;
	setp.lt.u32 	%p679, %r1301, 20;
	@%p679 bra 	$L__BB0_1450;
	ld.global.nc.u64 	%rd12214, [%rd6152+128];
	sub.s32 	%r6100, 64, %r1301;
	shl.b64 	%rd12215, %rd12214, %r6100;
	and.b64  	%rd12216, %rd12215, 35184372088831;
	or.b64  	%rd20689, %rd12216, %rd6153;
$L__BB0_1450:
	st.global.u64 	[%rd6126+1536], %rd20689;
	add.s32 	%r6101, %r1293, 224;
	shr.u32 	%r6102, %r6101, 4;
	mul.lo.s32 	%r6103, %r6102, 45;
	and.b32  	%r1302, %r6103, 63;
	shr.u32 	%r6104, %r6103, 2;
	and.b32  	%r6105, %r6104, 2032;
	or.b32  	%r6106, %r6105, %r1294;
	mul.wide.u32 	%rd12217, %r6106, 8;
	add.s64 	%rd6157, %rd1, %rd12217;
	ld.global.nc.u64 	%rd12218, [%rd6157];
	shr.u64 	%rd6158, %rd12218, %r1302;
	and.b64  	%rd20690, %rd6158, 35184372088831;
	setp.lt.u32 	%p680, %r1302, 20;
	@%p680 bra 	$L__BB0_1452;
	ld.global.nc.u64 	%rd12219, [%rd6157+128];
	sub.s32 	%r6107, 64, %r1302;
	shl.b64 	%rd12220, %rd12219, %r6107;
	and.b64  	%rd12221, %rd12220, 35184372088831;
	or.b64  	%rd20690, %rd12221, %rd6158;
$L__BB0_1452:
	st.global.u64 	[%rd6126+1792], %rd20690;
	add.s32 	%r6108, %r1293, 256;
	shr.u32 	%r6109, %r6108, 4;
	mul.lo.s32 	%r6110, %r6109, 45;
	and.b32  	%r1303, %r6110, 63;
	shr.u32 	%r6111, %r6110, 2;
	and.b32  	%r6112, %r6111, 2032;
	or.b32  	%r6113, %r6112, %r1294;
	mul.wide.u32 	%rd12222, %r6113, 8;
	add.s64 	%rd6162, %rd1, %rd12222;
	ld.global.nc.u64 	%rd12223, [%rd6162];
	shr.u64 	%rd6163, %rd12223, %r1303;
	and.b64  	%rd20691, %rd6163, 35184372088831;
	setp.lt.u32 	%p681, %r1303, 20;
	@%p681 bra 	$L__BB0_1454;
	ld.global.nc.u64 	%rd12224, [%rd6162+128];
	sub.s32 	%r6114, 64, %r1303;
	shl.b64 	%rd12225, %rd12224, %r6114;
	and.b64  	%rd12226, %rd12225, 35184372088831;
	or.b64  	%rd20691, %rd12226, %rd6163;
$L__BB0_1454:
	st.global.u64 	[%rd6126+2048], %rd20691;
	add.s32 	%r6115, %r1293, 288;
	shr.u32 	%r6116, %r6115, 4;
	mul.lo.s32 	%r6117, %r6116, 45;
	and.b32  	%r1304, %r6117, 63;
	shr.u32 	%r6118, %r6117, 2;
	and.b32  	%r6119, %r6118, 2032;
	or.b32  	%r6120, %r6119, %r1294;
	mul.wide.u32 	%rd12227, %r6120, 8;
	add.s64 	%rd6167, %rd1, %rd12227;
	ld.global.nc.u64 	%rd12228, [%rd6167];
	shr.u64 	%rd6168, %rd12228, %r1304;
	and.b64  	%rd20692, %rd6168, 35184372088831;
	setp.lt.u32 	%p682, %r1304, 20;
	@%p682 bra 	$L__BB0_1456;
	ld.global.nc.u64 	%rd12229, [%rd6167+128];
	sub.s32 	%r6121, 64, %r1304;
	shl.b64 	%rd12230, %rd12229, %r6121;
	and.b64  	%rd12231, %rd12230, 35184372088831;
	or.b64  	%rd20692, %rd12231, %rd6168;
$L__BB0_1456:
	st.global.u64 	[%rd6126+2304], %rd20692;
	add.s32 	%r6122, %r1293, 320;
	shr.u32 	%r6123, %r6122, 4;
	mul.lo.s32 	%r6124, %r6123, 45;
	and.b32  	%r1305, %r6124, 63;
	shr.u32 	%r6125, %r6124, 2;
	and.b32  	%r6126, %r6125, 2032;
	or.b32  	%r6127, %r6126, %r1294;
	mul.wide.u32 	%rd12232, %r6127, 8;
	add.s64 	%rd6172, %rd1, %rd12232;
	ld.global.nc.u64 	%rd12233, [%rd6172];
	shr.u64 	%rd6173, %rd12233, %r1305;
	and.b64  	%rd20693, %rd6173, 35184372088831;
	setp.lt.u32 	%p683, %r1305, 20;
	@%p683 bra 	$L__BB0_1458;
	ld.global.nc.u64 	%rd12234, [%rd6172+128];
	sub.s32 	%r6128, 64, %r1305;
	shl.b64 	%rd12235, %rd12234, %r6128;
	and.b64  	%rd12236, %rd12235, 35184372088831;
	or.b64  	%rd20693, %rd12236, %rd6173;
$L__BB0_1458:
	st.global.u64 	[%rd6126+2560], %rd20693;
	add.s32 	%r6129, %r1293, 352;
	shr.u32 	%r6130, %r6129, 4;
	mul.lo.s32 	%r6131, %r6130, 45;
	and.b32  	%r1306, %r6131, 63;
	shr.u32 	%r6132, %r6131, 2;
	and.b32  	%r6133, %r6132, 2032;
	or.b32  	%r6134, %r6133, %r1294;
	mul.wide.u32 	%rd12237, %r6134, 8;
	add.s64 	%rd6177, %rd1, %rd12237;
	ld.global.nc.u64 	%rd12238, [%rd6177];
	shr.u64 	%rd6178, %rd12238, %r1306;
	and.b64  	%rd20694, %rd6178, 35184372088831;
	setp.lt.u32 	%p684, %r1306, 20;
	@%p684 bra 	$L__BB0_1460;
	ld.global.nc.u64 	%rd12239, [%rd6177+128];
	sub.s32 	%r6135, 64, %r1306;
	shl.b64 	%rd12240, %rd12239, %r6135;
	and.b64  	%rd12241, %rd12240, 35184372088831;
	or.b64  	%rd20694, %rd12241, %rd6178;
$L__BB0_1460:
	st.global.u64 	[%rd6126+2816], %rd20694;
	add.s32 	%r6136, %r1293, 384;
	shr.u32 	%r6137, %r6136, 4;
	mul.lo.s32 	%r6138, %r6137, 45;
	and.b32  	%r1307, %r6138, 63;
	shr.u32 	%r6139, %r6138, 2;
	and.b32  	%r6140, %r6139, 2032;
	or.b32  	%r6141, %r6140, %r1294;
	mul.wide.u32 	%rd12242, %r6141, 8;
	add.s64 	%rd6182, %rd1, %rd12242;
	ld.global.nc.u64 	%rd12243, [%rd6182];
	shr.u64 	%rd6183, %rd12243, %r1307;
	and.b64  	%rd20695, %rd6183, 35184372088831;
	setp.lt.u32 	%p685, %r1307, 20;
	@%p685 bra 	$L__BB0_1462;
	ld.global.nc.u64 	%rd12244, [%rd6182+128];
	sub.s32 	%r6142, 64, %r1307;
	shl.b64 	%rd12245, %rd12244, %r6142;
	and.b64  	%rd12246, %rd12245, 35184372088831;
	or.b64  	%rd20695, %rd12246, %rd6183;
$L__BB0_1462:
	st.global.u64 	[%rd6126+3072], %rd20695;
	add.s32 	%r6143, %r1293, 416;
	shr.u32 	%r6144, %r6143, 4;
	mul.lo.s32 	%r6145, %r6144, 45;
	and.b32  	%r1308, %r6145, 63;
	shr.u32 	%r6146, %r6145, 2;
	and.b32  	%r6147, %r6146, 2032;
	or.b32  	%r6148, %r6147, %r1294;
	mul.wide.u32 	%rd12247, %r6148, 8;
	add.s64 	%rd6187, %rd1, %rd12247;
	ld.global.nc.u64 	%rd12248, [%rd6187];
	shr.u64 	%rd6188, %rd12248, %r1308;
	and.b64  	%rd20696, %rd6188, 35184372088831;
	setp.lt.u32 	%p686, %r1308, 20;
	@%p686 bra 	$L__BB0_1464;
	ld.global.nc.u64 	%rd12249, [%rd6187+128];
	sub.s32 	%r6149, 64, %r1308;
	shl.b64 	%rd12250, %rd12249, %r6149;
	and.b64  	%rd12251, %rd12250, 35184372088831;
	or.b64  	%rd20696, %rd12251, %rd6188;
$L__BB0_1464:
	st.global.u64 	[%rd6126+3328], %rd20696;
	add.s32 	%r6150, %r1293, 448;
	shr.u32 	%r6151, %r6150, 4;
	mul.lo.s32 	%r6152, %r6151, 45;
	and.b32  	%r1309, %r6152, 63;
	shr.u32 	%r6153, %r6152, 2;
	and.b32  	%r6154, %r6153, 2032;
	or.b32  	%r6155, %r6154, %r1294;
	mul.wide.u32 	%rd12252, %r6155, 8;
	add.s64 	%rd6192, %rd1, %rd12252;
	ld.global.nc.u64 	%rd12253, [%rd6192];
	shr.u64 	%rd6193, %rd12253, %r1309;
	and.b64  	%rd20697, %rd6193, 35184372088831;
	setp.lt.u32 	%p687, %r1309, 20;
	@%p687 bra 	$L__BB0_1466;
	ld.global.nc.u64 	%rd12254, [%rd6192+128];
	sub.s32 	%r6156, 64, %r1309;
	shl.b64 	%rd12255, %rd12254, %r6156;
	and.b64  	%rd12256, %rd12255, 35184372088831;
	or.b64  	%rd20697, %rd12256, %rd6193;
$L__BB0_1466:
	st.global.u64 	[%rd6126+3584], %rd20697;
	add.s32 	%r6157, %r1293, 480;
	shr.u32 	%r6158, %r6157, 4;
	mul.lo.s32 	%r6159, %r6158, 45;
	and.b32  	%r1310, %r6159, 63;
	shr.u32 	%r6160, %r6159, 2;
	and.b32  	%r6161, %r6160, 2032;
	or.b32  	%r6162, %r6161, %r1294;
	mul.wide.u32 	%rd12257, %r6162, 8;
	add.s64 	%rd6197, %rd1, %rd12257;
	ld.global.nc.u64 	%rd12258, [%rd6197];
	shr.u64 	%rd6198, %rd12258, %r1310;
	and.b64  	%rd20698, %rd6198, 35184372088831;
	setp.lt.u32 	%p688, %r1310, 20;
	@%p688 bra 	$L__BB0_1468;
	ld.global.nc.u64 	%rd12259, [%rd6197+128];
	sub.s32 	%r6163, 64, %r1310;
	shl.b64 	%rd12260, %rd12259, %r6163;
	and.b64  	%rd12261, %rd12260, 35184372088831;
	or.b64  	%rd20698, %rd12261, %rd6198;
$L__BB0_1468:
	st.global.u64 	[%rd6126+3840], %rd20698;
	add.s32 	%r6164, %r1293, 512;
	shr.u32 	%r6165, %r6164, 4;
	mul.lo.s32 	%r6166, %r6165, 45;
	and.b32  	%r1311, %r6166, 63;
	shr.u32 	%r6167, %r6166, 2;
	and.b32  	%r6168, %r6167, 2032;
	or.b32  	%r6169, %r6168, %r1294;
	mul.wide.u32 	%rd12262, %r6169, 8;
	add.s64 	%rd6202, %rd1, %rd12262;
	ld.global.nc.u64 	%rd12263, [%rd6202];
	shr.u64 	%rd6203, %rd12263, %r1311;
	and.b64  	%rd20699, %rd6203, 35184372088831;
	setp.lt.u32 	%p689, %r1311, 20;
	@%p689 bra 	$L__BB0_1470;
	ld.global.nc.u64 	%rd12264, [%rd6202+128];
	sub.s32 	%r6170, 64, %r1311;
	shl.b64 	%rd12265, %rd12264, %r6170;
	and.b64  	%rd12266, %rd12265, 35184372088831;
	or.b64  	%rd20699, %rd12266, %rd6203;
$L__BB0_1470:
	st.global.u64 	[%rd6126+4096], %rd20699;
	add.s32 	%r6171, %r1293, 544;
	shr.u32 	%r6172, %r6171, 4;
	mul.lo.s32 	%r6173, %r6172, 45;
	and.b32  	%r1312, %r6173, 63;
	shr.u32 	%r6174, %r6173, 2;
	and.b32  	%r6175, %r6174, 2032;
	or.b32  	%r6176, %r6175, %r1294;
	mul.wide.u32 	%rd12267, %r6176, 8;
	add.s64 	%rd6207, %rd1, %rd12267;
	ld.global.nc.u64 	%rd12268, [%rd6207];
	shr.u64 	%rd6208, %rd12268, %r1312;
	and.b64  	%rd20700, %rd6208, 35184372088831;
	setp.lt.u32 	%p690, %r1312, 20;
	@%p690 bra 	$L__BB0_1472;
	ld.global.nc.u64 	%rd12269, [%rd6207+128];
	sub.s32 	%r6177, 64, %r1312;
	shl.b64 	%rd12270, %rd12269, %r6177;
	and.b64  	%rd12271, %rd12270, 35184372088831;
	or.b64  	%rd20700, %rd12271, %rd6208;
$L__BB0_1472:
	st.global.u64 	[%rd6126+4352], %rd20700;
	add.s32 	%r6178, %r1293, 576;
	shr.u32 	%r6179, %r6178, 4;
	mul.lo.s32 	%r6180, %r6179, 45;
	and.b32  	%r1313, %r6180, 63;
	shr.u32 	%r6181, %r6180, 2;
	and.b32  	%r6182, %r6181, 2032;
	or.b32  	%r6183, %r6182, %r1294;
	mul.wide.u32 	%rd12272, %r6183, 8;
	add.s64 	%rd6212, %rd1, %rd12272;
	ld.global.nc.u64 	%rd12273, [%rd6212];
	shr.u64 	%rd6213, %rd12273, %r1313;
	and.b64  	%rd20701, %rd6213, 35184372088831;
	setp.lt.u32 	%p691, %r1313, 20;
	@%p691 bra 	$L__BB0_1474;
	ld.global.nc.u64 	%rd12274, [%rd6212+128];
	sub.s32 	%r6184, 64, %r1313;
	shl.b64 	%rd12275, %rd12274, %r6184;
	and.b64  	%rd12276, %rd12275, 35184372088831;
	or.b64  	%rd20701, %rd12276, %rd6213;
$L__BB0_1474:
	st.global.u64 	[%rd6126+4608], %rd20701;
	add.s32 	%r6185, %r1293, 608;
	shr.u32 	%r6186, %r6185, 4;
	mul.lo.s32 	%r6187, %r6186, 45;
	and.b32  	%r1314, %r6187, 63;
	shr.u32 	%r6188, %r6187, 2;
	and.b32  	%r6189, %r6188, 2032;
	or.b32  	%r6190, %r6189, %r1294;
	mul.wide.u32 	%rd12277, %r6190, 8;
	add.s64 	%rd6217, %rd1, %rd12277;
	ld.global.nc.u64 	%rd12278, [%rd6217];
	shr.u64 	%rd6218, %rd12278, %r1314;
	and.b64  	%rd20702, %rd6218, 35184372088831;
	setp.lt.u32 	%p692, %r1314, 20;
	@%p692 bra 	$L__BB0_1476;
	ld.global.nc.u64 	%rd12279, [%rd6217+128];
	sub.s32 	%r6191, 64, %r1314;
	shl.b64 	%rd12280, %rd12279, %r6191;
	and.b64  	%rd12281, %rd12280, 35184372088831;
	or.b64  	%rd20702, %rd12281, %rd6218;
$L__BB0_1476:
	st.global.u64 	[%rd6126+4864], %rd20702;
	add.s32 	%r6192, %r1293, 640;
	shr.u32 	%r6193, %r6192, 4;
	mul.lo.s32 	%r6194, %r6193, 45;
	and.b32  	%r1315, %r6194, 63;
	shr.u32 	%r6195, %r6194, 2;
	and.b32  	%r6196, %r6195, 2032;
	or.b32  	%r6197, %r6196, %r1294;
	mul.wide.u32 	%rd12282, %r6197, 8;
	add.s64 	%rd6222, %rd1, %rd12282;
	ld.global.nc.u64 	%rd12283, [%rd6222];
	shr.u64 	%rd6223, %rd12283, %r1315;
	and.b64  	%rd20703, %rd6223, 35184372088831;
	setp.lt.u32 	%p693, %r1315, 20;
	@%p693 bra 	$L__BB0_1478;
	ld.global.nc.u64 	%rd12284, [%rd6222+128];
	sub.s32 	%r6198, 64, %r1315;
	shl.b64 	%rd12285, %rd12284, %r6198;
	and.b64  	%rd12286, %rd12285, 35184372088831;
	or.b64  	%rd20703, %rd12286, %rd6223;
$L__BB0_1478:
	st.global.u64 	[%rd6126+5120], %rd20703;
	add.s32 	%r6199, %r1293, 672;
	shr.u32 	%r6200, %r6199, 4;
	mul.lo.s32 	%r6201, %r6200, 45;
	and.b32  	%r1316, %r6201, 63;
	shr.u32 	%r6202, %r6201, 2;
	and.b32  	%r6203, %r6202, 2032;
	or.b32  	%r6204, %r6203, %r1294;
	mul.wide.u32 	%rd12287, %r6204, 8;
	add.s64 	%rd6227, %rd1, %rd12287;
	ld.global.nc.u64 	%rd12288, [%rd6227];
	shr.u64 	%rd6228, %rd12288, %r1316;
	and.b64  	%rd20704, %rd6228, 35184372088831;
	setp.lt.u32 	%p694, %r1316, 20;
	@%p694 bra 	$L__BB0_1480;
	ld.global.nc.u64 	%rd12289, [%rd6227+128];
	sub.s32 	%r6205, 64, %r1316;
	shl.b64 	%rd12290, %rd12289, %r6205;
	and.b64  	%rd12291, %rd12290, 35184372088831;
	or.b64  	%rd20704, %rd12291, %rd6228;
$L__BB0_1480:
	st.global.u64 	[%rd6126+5376], %rd20704;
	add.s32 	%r6206, %r1293, 704;
	shr.u32 	%r6207, %r6206, 4;
	mul.lo.s32 	%r6208, %r6207, 45;
	and.b32  	%r1317, %r6208, 63;
	shr.u32 	%r6209, %r6208, 2;
	and.b32  	%r6210, %r6209, 2032;
	or.b32  	%r6211, %r6210, %r1294;
	mul.wide.u32 	%rd12292, %r6211, 8;
	add.s64 	%rd6232, %rd1, %rd12292;
	ld.global.nc.u64 	%rd12293, [%rd6232];
	shr.u64 	%rd6233, %rd12293, %r1317;
	and.b64  	%rd20705, %rd6233, 35184372088831;
	setp.lt.u32 	%p695, %r1317, 20;
	@%p695 bra 	$L__BB0_1482;
	ld.global.nc.u64 	%rd12294, [%rd6232+128];
	sub.s32 	%r6212, 64, %r1317;
	shl.b64 	%rd12295, %rd12294, %r6212;
	and.b64  	%rd12296, %rd12295, 35184372088831;
	or.b64  	%rd20705, %rd12296, %rd6233;
$L__BB0_1482:
	st.global.u64 	[%rd6126+5632], %rd20705;
	add.s32 	%r6213, %r1293, 736;
	shr.u32 	%r6214, %r6213, 4;
	mul.lo.s32 	%r6215, %r6214, 45;
	and.b32  	%r1318, %r6215, 63;
	shr.u32 	%r6216, %r6215, 2;
	and.b32  	%r6217, %r6216, 2032;
	or.b32  	%r6218, %r6217, %r1294;
	mul.wide.u32 	%rd12297, %r6218, 8;
	add.s64 	%rd6237, %rd1, %rd12297;
	ld.global.nc.u64 	%rd12298, [%rd6237];
	shr.u64 	%rd6238, %rd12298, %r1318;
	and.b64  	%rd20706, %rd6238, 35184372088831;
	setp.lt.u32 	%p696, %r1318, 20;
	@%p696 bra 	$L__BB0_1484;
	ld.global.nc.u64 	%rd12299, [%rd6237+128];
	sub.s32 	%r6219, 64, %r1318;
	shl.b64 	%rd12300, %rd12299, %r6219;
	and.b64  	%rd12301, %rd12300, 35184372088831;
	or.b64  	%rd20706, %rd12301, %rd6238;
$L__BB0_1484:
	st.global.u64 	[%rd6126+5888], %rd20706;
	add.s32 	%r6220, %r1293, 768;
	shr.u32 	%r6221, %r6220, 4;
	mul.lo.s32 	%r6222, %r6221, 45;
	and.b32  	%r1319, %r6222, 63;
	shr.u32 	%r6223, %r6222, 2;
	and.b32  	%r6224, %r6223, 2032;
	or.b32  	%r6225, %r6224, %r1294;
	mul.wide.u32 	%rd12302, %r6225, 8;
	add.s64 	%rd6242, %rd1, %rd12302;
	ld.global.nc.u64 	%rd12303, [%rd6242];
	shr.u64 	%rd6243, %rd12303, %r1319;
	and.b64  	%rd20707, %rd6243, 35184372088831;
	setp.lt.u32 	%p697, %r1319, 20;
	@%p697 bra 	$L__BB0_1486;
	ld.global.nc.u64 	%rd12304, [%rd6242+128];
	sub.s32 	%r6226, 64, %r1319;
	shl.b64 	%rd12305, %rd12304, %r6226;
	and.b64  	%rd12306, %rd12305, 35184372088831;
	or.b64  	%rd20707, %rd12306, %rd6243;
$L__BB0_1486:
	st.global.u64 	[%rd6126+6144], %rd20707;
	add.s32 	%r6227, %r1293, 800;
	shr.u32 	%r6228, %r6227, 4;
	mul.lo.s32 	%r6229, %r6228, 45;
	and.b32  	%r1320, %r6229, 63;
	shr.u32 	%r6230, %r6229, 2;
	and.b32  	%r6231, %r6230, 2032;
	or.b32  	%r6232, %r6231, %r1294;
	mul.wide.u32 	%rd12307, %r6232, 8;
	add.s64 	%rd6247, %rd1, %rd12307;
	ld.global.nc.u64 	%rd12308, [%rd6247];
	shr.u64 	%rd6248, %rd12308, %r1320;
	and.b64  	%rd20708, %rd6248, 35184372088831;
	setp.lt.u32 	%p698, %r1320, 20;
	@%p698 bra 	$L__BB0_1488;
	ld.global.nc.u64 	%rd12309, [%rd6247+128];
	sub.s32 	%r6233, 64, %r1320;
	shl.b64 	%rd12310, %rd12309, %r6233;
	and.b64  	%rd12311, %rd12310, 35184372088831;
	or.b64  	%rd20708, %rd12311, %rd6248;
$L__BB0_1488:
	st.global.u64 	[%rd6126+6400], %rd20708;
	add.s32 	%r6234, %r1293, 832;
	shr.u32 	%r6235, %r6234, 4;
	mul.lo.s32 	%r6236, %r6235, 45;
	and.b32  	%r1321, %r6236, 63;
	shr.u32 	%r6237, %r6236, 2;
	and.b32  	%r6238, %r6237, 2032;
	or.b32  	%r6239, %r6238, %r1294;
	mul.wide.u32 	%rd12312, %r6239, 8;
	add.s64 	%rd6252, %rd1, %rd12312;
	ld.global.nc.u64 	%rd12313, [%rd6252];
	shr.u64 	%rd6253, %rd12313, %r1321;
	and.b64  	%rd20709, %rd6253, 35184372088831;
	setp.lt.u32 	%p699, %r1321, 20;
	@%p699 bra 	$L__BB0_1490;
	ld.global.nc.u64 	%rd12314, [%rd6252+128];
	sub.s32 	%r6240, 64, %r1321;
	shl.b64 	%rd12315, %rd12314, %r6240;
	and.b64  	%rd12316, %rd12315, 35184372088831;
	or.b64  	%rd20709, %rd12316, %rd6253;
$L__BB0_1490:
	st.global.u64 	[%rd6126+6656], %rd20709;
	add.s32 	%r6241, %r1293, 864;
	shr.u32 	%r6242, %r6241, 4;
	mul.lo.s32 	%r6243, %r6242, 45;
	and.b32  	%r1322, %r6243, 63;
	shr.u32 	%r6244, %r6243, 2;
	and.b32  	%r6245, %r6244, 2032;
	or.b32  	%r6246, %r6245, %r1294;
	mul.wide.u32 	%rd12317, %r6246, 8;
	add.s64 	%rd6257, %rd1, %rd12317;
	ld.global.nc.u64 	%rd12318, [%rd6257];
	shr.u64 	%rd6258, %rd12318, %r1322;
	and.b64  	%rd20710, %rd6258, 35184372088831;
	setp.lt.u32 	%p700, %r1322, 20;
	@%p700 bra 	$L__BB0_1492;
	ld.global.nc.u64 	%rd12319, [%rd6257+128];
	sub.s32 	%r6247, 64, %r1322;
	shl.b64 	%rd12320, %rd12319, %r6247;
	and.b64  	%rd12321, %rd12320, 35184372088831;
	or.b64  	%rd20710, %rd12321, %rd6258;
$L__BB0_1492:
	st.global.u64 	[%rd6126+6912], %rd20710;
	add.s32 	%r6248, %r1293, 896;
	shr.u32 	%r6249, %r6248, 4;
	mul.lo.s32 	%r6250, %r6249, 45;
	and.b32  	%r1323, %r6250, 63;
	shr.u32 	%r6251, %r6250, 2;
	and.b32  	%r6252, %r6251, 2032;
	or.b32  	%r6253, %r6252, %r1294;
	mul.wide.u32 	%rd12322, %r6253, 8;
	add.s64 	%rd6262, %rd1, %rd12322;
	ld.global.nc.u64 	%rd12323, [%rd6262];
	shr.u64 	%rd6263, %rd12323, %r1323;
	and.b64  	%rd20711, %rd6263, 35184372088831;
	setp.lt.u32 	%p701, %r1323, 20;
	@%p701 bra 	$L__BB0_1494;
	ld.global.nc.u64 	%rd12324, [%rd6262+128];
	sub.s32 	%r6254, 64, %r1323;
	shl.b64 	%rd12325, %rd12324, %r6254;
	and.b64  	%rd12326, %rd12325, 35184372088831;
	or.b64  	%rd20711, %rd12326, %rd6263;
$L__BB0_1494:
	st.global.u64 	[%rd6126+7168], %rd20711;
	add.s32 	%r6255, %r1293, 928;
	shr.u32 	%r6256, %r6255, 4;
	mul.lo.s32 	%r6257, %r6256, 45;
	and.b32  	%r1324, %r6257, 63;
	shr.u32 	%r6258, %r6257, 2;
	and.b32  	%r6259, %r6258, 2032;
	or.b32  	%r6260, %r6259, %r1294;
	mul.wide.u32 	%rd12327, %r6260, 8;
	add.s64 	%rd6267, %rd1, %rd12327;
	ld.global.nc.u64 	%rd12328, [%rd6267];
	shr.u64 	%rd6268, %rd12328, %r1324;
	and.b64  	%rd20712, %rd6268, 35184372088831;
	setp.lt.u32 	%p702, %r1324, 20;
	@%p702 bra 	$L__BB0_1496;
	ld.global.nc.u64 	%rd12329, [%rd6267+128];
	sub.s32 	%r6261, 64, %r1324;
	shl.b64 	%rd12330, %rd12329, %r6261;
	and.b64  	%rd12331, %rd12330, 35184372088831;
	or.b64  	%rd20712, %rd12331, %rd6268;
$L__BB0_1496:
	st.global.u64 	[%rd6126+7424], %rd20712;
	add.s32 	%r6262, %r1293, 960;
	shr.u32 	%r6263, %r6262, 4;
	mul.lo.s32 	%r6264, %r6263, 45;
	and.b32  	%r1325, %r6264, 63;
	shr.u32 	%r6265, %r6264, 2;
	and.b32  	%r6266, %r6265, 2032;
	or.b32  	%r6267, %r6266, %r1294;
	mul.wide.u32 	%rd12332, %r6267, 8;
	add.s64 	%rd6272, %rd1, %rd12332;
	ld.global.nc.u64 	%rd12333, [%rd6272];
	shr.u64 	%rd6273, %rd12333, %r1325;
	and.b64  	%rd20713, %rd6273, 35184372088831;
	setp.lt.u32 	%p703, %r1325, 20;
	@%p703 bra 	$L__BB0_1498;
	ld.global.nc.u64 	%rd12334, [%rd6272+128];
	sub.s32 	%r6268, 64, %r1325;
	shl.b64 	%rd12335, %rd12334, %r6268;
	and.b64  	%rd12336, %rd12335, 35184372088831;
	or.b64  	%rd20713, %rd12336, %rd6273;
$L__BB0_1498:
	st.global.u64 	[%rd6126+7680], %rd20713;
	add.s32 	%r6269, %r1293, 992;
	shr.u32 	%r6270, %r6269, 4;
	mul.lo.s32 	%r6271, %r6270, 45;
	and.b32  	%r1326, %r6271, 63;
	shr.u32 	%r6272, %r6271, 2;
	and.b32  	%r6273, %r6272, 2032;
	or.b32  	%r6274, %r6273, %r1294;
	mul.wide.u32 	%rd12337, %r6274, 8;
	add.s64 	%rd6277, %rd1, %rd12337;
	ld.global.nc.u64 	%rd12338, [%rd6277];
	shr.u64 	%rd6278, %rd12338, %r1326;
	and.b64  	%rd20714, %rd6278, 35184372088831;
	setp.lt.u32 	%p704, %r1326, 20;
	@%p704 bra 	$L__BB0_1500;
	ld.global.nc.u64 	%rd12339, [%rd6277+128];
	sub.s32 	%r6275, 64, %r1326;
	shl.b64 	%rd12340, %rd12339, %r6275;
	and.b64  	%rd12341, %rd12340, 35184372088831;
	or.b64  	%rd20714, %rd12341, %rd6278;
$L__BB0_1500:
	st.global.u64 	[%rd6126+7936], %rd20714;
	bra.uni 	$L__BB0_3809;
$L__BB0_1501:
	setp.eq.s16 	%p30, %rs1, 46;
	@%p30 bra 	$L__BB0_3159;
	setp.eq.s16 	%p31, %rs1, 47;
	@%p31 bra 	$L__BB0_1503;
	bra.uni 	$L__BB0_3809;
$L__BB0_1503:
	mov.u32 	%r1361, %tid.x;
	and.b32  	%r1362, %r1361, 15;
	shr.u32 	%r5607, %r1361, 4;
	mul.lo.s32 	%r5608, %r5607, 47;
	and.b32  	%r1363, %r5608, 63;
	shr.u32 	%r5609, %r5608, 2;
	and.b32  	%r5610, %r5609, 1008;
	or.b32  	%r5611, %r5610, %r1362;
	mul.wide.u32 	%rd11859, %r5611, 8;
	add.s64 	%rd6443, %rd1, %rd11859;
	ld.global.nc.u64 	%rd11860, [%rd6443];
	shr.u64 	%rd6444, %rd11860, %r1363;
	and.b64  	%rd20747, %rd6444, 140737488355327;
	setp.lt.u32 	%p609, %r1363, 18;
	@%p609 bra 	$L__BB0_1505;
	ld.global.nc.u64 	%rd11861, [%rd6443+128];
	sub.s32 	%r5612, 64, %r1363;
	shl.b64 	%rd11862, %rd11861, %r5612;
	and.b64  	%rd11863, %rd11862, 140737488355327;
	or.b64  	%rd20747, %rd11863, %rd6444;
$L__BB0_1505:
	mul.wide.u32 	%rd11864, %r1361, 8;
	add.s64 	%rd6448, %rd2, %rd11864;
	st.global.u64 	[%rd6448], %rd20747;
	add.s32 	%r5613, %r1361, 32;
	shr.u32 	%r5614, %r5613, 4;
	mul.lo.s32 	%r5615, %r5614, 47;
	and.b32  	%r1364, %r5615, 63;
	shr.u32 	%r5616, %r5615, 2;
	and.b32  	%r5617, %r5616, 2032;
	or.b32  	%r5618, %r5617, %r1362;
	mul.wide.u32 	%rd11865, %r5618, 8;
	add.s64 	%rd6449, %rd1, %rd11865;
	ld.global.nc.u64 	%rd11866, [%rd6449];
	shr.u64 	%rd6450, %rd11866, %r1364;
	and.b64  	%rd20748, %rd6450, 140737488355327;
	setp.lt.u32 	%p610, %r1364, 18;
	@%p610 bra 	$L__BB0_1507;
	ld.global.nc.u64 	%rd11867, [%rd6449+128];
	sub.s32 	%r5619, 64, %r1364;
	shl.b64 	%rd11868, %rd11867, %r5619;
	and.b64  	%rd11869, %rd11868, 140737488355327;
	or.b64  	%rd20748, %rd11869, %rd6450;
$L__BB0_1507:
	st.global.u64 	[%rd6448+256], %rd20748;
	add.s32 	%r5620, %r1361, 64;
	shr.u32 	%r5621, %r5620, 4;
	mul.lo.s32 	%r5622, %r5621, 47;
	and.b32  	%r1365, %r5622, 63;
	shr.u32 	%r5623, %r5622, 2;
	and.b32  	%r5624, %r5623, 2032;
	or.b32  	%r5625, %r5624, %r1362;
	mul.wide.u32 	%rd11870, %r5625, 8;
	add.s64 	%rd6454, %rd1, %rd11870;
	ld.global.nc.u64 	%rd11871, [%rd6454];
	shr.u64 	%rd6455, %rd11871, %r1365;
	and.b64  	%rd20749, %rd6455, 140737488355327;
	setp.lt.u32 	%p611, %r1365, 18;
	@%p611 bra 	$L__BB0_1509;
	ld.global.nc.u64 	%rd11872, [%rd6454+128];
	sub.s32 	%r5626, 64, %r1365;
	shl.b64 	%rd11873, %rd11872, %r5626;
	and.b64  	%rd11874, %rd11873, 140737488355327;
	or.b64  	%rd20749, %rd11874, %rd6455;
$L__BB0_1509:
	st.global.u64 	[%rd6448+512], %rd20749;
	add.s32 	%r5627, %r1361, 96;
	shr.u32 	%r5628, %r5627, 4;
	mul.lo.s32 	%r5629, %r5628, 47;
	and.b32  	%r1366, %r5629, 63;
	shr.u32 	%r5630, %r5629, 2;
	and.b32  	%r5631, %r5630, 2032;
	or.b32  	%r5632, %r5631, %r1362;
	mul.wide.u32 	%rd11875, %r5632, 8;
	add.s64 	%rd6459, %rd1, %rd11875;
	ld.global.nc.u64 	%rd11876, [%rd6459];
	shr.u64 	%rd6460, %rd11876, %r1366;
	and.b64  	%rd20750, %rd6460, 140737488355327;
	setp.lt.u32 	%p612, %r1366, 18;
	@%p612 bra 	$L__BB0_1511;
	ld.global.nc.u64 	%rd11877, [%rd6459+128];
	sub.s32 	%r5633, 64, %r1366;
	shl.b64 	%rd11878, %rd11877, %r5633;
	and.b64  	%rd11879, %rd11878, 140737488355327;
	or.b64  	%rd20750, %rd11879, %rd6460;
$L__BB0_1511:
	st.global.u64 	[%rd6448+768], %rd20750;
	add.s32 	%r5634, %r1361, 128;
	shr.u32 	%r5635, %r5634, 4;
	mul.lo.s32 	%r5636, %r5635, 47;
	and.b32  	%r1367, %r5636, 63;
	shr.u32 	%r5637, %r5636, 2;
	and.b32  	%r5638, %r5637, 2032;
	or.b32  	%r5639, %r5638, %r1362;
	mul.wide.u32 	%rd11880, %r5639, 8;
	add.s64 	%rd6464, %rd1, %rd11880;
	ld.global.nc.u64 	%rd11881, [%rd6464];
	shr.u64 	%rd6465, %rd11881, %r1367;
	and.b64  	%rd20751, %rd6465, 140737488355327;
	setp.lt.u32 	%p613, %r1367, 18;
	@%p613 bra 	$L__BB0_1513;
	ld.global.nc.u64 	%rd11882, [%rd6464+128];
	sub.s32 	%r5640, 64, %r1367;
	shl.b64 	%rd11883, %rd11882, %r5640;
	and.b64  	%rd11884, %rd11883, 140737488355327;
	or.b64  	%rd20751, %rd11884, %rd6465;
$L__BB0_1513:
	st.global.u64 	[%rd6448+1024], %rd20751;
	add.s32 	%r5641, %r1361, 160;
	shr.u32 	%r5642, %r5641, 4;
	mul.lo.s32 	%r5643, %r5642, 47;
	and.b32  	%r1368, %r5643, 63;
	shr.u32 	%r5644, %r5643, 2;
	and.b32  	%r5645, %r5644, 2032;
	or.b32  	%r5646, %r5645, %r1362;
	mul.wide.u32 	%rd11885, %r5646, 8;
	add.s64 	%rd6469, %rd1, %rd11885;
	ld.global.nc.u64 	%rd11886, [%rd6469];
	shr.u64 	%rd6470, %rd11886, %r1368;
	and.b64  	%rd20752, %rd6470, 140737488355327;
	setp.lt.u32 	%p614, %r1368, 18;
	@%p614 bra 	$L__BB0_1515;
	ld.global.nc.u64 	%rd11887, [%rd6469+128];
	sub.s32 	%r5647, 64, %r1368;
	shl.b64 	%rd11888, %rd11887, %r5647;
	and.b64  	%rd11889, %rd11888, 140737488355327;
	or.b64  	%rd20752, %rd11889, %rd6470;
$L__BB0_1515:
	st.global.u64 	[%rd6448+1280], %rd20752;
	add.s32 	%r5648, %r1361, 192;
	shr.u32 	%r5649, %r5648, 4;
	mul.lo.s32 	%r5650, %r5649, 47;
	and.b32  	%r1369, %r5650, 63;
	shr.u32 	%r5651, %r5650, 2;
	and.b32  	%r5652, %r5651, 2032;
	or.b32  	%r5653, %r5652, %r1362;
	mul.wide.u32 	%rd11890, %r5653, 8;
	add.s64 	%rd6474, %rd1, %rd11890;
	ld.global.nc.u64 	%rd11891, [%rd6474];
	shr.u64 	%rd6475, %rd11891, %r1369;
	and.b64  	%rd20753, %rd6475, 140737488355327;
	setp.lt.u32 	%p615, %r1369, 18;
	@%p615 bra 	$L__BB0_1517;
	ld.global.nc.u64 	%rd11892, [%rd6474+128];
	sub.s32 	%r5654, 64, %r1369;
	shl.b64 	%rd11893, %rd11892, %r5654;
	and.b64  	%rd11894, %rd11893, 140737488355327;
	or.b64  	%rd20753, %rd11894, %rd6475;
$L__BB0_1517:
	st.global.u64 	[%rd6448+1536], %rd20753;
	add.s32 	%r5655, %r1361, 224;
	shr.u32 	%r5656, %r5655, 4;
	mul.lo.s32 	%r5657, %r5656, 47;
	and.b32  	%r1370, %r5657, 63;
	shr.u32 	%r5658, %r5657, 2;
	and.b32  	%r5659, %r5658, 2032;
	or.b32  	%r5660, %r5659, %r1362;
	mul.wide.u32 	%rd11895, %r5660, 8;
	add.s64 	%rd6479, %rd1, %rd11895;
	ld.global.nc.u64 	%rd11896, [%rd6479];
	shr.u64 	%rd6480, %rd11896, %r1370;
	and.b64  	%rd20754, %rd6480, 140737488355327;
	setp.lt.u32 	%p616, %r1370, 18;
	@%p616 bra 	$L__BB0_1519;
	ld.global.nc.u64 	%rd11897, [%rd6479+128];
	sub.s32 	%r5661, 64, %r1370;
	shl.b64 	%rd11898, %rd11897, %r5661;
	and.b64  	%rd11899, %rd11898, 140737488355327;
	or.b64  	%rd20754, %rd11899, %rd6480;
$L__BB0_1519:
	st.global.u64 	[%rd6448+1792], %rd20754;
	add.s32 	%r5662, %r1361, 256;
	shr.u32 	%r5663, %r5662, 4;
	mul.lo.s32 	%r5664, %r5663, 47;
	and.b32  	%r1371, %r5664, 63;
	shr.u32 	%r5665, %r5664, 2;
	and.b32  	%r5666, %r5665, 2032;
	or.b32  	%r5667, %r5666, %r1362;
	mul.wide.u32 	%rd11900, %r5667, 8;
	add.s64 	%rd6484, %rd1, %rd11900;
	ld.global.nc.u64 	%rd11901, [%rd6484];
	shr.u64 	%rd6485, %rd11901, %r1371;
	and.b64  	%rd20755, %rd6485, 140737488355327;
	setp.lt.u32 	%p617, %r1371, 18;
	@%p617 bra 	$L__BB0_1521;
	ld.global.nc.u64 	%rd11902, [%rd6484+128];
	sub.s32 	%r5668, 64, %r1371;
	shl.b64 	%rd11903, %rd11902, %r5668;
	and.b64  	%rd11904, %rd11903, 140737488355327;
	or.b64  	%rd20755, %rd11904, %rd6485;
$L__BB0_1521:
	st.global.u64 	[%rd6448+2048], %rd20755;
	add.s32 	%r5669, %r1361, 288;
	shr.u32 	%r5670, %r5669, 4;
	mul.lo.s32 	%r5671, %r5670, 47;
	and.b32  	%r1372, %r5671, 63;
	shr.u32 	%r5672, %r5671, 2;
	and.b32  	%r5673, %r5672, 2032;
	or.b32  	%r5674, %r5673, %r1362;
	mul.wide.u32 	%rd11905, %r5674, 8;
	add.s64 	%rd6489, %rd1, %rd11905;
	ld.global.nc.u64 	%rd11906, [%rd6489];
	shr.u64 	%rd6490, %rd11906, %r1372;
	and.b64  	%rd20756, %rd6490, 140737488355327;
	setp.lt.u32 	%p618, %r1372, 18;
	@%p618 bra 	$L__BB0_1523;
	ld.global.nc.u64 	%rd11907, [%rd6489+128];
	sub.s32 	%r5675, 64, %r1372;
	shl.b64 	%rd11908, %rd11907, %r5675;
	and.b64  	%rd11909, %rd11908, 140737488355327;
	or.b64  	%rd20756, %rd11909, %rd6490;
$L__BB0_1523:
	st.global.u64 	[%rd6448+2304], %rd20756;
	add.s32 	%r5676, %r1361, 320;
	shr.u32 	%r5677, %r5676, 4;
	mul.lo.s32 	%r5678, %r5677, 47;
	and.b32  	%r1373, %r5678, 63;
	shr.u32 	%r5679, %r5678, 2;
	and.b32  	%r5680, %r5679, 2032;
	or.b32  	%r5681, %r5680, %r1362;
	mul.wide.u32 	%rd11910, %r5681, 8;
	add.s64 	%rd6494, %rd1, %rd11910;
	ld.global.nc.u64 	%rd11911, [%rd6494];
	shr.u64 	%rd6495, %rd11911, %r1373;
	and.b64  	%rd20757, %rd6495, 140737488355327;
	setp.lt.u32 	%p619, %r1373, 18;
	@%p619 bra 	$L__BB0_1525;
	ld.global.nc.u64 	%rd11912, [%rd6494+128];
	sub.s32 	%r5682, 64, %r1373;
	shl.b64 	%rd11913, %rd11912, %r5682;
	and.b64  	%rd11914, %rd11913, 140737488355327;
	or.b64  	%rd20757, %rd11914, %rd6495;
$L__BB0_1525:
	st.global.u64 	[%rd6448+2560], %rd20757;
	add.s32 	%r5683, %r1361, 352;
	shr.u32 	%r5684, %r5683, 4;
	mul.lo.s32 	%r5685, %r5684, 47;
	and.b32  	%r1374, %r5685, 63;
	shr.u32 	%r5686, %r5685, 2;
	and.b32  	%r5687, %r5686, 2032;
	or.b32  	%r5688, %r5687, %r1362;
	mul.wide.u32 	%rd11915, %r5688, 8;
	add.s64 	%rd6499, %rd1, %rd11915;
	ld.global.nc.u64 	%rd11916, [%rd6499];
	shr.u64 	%rd6500, %rd11916, %r1374;
	and.b64  	%rd20758, %rd6500, 140737488355327;
	setp.lt.u32 	%p620, %r1374, 18;
	@%p620 bra 	$L__BB0_1527;
	ld.global.nc.u64 	%rd11917, [%rd6499+128];
	sub.s32 	%r5689, 64, %r1374;
	shl.b64 	%rd11918, %rd11917, %r5689;
	and.b64  	%rd11919, %rd11918, 140737488355327;
	or.b64  	%rd20758, %rd11919, %rd6500;
$L__BB0_1527:
	st.global.u64 	[%rd6448+2816], %rd20758;
	add.s32 	%r5690, %r1361, 384;
	shr.u32 	%r5691, %r5690, 4;
	mul.lo.s32 	%r5692, %r5691, 47;
	and.b32  	%r1375, %r5692, 63;
	shr.u32 	%r5693, %r5692, 2;
	and.b32  	%r5694, %r5693, 2032;
	or.b32  	%r5695, %r5694, %r1362;
	mul.wide.u32 	%rd11920, %r5695, 8;
	add.s64 	%rd6504, %rd1, %rd11920;
	ld.global.nc.u64 	%rd11921, [%rd6504];
	shr.u64 	%rd6505, %rd11921, %r1375;
	and.b64  	%rd20759, %rd6505, 140737488355327;
	setp.lt.u32 	%p621, %r1375, 18;
	@%p621 bra 	$L__BB0_1529;
	ld.global.nc.u64 	%rd11922, [%rd6504+128];
	sub.s32 	%r5696, 64, %r1375;
	shl.b64 	%rd11923, %rd11922, %r5696;
	and.b64  	%rd11924, %rd11923, 140737488355327;
	or.b64  	%rd20759, %rd11924, %rd6505;
$L__BB0_1529:
	st.global.u64 	[%rd6448+3072], %rd20759;
	add.s32 	%r5697, %r1361, 416;
	shr.u32 	%r5698, %r5697, 4;
	mul.lo.s32 	%r5699, %r5698, 47;
	and.b32  	%r1376, %r5699, 63;
	shr.u32 	%r5700, %r5699, 2;
	and.b32  	%r5701, %r5700, 2032;
	or.b32  	%r5702, %r5701, %r1362;
	mul.wide.u32 	%rd11925, %r5702, 8;
	add.s64 	%rd6509, %rd1, %rd11925;
	ld.global.nc.u64 	%rd11926, [%rd6509];
	shr.u64 	%rd6510, %rd11926, %r1376;
	and.b64  	%rd20760, %rd6510, 140737488355327;
	setp.lt.u32 	%p622, %r1376, 18;
	@%p622 bra 	$L__BB0_1531;
	ld.global.nc.u64 	%rd11927, [%rd6509+128];
	sub.s32 	%r5703, 64, %r1376;
	shl.b64 	%rd11928, %rd11927, %r5703;
	and.b64  	%rd11929, %rd11928, 140737488355327;
	or.b64  	%rd20760, %rd11929, %rd6510;
$L__BB0_1531:
	st.global.u64 	[%rd6448+3328], %rd20760;
	add.s32 	%r5704, %r1361, 448;
	shr.u32 	%r5705, %r5704, 4;
	mul.lo.s32 	%r5706, %r5705, 47;
	and.b32  	%r1377, %r5706, 63;
	shr.u32 	%r5707, %r5706, 2;
	and.b32  	%r5708, %r5707, 2032;
	or.b32  	%r5709, %r5708, %r1362;
	mul.wide.u32 	%rd11930, %r5709, 8;
	add.s64 	%rd6514, %rd1, %rd11930;
	ld.global.nc.u64 	%rd11931, [%rd6514];
	shr.u64 	%rd6515, %rd11931, %r1377;
	and.b64  	%rd20761, %rd6515, 140737488355327;
	setp.lt.u32 	%p623, %r1377, 18;
	@%p623 bra 	$L__BB0_1533;
	ld.global.nc.u64 	%rd11932, [%rd6514+128];
	sub.s32 	%r5710, 64, %r1377;
	shl.b64 	%rd11933, %rd11932, %r5710;
	and.b64  	%rd11934, %rd11933, 140737488355327;
	or.b64  	%rd20761, %rd11934, %rd6515;
$L__BB0_1533:
	st.global.u64 	[%rd6448+3584], %rd20761;
	add.s32 	%r5711, %r1361, 480;
	shr.u32 	%r5712, %r5711, 4;
	mul.lo.s32 	%r5713, %r5712, 47;
	and.b32  	%r1378, %r5713, 63;
	shr.u32 	%r5714, %r5713, 2;
	and.b32  	%r5715, %r5714, 2032;
	or.b32  	%r5716, %r5715, %r1362;
	mul.wide.u32 	%rd11935, %r5716, 8;
	add.s64 	%rd6519, %rd1, %rd11935;
	ld.global.nc.u64 	%rd11936, [%rd6519];
	shr.u64 	%rd6520, %rd11936, %r1378;
	and.b64  	%rd20762, %rd6520, 140737488355327;
	setp.lt.u32 	%p624, %r1378, 18;
	@%p624 bra 	$L__BB0_1535;
	ld.global.nc.u64 	%rd11937, [%rd6519+128];
	sub.s32 	%r5717, 64, %r1378;
	shl.b64 	%rd11938, %rd11937, %r5717;
	and.b64  	%rd11939, %rd11938, 140737488355327;
	or.b64  	%rd20762, %rd11939, %rd6520;
$L__BB0_1535:
	st.global.u64 	[%rd6448+3840], %rd20762;
	add.s32 	%r5718, %r1361, 512;
	shr.u32 	%r5719, %r5718, 4;
	mul.lo.s32 	%r5720, %r5719, 47;
	and.b32  	%r1379, %r5720, 63;
	shr.u32 	%r5721, %r5720, 2;
	and.b32  	%r5722, %r5721, 2032;
	or.b32  	%r5723, %r5722, %r1362;
	mul.wide.u32 	%rd11940, %r5723, 8;
	add.s64 	%rd6524, %rd1, %rd11940;
	ld.global.nc.u64 	%rd11941, [%rd6524];
	shr.u64 	%rd6525, %rd11941, %r1379;
	and.b64  	%rd20763, %rd6525, 140737488355327;
	setp.lt.u32 	%p625, %r1379, 18;
	@%p625 bra 	$L__BB0_1537;
	ld.global.nc.u64 	%rd11942, [%rd6524+128];
	sub.s32 	%r5724, 64, %r1379;
	shl.b64 	%rd11943, %rd11942, %r5724;
	and.b64  	%rd11944, %rd11943, 140737488355327;
	or.b64  	%rd20763, %rd11944, %rd6525;
$L__BB0_1537:
	st.global.u64 	[%rd6448+4096], %rd20763;
	add.s32 	%r5725, %r1361, 544;
	shr.u32 	%r5726, %r5725, 4;
	mul.lo.s32 	%r5727, %r5726, 47;
	and.b32  	%r1380, %r5727, 63;
	shr.u32 	%r5728, %r5727, 2;
	and.b32  	%r5729, %r5728, 2032;
	or.b32  	%r5730, %r5729, %r1362;
	mul.wide.u32 	%rd11945, %r5730, 8;
	add.s64 	%rd6529, %rd1, %rd11945;
	ld.global.nc.u64 	%rd11946, [%rd6529];
	shr.u64 	%rd6530, %rd11946, %r1380;
	and.b64  	%rd20764, %rd6530, 140737488355327;
	setp.lt.u32 	%p626, %r1380, 18;
	@%p626 bra 	$L__BB0_1539;
	ld.global.nc.u64 	%rd11947, [%rd6529+128];
	sub.s32 	%r5731, 64, %r1380;
	shl.b64 	%rd11948, %rd11947, %r5731;
	and.b64  	%rd11949, %rd11948, 140737488355327;
	or.b64  	%rd20764, %rd11949, %rd6530;
$L__BB0_1539:
	st.global.u64 	[%rd6448+4352], %rd20764;
	add.s32 	%r5732, %r1361, 576;
	shr.u32 	%r5733, %r5732, 4;
	mul.lo.s32 	%r5734, %r5733, 47;
	and.b32  	%r1381, %r5734, 63;
	shr.u32 	%r5735, %r5734, 2;
	and.b32  	%r5736, %r5735, 2032;
	or.b32  	%r5737, %r5736, %r1362;
	mul.wide.u32 	%rd11950, %r5737, 8;
	add.s64 	%rd6534, %rd1, %rd11950;
	ld.global.nc.u64 	%rd11951, [%rd6534];
	shr.u64 	%rd6535, %rd11951, %r1381;
	and.b64  	%rd20765, %rd6535, 140737488355327;
	setp.lt.u32 	%p627, %r1381, 18;
	@%p627 bra 	$L__BB0_1541;
	ld.global.nc.u64 	%rd11952, [%rd6534+128];
	sub.s32 	%r5738, 64, %r1381;
	shl.b64 	%rd11953, %rd11952, %r5738;
	and.b64  	%rd11954, %rd11953, 140737488355327;
	or.b64  	%rd20765, %rd11954, %rd6535;
$L__BB0_1541:
	st.global.u64 	[%rd6448+4608], %rd20765;
	add.s32 	%r5739, %r1361, 608;
	shr.u32 	%r5740, %r5739, 4;
	mul.lo.s32 	%r5741, %r5740, 47;
	and.b32  	%r1382, %r5741, 63;
	shr.u32 	%r5742, %r5741, 2;
	and.b32  	%r5743, %r5742, 2032;
	or.b32  	%r5744, %r5743, %r1362;
	mul.wide.u32 	%rd11955, %r5744, 8;
	add.s64 	%rd6539, %rd1, %rd11955;
	ld.global.nc.u64 	%rd11956, [%rd6539];
	shr.u64 	%rd6540, %rd11956, %r1382;
	and.b64  	%rd20766, %rd6540, 140737488355327;
	setp.lt.u32 	%p628, %r1382, 18;
	@%p628 bra 	$L__BB0_1543;
	ld.global.nc.u64 	%rd11957, [%rd6539+128];
	sub.s32 	%r5745, 64, %r1382;
	shl.b64 	%rd11958, %rd11957, %r5745;
	and.b64  	%rd11959, %rd11958, 140737488355327;
	or.b64  	%rd20766, %rd11959, %rd6540;
$L__BB0_1543:
	st.global.u64 	[%rd6448+4864], %rd20766;
	add.s32 	%r5746, %r1361, 640;
	shr.u32 	%r5747, %r5746, 4;
	mul.lo.s32 	%r5748, %r5747, 47;
	and.b32  	%r1383, %r5748, 63;
	shr.u32 	%r5749, %r5748, 2;
	and.b32  	%r5750, %r5749, 2032;
	or.b32  	%r5751, %r5750, %r1362;
	mul.wide.u32 	%rd11960, %r5751, 8;
	add.s64 	%rd6544, %rd1, %rd11960;
	ld.global.nc.u64 	%rd11961, [%rd6544];
	shr.u64 	%rd6545, %rd11961, %r1383;
	and.b64  	%rd20767, %rd6545, 140737488355327;
	setp.lt.u32 	%p629, %r1383, 18;
	@%p629 bra 	$L__BB0_1545;
	ld.global.nc.u64 	%rd11962, [%rd6544+128];
	sub.s32 	%r5752, 64, %r1383;
	shl.b64 	%rd11963, %rd11962, %r5752;
	and.b64  	%rd11964, %rd11963, 140737488355327;
	or.b64  	%rd20767, %rd11964, %rd6545;
$L__BB0_1545:
	st.global.u64 	[%rd6448+5120], %rd20767;
	add.s32 	%r5753, %r1361, 672;
	shr.u32 	%r5754, %r5753, 4;
	mul.lo.s32 	%r5755, %r5754, 47;
	and.b32  	%r1384, %r5755, 63;
	shr.u32 	%r5756, %r5755, 2;
	and.b32  	%r5757, %r5756, 2032;
	or.b32  	%r5758, %r5757, %r1362;
	mul.wide.u32 	%rd11965, %r5758, 8;
	add.s64 	%rd6549, %rd1, %rd11965;
	ld.global.nc.u64 	%rd11966, [%rd6549];
	shr.u64 	%rd6550, %rd11966, %r1384;
	and.b64  	%rd20768, %rd6550, 140737488355327;
	setp.lt.u32 	%p630, %r1384, 18;
	@%p630 bra 	$L__BB0_1547;
	ld.global.nc.u64 	%rd11967, [%rd6549+128];
	sub.s32 	%r5759, 64, %r1384;
	shl.b64 	%rd11968, %rd11967, %r5759;
	and.b64  	%rd11969, %rd11968, 140737488355327;
	or.b64  	%rd20768, %rd11969, %rd6550;
$L__BB0_1547:
	st.global.u64 	[%rd6448+5376], %rd20768;
	add.s32 	%r5760, %r1361, 704;
	shr.u32 	%r5761, %r5760, 4;
	mul.lo.s32 	%r5762, %r5761, 47;
	and.b32  	%r1385, %r5762, 63;
	shr.u32 	%r5763, %r5762, 2;
	and.b32  	%r5764, %r5763, 2032;
	or.b32  	%r5765, %r5764, %r1362;
	mul.wide.u32 	%rd11970, %r5765, 8;
	add.s64 	%rd6554, %rd1, %rd11970;
	ld.global.nc.u64 	%rd11971, [%rd6554];
	shr.u64 	%rd6555, %rd11971, %r1385;
	and.b64  	%rd20769, %rd6555, 140737488355327;
	setp.lt.u32 	%p631, %r1385, 18;
	@%p631 bra 	$L__BB0_1549;
	ld.global.nc.u64 	%rd11972, [%rd6554+128];
	sub.s32 	%r5766, 64, %r1385;
	shl.b64 	%rd11973, %rd11972, %r5766;
	and.b64  	%rd11974, %rd11973, 140737488355327;
	or.b64  	%rd20769, %rd11974, %rd6555;
$L__BB0_1549:
	st.global.u64 	[%rd6448+5632], %rd20769;
	add.s32 	%r5767, %r1361, 736;
	shr.u32 	%r5768, %r5767, 4;
	mul.lo.s32 	%r5769, %r5768, 47;
	and.b32  	%r1386, %r5769, 63;
	shr.u32 	%r5770, %r5769, 2;
	and.b32  	%r5771, %r5770, 2032;
	or.b32  	%r5772, %r5771, %r1362;
	mul.wide.u32 	%rd11975, %r5772, 8;
	add.s64 	%rd6559, %rd1, %rd11975;
	ld.global.nc.u64 	%rd11976, [%rd6559];
	shr.u64 	%rd6560, %rd11976, %r1386;
	and.b64  	%rd20770, %rd6560, 140737488355327;
	setp.lt.u32 	%p632, %r1386, 18;
	@%p632 bra 	$L__BB0_1551;
	ld.global.nc.u64 	%rd11977, [%rd6559+128];
	sub.s32 	%r5773, 64, %r1386;
	shl.b64 	%rd11978, %rd11977, %r5773;
	and.b64  	%rd11979, %rd11978, 140737488355327;
	or.b64  	%rd20770, %rd11979, %rd6560;
$L__BB0_1551:
	st.global.u64 	[%rd6448+5888], %rd20770;
	add.s32 	%r5774, %r1361, 768;
	shr.u32 	%r5775, %r5774, 4;
	mul.lo.s32 	%r5776, %r5775, 47;
	and.b32  	%r1387, %r5776, 63;
	shr.u32 	%r5777, %r5776, 2;
	and.b32  	%r5778, %r5777, 2032;
	or.b32  	%r5779, %r5778, %r1362;
	mul.wide.u32 	%rd11980, %r5779, 8;
	add.s64 	%rd6564, %rd1, %rd11980;
	ld.global.nc.u64 	%rd11981, [%rd6564];
	shr.u64 	%rd6565, %rd11981, %r1387;
	and.b64  	%rd20771, %rd6565, 140737488355327;
	setp.lt.u32 	%p633, %r1387, 18;
	@%p633 bra 	$L__BB0_1553;
	ld.global.nc.u64 	%rd11982, [%rd6564+128];
	sub.s32 	%r5780, 64, %r1387;
	shl.b64 	%rd11983, %rd11982, %r5780;
	and.b64  	%rd11984, %rd11983, 140737488355327;
	or.b64  	%rd20771, %rd11984, %rd6565;
$L__BB0_1553:
	st.global.u64 	[%rd6448+6144], %rd20771;
	add.s32 	%r5781, %r1361, 800;
	shr.u32 	%r5782, %r5781, 4;
	mul.lo.s32 	%r5783, %r5782, 47;
	and.b32  	%r1388, %r5783, 63;
	shr.u32 	%r5784, %r5783, 2;
	and.b32  	%r5785, %r5784, 2032;
	or.b32  	%r5786, %r5785, %r1362;
	mul.wide.u32 	%rd11985, %r5786, 8;
	add.s64 	%rd6569, %rd1, %rd11985;
	ld.global.nc.u64 	%rd11986, [%rd6569];
	shr.u64 	%rd6570, %rd11986, %r1388;
	and.b64  	%rd20772, %rd6570, 140737488355327;
	setp.lt.u32 	%p634, %r1388, 18;
	@%p634 bra 	$L__BB0_1555;
	ld.global.nc.u64 	%rd11987, [%rd6569+128];
	sub.s32 	%r5787, 64, %r1388;
	shl.b64 	%rd11988, %rd11987, %r5787;
	and.b64  	%rd11989, %rd11988, 140737488355327;
	or.b64  	%rd20772, %rd11989, %rd6570;
$L__BB0_1555:
	st.global.u64 	[%rd6448+6400], %rd20772;
	add.s32 	%r5788, %r1361, 832;
	shr.u32 	%r5789, %r5788, 4;
	mul.lo.s32 	%r5790, %r5789, 47;
	and.b32  	%r1389, %r5790, 63;
	shr.u32 	%r5791, %r5790, 2;
	and.b32  	%r5792, %r5791, 2032;
	or.b32  	%r5793, %r5792, %r1362;
	mul.wide.u32 	%rd11990, %r5793, 8;
	add.s64 	%rd6574, %rd1, %rd11990;
	ld.global.nc.u64 	%rd11991, [%rd6574];
	shr.u64 	%rd6575, %rd11991, %r1389;
	and.b64  	%rd20773, %rd6575, 140737488355327;
	setp.lt.u32 	%p635, %r1389, 18;
	@%p635 bra 	$L__BB0_1557;
	ld.global.nc.u64 	%rd11992, [%rd6574+128];
	sub.s32 	%r5794, 64, %r1389;
	shl.b64 	%rd11993, %rd11992, %r5794;
	and.b64  	%rd11994, %rd11993, 140737488355327;
	or.b64  	%rd20773, %rd11994, %rd6575;
$L__BB0_1557:
	st.global.u64 	[%rd6448+6656], %rd20773;
	add.s32 	%r5795, %r1361, 864;
	shr.u32 	%r5796, %r5795, 4;
	mul.lo.s32 	%r5797, %r5796, 47;
	and.b32  	%r1390, %r5797, 63;
	shr.u32 	%r5798, %r5797, 2;
	and.b32  	%r5799, %r5798, 2032;
	or.b32  	%r5800, %r5799, %r1362;
	mul.wide.u32 	%rd11995, %r5800, 8;
	add.s64 	%rd6579, %rd1, %rd11995;
	ld.global.nc.u64 	%rd11996, [%rd6579];
	shr.u64 	%rd6580, %rd11996, %r1390;
	and.b64  	%rd20774, %rd6580, 140737488355327;
	setp.lt.u32 	%p636, %r1390, 18;
	@%p636 bra 	$L__BB0_1559;
	ld.global.nc.u64 	%rd11997, [%rd6579+128];
	sub.s32 	%r5801, 64, %r1390;
	shl.b64 	%rd11998, %rd11997, %r5801;
	and.b64  	%rd11999, %rd11998, 140737488355327;
	or.b64  	%rd20774, %rd11999, %rd6580;
$L__BB0_1559:
	st.global.u64 	[%rd6448+6912], %rd20774;
	add.s32 	%r5802, %r1361, 896;
	shr.u32 	%r5803, %r5802, 4;
	mul.lo.s32 	%r5804, %r5803, 47;
	and.b32  	%r1391, %r5804, 63;
	shr.u32 	%r5805, %r5804, 2;
	and.b32  	%r5806, %r5805, 2032;
	or.b32  	%r5807, %r5806, %r1362;
	mul.wide.u32 	%rd12000, %r5807, 8;
	add.s64 	%rd6584, %rd1, %rd12000;
	ld.global.nc.u64 	%rd12001, [%rd6584];
	shr.u64 	%rd6585, %rd12001, %r1391;
	and.b64  	%rd20775, %rd6585, 140737488355327;
	setp.lt.u32 	%p637, %r1391, 18;
	@%p637 bra 	$L__BB0_1561;
	ld.global.nc.u64 	%rd12002, [%rd6584+128];
	sub.s32 	%r5808, 64, %r1391;
	shl.b64 	%rd12003, %rd12002, %r5808;
	and.b64  	%rd12004, %rd12003, 140737488355327;
	or.b64  	%rd20775, %rd12004, %rd6585;
$L__BB0_1561:
	st.global.u64 	[%rd6448+7168], %rd20775;
	add.s32 	%r5809, %r1361, 928;
	shr.u32 	%r5810, %r5809, 4;
	mul.lo.s32 	%r5811, %r5810, 47;
	and.b32  	%r1392, %r5811, 63;
	shr.u32 	%r5812, %r5811, 2;
	and.b32  	%r5813, %r5812, 2032;
	or.b32  	%r5814, %r5813, %r1362;
	mul.wide.u32 	%rd12005, %r5814, 8;
	add.s64 	%rd6589, %rd1, %rd12005;
	ld.global.nc.u64 	%rd12006, [%rd6589];
	shr.u64 	%rd6590, %rd12006, %r1392;
	and.b64  	%rd20776, %rd6590, 140737488355327;
	setp.lt.u32 	%p638, %r1392, 18;
	@%p638 bra 	$L__BB0_1563;
	ld.global.nc.u64 	%rd12007, [%rd6589+128];
	sub.s32 	%r5815, 64, %r1392;
	shl.b64 	%rd12008, %rd12007, %r5815;
	and.b64  	%rd12009, %rd12008, 140737488355327;
	or.b64  	%rd20776, %rd12009, %rd6590;
$L__BB0_1563:
	st.global.u64 	[%rd6448+7424], %rd20776;
	add.s32 	%r5816, %r1361, 960;
	shr.u32 	%r5817, %r5816, 4;
	mul.lo.s32 	%r5818, %r5817, 47;
	and.b32  	%r1393, %r5818, 63;
	shr.u32 	%r5819, %r5818, 2;
	and.b32  	%r5820, %r5819, 2032;
	or.b32  	%r5821, %r5820, %r1362;
	mul.wide.u32 	%rd12010, %r5821, 8;
	add.s64 	%rd6594, %rd1, %rd12010;
	ld.global.nc.u64 	%rd12011, [%rd6594];
	shr.u64 	%rd6595, %rd12011, %r1393;
	and.b64  	%rd20777, %rd6595, 140737488355327;
	setp.lt.u32 	%p639, %r1393, 18;
	@%p639 bra 	$L__BB0_1565;
	ld.global.nc.u64 	%rd12012, [%rd6594+128];
	sub.s32 	%r5822, 64, %r1393;
	shl.b64 	%rd12013, %rd12012, %r5822;
	and.b64  	%rd12014, %rd12013, 140737488355327;
	or.b64  	%rd20777, %rd12014, %rd6595;
$L__BB0_1565:
	st.global.u64 	[%rd6448+7680], %rd20777;
	add.s32 	%r5823, %r1361, 992;
	shr.u32 	%r5824, %r5823, 4;
	mul.lo.s32 	%r5825, %r5824, 47;
	and.b32  	%r1394, %r5825, 63;
	shr.u32 	%r5826, %r5825, 2;
	and.b32  	%r5827, %r5826, 2032;
	or.b32  	%r5828, %r5827, %r1362;
	mul.wide.u32 	%rd12015, %r5828, 8;
	add.s64 	%rd6599, %rd1, %rd12015;
	ld.global.nc.u64 	%rd12016, [%rd6599];
	shr.u64 	%rd6600, %rd12016, %r1394;
	and.b64  	%rd20778, %rd6600, 140737488355327;
	setp.lt.u32 	%p640, %r1394, 18;
	@%p640 bra 	$L__BB0_1567;
	ld.global.nc.u64 	%rd12017, [%rd6599+128];
	sub.s32 	%r5829, 64, %r1394;
	shl.b64 	%rd12018, %rd12017, %r5829;
	and.b64  	%rd12019, %rd12018, 140737488355327;
	or.b64  	%rd20778, %rd12019, %rd6600;
$L__BB0_1567:
	st.global.u64 	[%rd6448+7936], %rd20778;
	bra.uni 	$L__BB0_3809;
$L__BB0_1568:
	setp.gt.s16 	%p3, %rs1, 55;
	@%p3 bra 	$L__BB0_1840;
	setp.gt.s16 	%p16, %rs1, 51;
	@%p16 bra 	$L__BB0_1705;
	setp.gt.s16 	%p22, %rs1, 49;
	@%p22 bra 	$L__BB0_1638;
	setp.eq.s16 	%p25, %rs1, 48;
	@%p25 bra 	$L__BB0_3224;
	setp.eq.s16 	%p26, %rs1, 49;
	@%p26 bra 	$L__BB0_1573;
	bra.uni 	$L__BB0_3809;
$L__BB0_1573:
	mov.u32 	%r1429, %tid.x;
	and.b32  	%r1430, %r1429, 15;
	shr.u32 	%r5161, %r1429, 4;
	mul.lo.s32 	%r5162, %r5161, 49;
	and.b32  	%r1431, %r5162, 63;
	shr.u32 	%r5163, %r5162, 2;
	and.b32  	%r5164, %r5163, 1008;
	or.b32  	%r5165, %r5164, %r1430;
	mul.wide.u32 	%rd11537, %r5165, 8;
	add.s64 	%rd6765, %rd1, %rd11537;
	ld.global.nc.u64 	%rd11538, [%rd6765];
	shr.u64 	%rd6766, %rd11538, %r1431;
	and.b64  	%rd20811, %rd6766, 562949953421311;
	setp.lt.u32 	%p545, %r1431, 16;
	@%p545 bra 	$L__BB0_1575;
	ld.global.nc.u64 	%rd11539, [%rd6765+128];
	sub.s32 	%r5166, 64, %r1431;
	shl.b64 	%rd11540, %rd11539, %r5166;
	and.b64  	%rd11541, %rd11540, 562949953421311;
	or.b64  	%rd20811, %rd11541, %rd6766;
$L__BB0_1575:
	mul.wide.u32 	%rd11542, %r1429, 8;
	add.s64 	%rd6770, %rd2, %rd11542;
	st.global.u64 	[%rd6770], %rd20811;
	add.s32 	%r5167, %r1429, 32;
	shr.u32 	%r5168, %r5167, 4;
	mul.lo.s32 	%r5169, %r5168, 49;
	and.b32  	%r1432, %r5169, 63;
	shr.u32 	%r5170, %r5169, 2;
	and.b32  	%r5171, %r5170, 2032;
	or.b32  	%r5172, %r5171, %r1430;
	mul.wide.u32 	%rd11543, %r5172, 8;
	add.s64 	%rd6771, %rd1, %rd11543;
	ld.global.nc.u64 	%rd11544, [%rd6771];
	shr.u64 	%rd6772, %rd11544, %r1432;
	and.b64  	%rd20812, %rd6772, 562949953421311;
	setp.lt.u32 	%p546, %r1432, 16;
	@%p546 bra 	$L__BB0_1577;
	ld.global.nc.u64 	%rd11545, [%rd6771+128];
	sub.s32 	%r5173, 64, %r1432;
	shl.b64 	%rd11546, %rd11545, %r5173;
	and.b64  	%rd11547, %rd11546, 562949953421311;
	or.b64  	%rd20812, %rd11547, %rd6772;
$L__BB0_1577:
	st.global.u64 	[%rd6770+256], %rd20812;
	add.s32 	%r5174, %r1429, 64;
	shr.u32 	%r5175, %r5174, 4;
	mul.lo.s32 	%r5176, %r5175, 49;
	and.b32  	%r1433, %r5176, 63;
	shr.u32 	%r5177, %r5176, 2;
	and.b32  	%r5178, %r5177, 2032;
	or.b32  	%r5179, %r5178, %r1430;
	mul.wide.u32 	%rd11548, %r5179, 8;
	add.s64 	%rd6776, %rd1, %rd11548;
	ld.global.nc.u64 	%rd11549, [%rd6776];
	shr.u64 	%rd6777, %rd11549, %r1433;
	and.b64  	%rd20813, %rd6777, 562949953421311;
	setp.lt.u32 	%p547, %r1433, 16;
	@%p547 bra 	$L__BB0_1579;
	ld.global.nc.u64 	%rd11550, [%rd6776+128];
	sub.s32 	%r5180, 64, %r1433;
	shl.b64 	%rd11551, %rd11550, %r5180;
	and.b64  	%rd11552, %rd11551, 562949953421311;
	or.b64  	%rd20813, %rd11552, %rd6777;
$L__BB0_1579:
	st.global.u64 	[%rd6770+512], %rd20813;
	add.s32 	%r5181, %r1429, 96;
	shr.u32 	%r5182, %r5181, 4;
	mul.lo.s32 	%r5183, %r5182, 49;
	and.b32  	%r1434, %r5183, 63;
	shr.u32 	%r5184, %r5183, 2;
	and.b32  	%r5185, %r5184, 2032;
	or.b32  	%r5186, %r5185, %r1430;
	mul.wide.u32 	%rd11553, %r5186, 8;
	add.s64 	%rd6781, %rd1, %rd11553;
	ld.global.nc.u64 	%rd11554, [%rd6781];
	shr.u64 	%rd6782, %rd11554, %r1434;
	and.b64  	%rd20814, %rd6782, 562949953421311;
	setp.lt.u32 	%p548, %r1434, 16;
	@%p548 bra 	$L__BB0_1581;
	ld.global.nc.u64 	%rd11555, [%rd6781+128];
	sub.s32 	%r5187, 64, %r1434;
	shl.b64 	%rd11556, %rd11555, %r5187;
	and.b64  	%rd11557, %rd11556, 562949953421311;
	or.b64  	%rd20814, %rd11557, %rd6782;
$L__BB0_1581:
	st.global.u64 	[%rd6770+768], %rd20814;
	add.s32 	%r5188, %r1429, 128;
	shr.u32 	%r5189, %r5188, 4;
	mul.lo.s32 	%r5190, %r5189, 49;
	and.b32  	%r1435, %r5190, 63;
	shr.u32 	%r5191, %r5190, 2;
	and.b32  	%r5192, %r5191, 2032;
	or.b32  	%r5193, %r5192, %r1430;
	mul.wide.u32 	%rd11558, %r5193, 8;
	add.s64 	%rd6786, %rd1, %rd11558;
	ld.global.nc.u64 	%rd11559, [%rd6786];
	shr.u64 	%rd6787, %rd11559, %r1435;
	and.b64  	%rd20815, %rd6787, 562949953421311;
	setp.lt.u32 	%p549, %r1435, 16;
	@%p549 bra 	$L__BB0_1583;
	ld.global.nc.u64 	%rd11560, [%rd6786+128];
	sub.s32 	%r5194, 64, %r1435;
	shl.b64 	%rd11561, %rd11560, %r5194;
	and.b64  	%rd11562, %rd11561, 562949953421311;
	or.b64  	%rd20815, %rd11562, %rd6787;
$L__BB0_1583:
	st.global.u64 	[%rd6770+1024], %rd20815;
	add.s32 	%r5195, %r1429, 160;
	shr.u32 	%r5196, %r5195, 4;
	mul.lo.s32 	%r5197, %r5196, 49;
	and.b32  	%r1436, %r5197, 63;
	shr.u32 	%r5198, %r5197, 2;
	and.b32  	%r5199, %r5198, 2032;
	or.b32  	%r5200, %r5199, %r1430;
	mul.wide.u32 	%rd11563, %r5200, 8;
	add.s64 	%rd6791, %rd1, %rd11563;
	ld.global.nc.u64 	%rd11564, [%rd6791];
	shr.u64 	%rd6792, %rd11564, %r1436;
	and.b64  	%rd20816, %rd6792, 562949953421311;
	setp.lt.u32 	%p550, %r1436, 16;
	@%p550 bra 	$L__BB0_1585;
	ld.global.nc.u64 	%rd11565, [%rd6791+128];
	sub.s32 	%r5201, 64, %r1436;
	shl.b64 	%rd11566, %rd11565, %r5201;
	and.b64  	%rd11567, %rd11566, 562949953421311;
	or.b64  	%rd20816, %rd11567, %rd6792;
$L__BB0_1585:
	st.global.u64 	[%rd6770+1280], %rd20816;
	add.s32 	%r5202, %r1429, 192;
	shr.u32 	%r5203, %r5202, 4;
	mul.lo.s32 	%r5204, %r5203, 49;
	and.b32  	%r1437, %r5204, 63;
	shr.u32 	%r5205, %r5204, 2;
	and.b32  	%r5206, %r5205, 2032;
	or.b32  	%r5207, %r5206, %r1430;
	mul.wide.u32 	%rd11568, %r5207, 8;
	add.s64 	%rd6796, %rd1, %rd11568;
	ld.global.nc.u64 	%rd11569, [%rd6796];
	shr.u64 	%rd6797, %rd11569, %r1437;
	and.b64  	%rd20817, %rd6797, 562949953421311;
	setp.lt.u32 	%p551, %r1437, 16;
	@%p551 bra 	$L__BB0_1587;
	ld.global.nc.u64 	%rd11570, [%rd6796+128];
	sub.s32 	%r5208, 64, %r1437;
	shl.b64 	%rd11571, %rd11570, %r5208;
	and.b64  	%rd11572, %rd11571, 562949953421311;
	or.b64  	%rd20817, %rd11572, %rd6797;
$L__BB0_1587:
	st.global.u64 	[%rd6770+1536], %rd20817;
	add.s32 	%r5209, %r1429, 224;
	shr.u32 	%r5210, %r5209, 4;
	mul.lo.s32 	%r5211, %r5210, 49;
	and.b32  	%r1438, %r5211, 63;
	shr.u32 	%r5212, %r5211, 2;
	and.b32  	%r5213, %r5212, 2032;
	or.b32  	%r5214, %r5213, %r1430;
	mul.wide.u32 	%rd11573, %r5214, 8;
	add.s64 	%rd6801, %rd1, %rd11573;
	ld.global.nc.u64 	%rd11574, [%rd6801];
	shr.u64 	%rd6802, %rd11574, %r1438;
	and.b64  	%rd20818, %rd6802, 562949953421311;
	setp.lt.u32 	%p552, %r1438, 16;
	@%p552 bra 	$L__BB0_1589;
	ld.global.nc.u64 	%rd11575, [%rd6801+128];
	sub.s32 	%r5215, 64, %r1438;
	shl.b64 	%rd11576, %rd11575, %r5215;
	and.b64  	%rd11577, %rd11576, 562949953421311;
	or.b64  	%rd20818, %rd11577, %rd6802;
$L__BB0_1589:
	st.global.u64 	[%rd6770+1792], %rd20818;
	add.s32 	%r5216, %r1429, 256;
	shr.u32 	%r5217, %r5216, 4;
	mul.lo.s32 	%r5218, %r5217, 49;
	and.b32  	%r1439, %r5218, 63;
	shr.u32 	%r5219, %r5218, 2;
	and.b32  	%r5220, %r5219, 2032;
	or.b32  	%r5221, %r5220, %r1430;
	mul.wide.u32 	%rd11578, %r5221, 8;
	add.s64 	%rd6806, %rd1, %rd11578;
	ld.global.nc.u64 	%rd11579, [%rd6806];
	shr.u64 	%rd6807, %rd11579, %r1439;
	and.b64  	%rd20819, %rd6807, 562949953421311;
	setp.lt.u32 	%p553, %r1439, 16;
	@%p553 bra 	$L__BB0_1591;
	ld.global.nc.u64 	%rd11580, [%rd6806+128];
	sub.s32 	%r5222, 64, %r1439;
	shl.b64 	%rd11581, %rd11580, %r5222;
	and.b64  	%rd11582, %rd11581, 562949953421311;
	or.b64  	%rd20819, %rd11582, %rd6807;
$L__BB0_1591:
	st.global.u64 	[%rd6770+2048], %rd20819;
	add.s32 	%r5223, %r1429, 288;
	shr.u32 	%r5224, %r5223, 4;
	mul.lo.s32 	%r5225, %r5224, 49;
	and.b32  	%r1440, %r5225, 63;
	shr.u32 	%r5226, %r5225, 2;
	and.b32  	%r5227, %r5226, 2032;
	or.b32  	%r5228, %r5227, %r1430;
	mul.wide.u32 	%rd11583, %r5228, 8;
	add.s64 	%rd6811, %rd1, %rd11583;
	ld.global.nc.u64 	%rd11584, [%rd6811];
	shr.u64 	%rd6812, %rd11584, %r1440;
	and.b64  	%rd20820, %rd6812, 562949953421311;
	setp.lt.u32 	%p554, %r1440, 16;
	@%p554 bra 	$L__BB0_1593;
	ld.global.nc.u64 	%rd11585, [%rd6811+128];
	sub.s32 	%r5229, 64, %r1440;
	shl.b64 	%rd11586, %rd11585, %r5229;
	and.b64  	%rd11587, %rd11586, 562949953421311;
	or.b64  	%rd20820, %rd11587, %rd6812;
$L__BB0_1593:
	st.global.u64 	[%rd6770+2304], %rd20820;
	add.s32 	%r5230, %r1429, 320;
	shr.u32 	%r5231, %r5230, 4;
	mul.lo.s32 	%r5232, %r5231, 49;
	and.b32  	%r1441, %r5232, 63;
	shr.u32 	%r5233, %r5232, 2;
	and.b32  	%r5234, %r5233, 2032;
	or.b32  	%r5235, %r5234, %r1430;
	mul.wide.u32 	%rd11588, %r5235, 8;
	add.s64 	%rd6816, %rd1, %rd11588;
	ld.global.nc.u64 	%rd11589, [%rd6816];
	shr.u64 	%rd6817, %rd11589, %r1441;
	and.b64  	%rd20821, %rd6817, 562949953421311;
	setp.lt.u32 	%p555, %r1441, 16;
	@%p555 bra 	$L__BB0_1595;
	ld.global.nc.u64 	%rd11590, [%rd6816+128];
	sub.s32 	%r5236, 64, %r1441;
	shl.b64 	%rd11591, %rd11590, %r5236;
	and.b64  	%rd11592, %rd11591, 562949953421311;
	or.b64  	%rd20821, %rd11592, %rd6817;
$L__BB0_1595:
	st.global.u64 	[%rd6770+2560], %rd20821;
	add.s32 	%r5237, %r1429, 352;
	shr.u32 	%r5238, %r5237, 4;
	mul.lo.s32 	%r5239, %r5238, 49;
	and.b32  	%r1442, %r5239, 63;
	shr.u32 	%r5240, %r5239, 2;
	and.b32  	%r5241, %r5240, 2032;
	or.b32  	%r5242, %r5241, %r1430;
	mul.wide.u32 	%rd11593, %r5242, 8;
	add.s64 	%rd6821, %rd1, %rd11593;
	ld.global.nc.u64 	%rd11594, [%rd6821];
	shr.u64 	%rd6822, %rd11594, %r1442;
	and.b64  	%rd20822, %rd6822, 562949953421311;
	setp.lt.u32 	%p556, %r1442, 16;
	@%p556 bra 	$L__BB0_1597;
	ld.global.nc.u64 	%rd11595, [%rd6821+128];
	sub.s32 	%r5243, 64, %r1442;
	shl.b64 	%rd11596, %rd11595, %r5243;
	and.b64  	%rd11597, %rd11596, 562949953421311;
	or.b64  	%rd20822, %rd11597, %rd6822;
$L__BB0_1597:
	st.global.u64 	[%rd6770+2816], %rd20822;
	add.s32 	%r5244, %r1429, 384;
	shr.u32 	%r5245, %r5244, 4;
	mul.lo.s32 	%r5246, %r5245, 49;
	and.b32  	%r1443, %r5246, 63;
	shr.u32 	%r5247, %r5246, 2;
	and.b32  	%r5248, %r5247, 2032;
	or.b32  	%r5249, %r5248, %r1430;
	mul.wide.u32 	%rd11598, %r5249, 8;
	add.s64 	%rd6826, %rd1, %rd11598;
	ld.global.nc.u64 	%rd11599, [%rd6826];
	shr.u64 	%rd6827, %rd11599, %r1443;
	and.b64  	%rd20823, %rd6827, 562949953421311;
	setp.lt.u32 	%p557, %r1443, 16;
	@%p557 bra 	$L__BB0_1599;
	ld.global.nc.u64 	%rd11600, [%rd6826+128];
	sub.s32 	%r5250, 64, %r1443;
	shl.b64 	%rd11601, %rd11600, %r5250;
	and.b64  	%rd11602, %rd11601, 562949953421311;
	or.b64  	%rd20823, %rd11602, %rd6827;
$L__BB0_1599:
	st.global.u64 	[%rd6770+3072], %rd20823;
	add.s32 	%r5251, %r1429, 416;
	shr.u32 	%r5252, %r5251, 4;
	mul.lo.s32 	%r5253, %r5252, 49;
	and.b32  	%r1444, %r5253, 63;
	shr.u32 	%r5254, %r5253, 2;
	and.b32  	%r5255, %r5254, 2032;
	or.b32  	%r5256, %r5255, %r1430;
	mul.wide.u32 	%rd11603, %r5256, 8;
	add.s64 	%rd6831, %rd1, %rd11603;
	ld.global.nc.u64 	%rd11604, [%rd6831];
	shr.u64 	%rd6832, %rd11604, %r1444;
	and.b64  	%rd20824, %rd6832, 562949953421311;
	setp.lt.u32 	%p558, %r1444, 16;
	@%p558 bra 	$L__BB0_1601;
	ld.global.nc.u64 	%rd11605, [%rd6831+128];
	sub.s32 	%r5257, 64, %r1444;
	shl.b64 	%rd11606, %rd11605, %r5257;
	and.b64  	%rd11607, %rd11606, 562949953421311;
	or.b64  	%rd20824, %rd11607, %rd6832;
$L__BB0_1601:
	st.global.u64 	[%rd6770+3328], %rd20824;
	add.s32 	%r5258, %r1429, 448;
	shr.u32 	%r5259, %r5258, 4;
	mul.lo.s32 	%r5260, %r5259, 49;
	and.b32  	%r1445, %r5260, 63;
	shr.u32 	%r5261, %r5260, 2;
	and.b32  	%r5262, %r5261, 2032;
	or.b32  	%r5263, %r5262, %r1430;
	mul.wide.u32 	%rd11608, %r5263, 8;
	add.s64 	%rd6836, %rd1, %rd11608;
	ld.global.nc.u64 	%rd11609, [%rd6836];
	shr.u64 	%rd6837, %rd11609, %r1445;
	and.b64  	%rd20825, %rd6837, 562949953421311;
	setp.lt.u32 	%p559, %r1445, 16;
	@%p559 bra 	$L__BB0_1603;
	ld.global.nc.u64 	%rd11610, [%rd6836+128];
	sub.s32 	%r5264, 64, %r1445;
	shl.b64 	%rd11611, %rd11610, %r5264;
	and.b64  	%rd11612, %rd11611, 562949953421311;
	or.b64  	%rd20825, %rd11612, %rd6837;
$L__BB0_1603:
	st.global.u64 	[%rd6770+3584], %rd20825;
	add.s32 	%r5265, %r1429, 480;
	shr.u32 	%r5266, %r5265, 4;
	mul.lo.s32 	%r5267, %r5266, 49;
	and.b32  	%r1446, %r5267, 63;
	shr.u32 	%r5268, %r5267, 2;
	and.b32  	%r5269, %r5268, 2032;
	or.b32  	%r5270, %r5269, %r1430;
	mul.wide.u32 	%rd11613, %r5270, 8;
	add.s64 	%rd6841, %rd1, %rd11613;
	ld.global.nc.u64 	%rd11614, [%rd6841];
	shr.u64 	%rd6842, %rd11614, %r1446;
	and.b64  	%rd20826, %rd6842, 562949953421311;
	setp.lt.u32 	%p560, %r1446, 16;
	@%p560 bra 	$L__BB0_1605;
	ld.global.nc.u64 	%rd11615, [%rd6841+128];
	sub.s32 	%r5271, 64, %r1446;
	shl.b64 	%rd11616, %rd11615, %r5271;
	and.b64  	%rd11617, %rd11616, 562949953421311;
	or.b64  	%rd20826, %rd11617, %rd6842;
$L__BB0_1605:
	st.global.u64 	[%rd6770+3840], %rd20826;
	add.s32 	%r5272, %r1429, 512;
	shr.u32 	%r5273, %r5272, 4;
	mul.lo.s32 	%r5274, %r5273, 49;
	and.b32  	%r1447, %r5274, 63;
	shr.u32 	%r5275, %r5274, 2;
	and.b32  	%r5276, %r5275, 2032;
	or.b32  	%r5277, %r5276, %r1430;
	mul.wide.u32 	%rd11618, %r5277, 8;
	add.s64 	%rd6846, %rd1, %rd11618;
	ld.global.nc.u64 	%rd11619, [%rd6846];
	shr.u64 	%rd6847, %rd11619, %r1447;
	and.b64  	%rd20827, %rd6847, 562949953421311;
	setp.lt.u32 	%p561, %r1447, 16;
	@%p561 bra 	$L__BB0_1607;
	ld.global.nc.u64 	%rd11620, [%rd6846+128];
	sub.s32 	%r5278, 64, %r1447;
	shl.b64 	%rd11621, %rd11620, %r5278;
	and.b64  	%rd11622, %rd11621, 562949953421311;
	or.b64  	%rd20827, %rd11622, %rd6847;
$L__BB0_1607:
	st.global.u64 	[%rd6770+4096], %rd20827;
	add.s32 	%r5279, %r1429, 544;
	shr.u32 	%r5280, %r5279, 4;
	mul.lo.s32 	%r5281, %r5280, 49;
	and.b32  	%r1448, %r5281, 63;
	shr.u32 	%r5282, %r5281, 2;
	and.b32  	%r5283, %r5282, 2032;
	or.b32  	%r5284, %r5283, %r1430;
	mul.wide.u32 	%rd11623, %r5284, 8;
	add.s64 	%rd6851, %rd1, %rd11623;
	ld.global.nc.u64 	%rd11624, [%rd6851];
	shr.u64 	%rd6852, %rd11624, %r1448;
	and.b64  	%rd20828, %rd6852, 562949953421311;
	setp.lt.u32 	%p562, %r1448, 16;
	@%p562 bra 	$L__BB0_1609;
	ld.global.nc.u64 	%rd11625, [%rd6851+128];
	sub.s32 	%r5285, 64, %r1448;
	shl.b64 	%rd11626, %rd11625, %r5285;
	and.b64  	%rd11627, %rd11626, 562949953421311;
	or.b64  	%rd20828, %rd11627, %rd6852;
$L__BB0_1609:
	st.global.u64 	[%rd6770+4352], %rd20828;
	add.s32 	%r5286, %r1429, 576;
	shr.u32 	%r5287, %r5286, 4;
	mul.lo.s32 	%r5288, %r5287, 49;
	and.b32  	%r1449, %r5288, 63;
	shr.u32 	%r5289, %r5288, 2;
	and.b32  	%r5290, %r5289, 2032;
	or.b32  	%r5291, %r5290, %r1430;
	mul.wide.u32 	%rd11628, %r5291, 8;
	add.s64 	%rd6856, %rd1, %rd11628;
	ld.global.nc.u64 	%rd11629, [%rd6856];
	shr.u64 	%rd6857, %rd11629, %r1449;
	and.b64  	%rd20829, %rd6857, 562949953421311;
	setp.lt.u32 	%p563, %r1449, 16;
	@%p563 bra 	$L__BB0_1611;
	ld.global.nc.u64 	%rd11630, [%rd6856+128];
	sub.s32 	%r5292, 64, %r1449;
	shl.b64 	%rd11631, %rd11630, %r5292;
	and.b64  	%rd11632, %rd11631, 562949953421311;
	or.b64  	%rd20829, %rd11632, %rd6857;
$L__BB0_1611:
	st.global.u64 	[%rd6770+4608], %rd20829;
	add.s32 	%r5293, %r1429, 608;
	shr.u32 	%r5294, %r5293, 4;
	mul.lo.s32 	%r5295, %r5294, 49;
	and.b32  	%r1450, %r5295, 63;
	shr.u32 	%r5296, %r5295, 2;
	and.b32  	%r5297, %r5296, 2032;
	or.b32  	%r5298, %r5297, %r1430;
	mul.wide.u32 	%rd11633, %r5298, 8;
	add.s64 	%rd6861, %rd1, %rd11633;
	ld.global.nc.u64 	%rd11634, [%rd6861];
	shr.u64 	%rd6862, %rd11634, %r1450;
	and.b64  	%rd20830, %rd6862, 562949953421311;
	setp.lt.u32 	%p564, %r1450, 16;
	@%p564 bra 	$L__BB0_1613;
	ld.global.nc.u64 	%rd11635, [%rd6861+128];
	sub.s32 	%r5299, 64, %r1450;
	shl.b64 	%rd11636, %rd11635, %r5299;
	and.b64  	%rd11637, %rd11636, 562949953421311;
	or.b64  	%rd20830, %rd11637, %rd6862;
$L__BB0_1613:
	st.global.u64 	[%rd6770+4864], %rd20830;
	add.s32 	%r5300, %r1429, 640;
	shr.u32 	%r5301, %r5300, 4;
	mul.lo.s32 	%r5302, %r5301, 49;
	and.b32  	%r1451, %r5302, 63;
	shr.u32 	%r5303, %r5302, 2;
	and.b32  	%r5304, %r5303, 2032;
	or.b32  	%r5305, %r5304, %r1430;
	mul.wide.u32 	%rd11638, %r5305, 8;
	add.s64 	%rd6866, %rd1, %rd11638;
	ld.global.nc.u64 	%rd11639, [%rd6866];
	shr.u64 	%rd6867, %rd11639, %r1451;
	and.b64  	%rd20831, %rd6867, 562949953421311;
	setp.lt.u32 	%p565, %r1451, 16;
	@%p565 bra 	$L__BB0_1615;
	ld.global.nc.u64 	%rd11640, [%rd6866+128];
	sub.s32 	%r5306, 64, %r1451;
	shl.b64 	%rd11641, %rd11640, %r5306;
	and.b64  	%rd11642, %rd11641, 562949953421311;
	or.b64  	%rd20831, %rd11642, %rd6867;
$L__BB0_1615:
	st.global.u64 	[%rd6770+5120], %rd20831;
	add.s32 	%r5307, %r1429, 672;
	shr.u32 	%r5308, %r5307, 4;
	mul.lo.s32 	%r5309, %r5308, 49;
	and.b32  	%r1452, %r5309, 63;
	shr.u32 	%r5310, %r5309, 2;
	and.b32  	%r5311, %r5310, 2032;
	or.b32  	%r5312, %r5311, %r1430;
	mul.wide.u32 	%rd11643, %r5312, 8;
	add.s64 	%rd6871, %rd1, %rd11643;
	ld.global.nc.u64 	%rd11644, [%rd6871];
	shr.u64 	%rd6872, %rd11644, %r1452;
	and.b64  	%rd20832, %rd6872, 562949953421311;
	setp.lt.u32 	%p566, %r1452, 16;
	@%p566 bra 	$L__BB0_1617;
	ld.global.nc.u64 	%rd11645, [%rd6871+128];
	sub.s32 	%r5313, 64, %r1452;
	shl.b64 	%rd11646, %rd11645, %r5313;
	and.b64  	%rd11647, %rd11646, 562949953421311;
	or.b64  	%rd20832, %rd11647, %rd6872;
$L__BB0_1617:
	st.global.u64 	[%rd6770+5376], %rd20832;
	add.s32 	%r5314, %r1429, 704;
	shr.u32 	%r5315, %r5314, 4;
	mul.lo.s32 	%r5316, %r5315, 49;
	and.b32  	%r1453, %r5316, 63;
	shr.u32 	%r5317, %r5316, 2;
	and.b32  	%r5318, %r5317, 2032;
	or.b32  	%r5319, %r5318, %r1430;
	mul.wide.u32 	%rd11648, %r5319, 8;
	add.s64 	%rd6876, %rd1, %rd11648;
	ld.global.nc.u64 	%rd11649, [%rd6876];
	shr.u64 	%rd6877, %rd11649, %r1453;
	and.b64  	%rd20833, %rd6877, 562949953421311;
	setp.lt.u32 	%p567, %r1453, 16;
	@%p567 bra 	$L__BB0_1619;
	ld.global.nc.u64 	%rd11650, [%rd6876+128];
	sub.s32 	%r5320, 64, %r1453;
	shl.b64 	%rd11651, %rd11650, %r5320;
	and.b64  	%rd11652, %rd11651, 562949953421311;
	or.b64  	%rd20833, %rd11652, %rd6877;
$L__BB0_1619:
	st.global.u64 	[%rd6770+5632], %rd20833;
	add.s32 	%r5321, %r1429, 736;
	shr.u32 	%r5322, %r5321, 4;
	mul.lo.s32 	%r5323, %r5322, 49;
	and.b32  	%r1454, %r5323, 63;
	shr.u32 	%r5324, %r5323, 2;
	and.b32  	%r5325, %r5324, 2032;
	or.b32  	%r5326, %r5325, %r1430;
	mul.wide.u32 	%rd11653, %r5326, 8;
	add.s64 	%rd6881, %rd1, %rd11653;
	ld.global.nc.u64 	%rd11654, [%rd6881];
	shr.u64 	%rd6882, %rd11654, %r1454;
	and.b64  	%rd20834, %rd6882, 562949953421311;
	setp.lt.u32 	%p568, %r1454, 16;
	@%p568 bra 	$L__BB0_1621;
	ld.global.nc.u64 	%rd11655, [%rd6881+128];
	sub.s32 	%r5327, 64, %r1454;
	shl.b64 	%rd11656, %rd11655, %r5327;
	and.b64  	%rd11657, %rd11656, 562949953421311;
	or.b64  	%rd20834, %rd11657, %rd6882;
$L__BB0_1621:
	st.global.u64 	[%rd6770+5888], %rd20834;
	add.s32 	%r5328, %r1429, 768;
	shr.u32 	%r5329, %r5328, 4;
	mul.lo.s32 	%r5330, %r5329, 49;
	and.b32  	%r1455, %r5330, 63;
	shr.u32 	%r5331, %r5330, 2;
	and.b32  	%r5332, %r5331, 2032;
	or.b32  	%r5333, %r5332, %r1430;
	mul.wide.u32 	%rd11658, %r5333, 8;
	add.s64 	%rd6886, %rd1, %rd11658;
	ld.global.nc.u64 	%rd11659, [%rd6886];
	shr.u64 	%rd6887, %rd11659, %r1455;
	and.b64  	%rd20835, %rd6887, 562949953421311;
	setp.lt.u32 	%p569, %r1455, 16;
	@%p569 bra 	$L__BB0_1623;
	ld.global.nc.u64 	%rd11660, [%rd6886+128];
	sub.s32 	%r5334, 64, %r1455;
	shl.b64 	%rd11661, %rd11660, %r5334;
	and.b64  	%rd11662, %rd11661, 562949953421311;
	or.b64  	%rd20835, %rd11662, %rd6887;
$L__BB0_1623:
	st.global.u64 	[%rd6770+6144], %rd20835;
	add.s32 	%r5335, %r1429, 800;
	shr.u32 	%r5336, %r5335, 4;
	mul.lo.s32 	%r5337, %r5336, 49;
	and.b32  	%r1456, %r5337, 63;
	shr.u32 	%r5338, %r5337, 2;
	and.b32  	%r5339, %r5338, 2032;
	or.b32  	%r5340, %r5339, %r1430;
	mul.wide.u32 	%rd11663, %r5340, 8;
	add.s64 	%rd6891, %rd1, %rd11663;
	ld.global.nc.u64 	%rd11664, [%rd6891];
	shr.u64 	%rd6892, %rd11664, %r1456;
	and.b64  	%rd20836, %rd6892, 562949953421311;
	setp.lt.u32 	%p570, %r1456, 16;
	@%p570 bra 	$L__BB0_1625;
	ld.global.nc.u64 	%rd11665, [%rd6891+128];
	sub.s32 	%r5341, 64, %r1456;
	shl.b64 	%rd11666, %rd11665, %r5341;
	and.b64  	%rd11667, %rd11666, 562949953421311;
	or.b64  	%rd20836, %rd11667, %rd6892;
$L__BB0_1625:
	st.global.u64 	[%rd6770+6400], %rd20836;
	add.s32 	%r5342, %r1429, 832;
	shr.u32 	%r5343, %r5342, 4;
	mul.lo.s32 	%r5344, %r5343, 49;
	and.b32  	%r1457, %r5344, 63;
	shr.u32 	%r5345, %r5344, 2;
	and.b32  	%r5346, %r5345, 2032;
	or.b32  	%r5347, %r5346, %r1430;
	mul.wide.u32 	%rd11668, %r5347, 8;
	add.s64 	%rd6896, %rd1, %rd11668;
	ld.global.nc.u64 	%rd11669, [%rd6896];
	shr.u64 	%rd6897, %rd11669, %r1457;
	and.b64  	%rd20837, %rd6897, 562949953421311;
	setp.lt.u32 	%p571, %r1457, 16;
	@%p571 bra 	$L__BB0_1627;
	ld.global.nc.u64 	%rd11670, [%rd6896+128];
	sub.s32 	%r5348, 64, %r1457;
	shl.b64 	%rd11671, %rd11670, %r5348;
	and.b64  	%rd11672, %rd11671, 562949953421311;
	or.b64  	%rd20837, %rd11672, %rd6897;
$L__BB0_1627:
	st.global.u64 	[%rd6770+6656], %rd20837;
	add.s32 	%r5349, %r1429, 864;
	shr.u32 	%r5350, %r5349, 4;
	mul.lo.s32 	%r5351, %r5350, 49;
	and.b32  	%r1458, %r5351, 63;
	shr.u32 	%r5352, %r5351, 2;
	and.b32  	%r5353, %r5352, 2032;
	or.b32  	%r5354, %r5353, %r1430;
	mul.wide.u32 	%rd11673, %r5354, 8;
	add.s64 	%rd6901, %rd1, %rd11673;
	ld.global.nc.u64 	%rd11674, [%rd6901];
	shr.u64 	%rd6902, %rd11674, %r1458;
	and.b64  	%rd20838, %rd6902, 562949953421311;
	setp.lt.u32 	%p572, %r1458, 16;
	@%p572 bra 	$L__BB0_1629;
	ld.global.nc.u64 	%rd11675, [%rd6901+128];
	sub.s32 	%r5355, 64, %r1458;
	shl.b64 	%rd11676, %rd11675, %r5355;
	and.b64  	%rd11677, %rd11676, 562949953421311;
	or.b64  	%rd20838, %rd11677, %rd6902;
$L__BB0_1629:
	st.global.u64 	[%rd6770+6912], %rd20838;
	add.s32 	%r5356, %r1429, 896;
	shr.u32 	%r5357, %r5356, 4;
	mul.lo.s32 	%r5358, %r5357, 49;
	and.b32  	%r1459, %r5358, 63;
	shr.u32 	%r5359, %r5358, 2;
	and.b32  	%r5360, %r5359, 2032;
	or.b32  	%r5361, %r5360, %r1430;
	mul.wide.u32 	%rd11678, %r5361, 8;
	add.s64 	%rd6906, %rd1, %rd11678;
	ld.global.nc.u64 	%rd11679, [%rd6906];
	shr.u64 	%rd6907, %rd11679, %r1459;
	and.b64  	%rd20839, %rd6907, 562949953421311;
	setp.lt.u32 	%p573, %r1459, 16;
	@%p573 bra 	$L__BB0_1631;
	ld.global.nc.u64 	%rd11680, [%rd6906+128];
	sub.s32 	%r5362, 64, %r1459;
	shl.b64 	%rd11681, %rd11680, %r5362;
	and.b64  	%rd11682, %rd11681, 562949953421311;
	or.b64  	%rd20839, %rd11682, %rd6907;
$L__BB0_1631:
	st.global.u64 	[%rd6770+7168], %rd20839;
	add.s32 	%r5363, %r1429, 928;
	shr.u32 	%r5364, %r5363, 4;
	mul.lo.s32 	%r5365, %r5364, 49;
	and.b32  	%r1460, %r5365, 63;
	shr.u32 	%r5366, %r5365, 2;
	and.b32  	%r5367, %r5366, 2032;
	or.b32  	%r5368, %r5367, %r1430;
	mul.wide.u32 	%rd11683, %r5368, 8;
	add.s64 	%rd6911, %rd1, %rd11683;
	ld.global.nc.u64 	%rd11684, [%rd6911];
	shr.u64 	%rd6912, %rd11684, %r1460;
	and.b64  	%rd20840, %rd6912, 562949953421311;
	setp.lt.u32 	%p574, %r1460, 16;
	@%p574 bra 	$L__BB0_1633;
	ld.global.nc.u64 	%rd11685, [%rd6911+128];
	sub.s32 	%r5369, 64, %r1460;
	shl.b64 	%rd11686, %rd11685, %r5369;
	and.b64  	%rd11687, %rd11686, 562949953421311;
	or.b64  	%rd20840, %rd11687, %rd6912;
$L__BB0_1633:
	st.global.u64 	[%rd6770+7424], %rd20840;
	add.s32 	%r5370, %r1429, 960;
	shr.u32 	%r5371, %r5370, 4;
	mul.lo.s32 	%r5372, %r5371, 49;
	and.b32  	%r1461, %r5372, 63;
	shr.u32 	%r5373, %r5372, 2;
	and.b32  	%r5374, %r5373, 2032;
	or.b32  	%r5375, %r5374, %r1430;
	mul.wide.u32 	%rd11688, %r5375, 8;
	add.s64 	%rd6916, %rd1, %rd11688;
	ld.global.nc.u64 	%rd11689, [%rd6916];
	shr.u64 	%rd6917, %rd11689, %r1461;
	and.b64  	%rd20841, %rd6917, 562949953421311;
	setp.lt.u32 	%p575, %r1461, 16;
	@%p575 bra 	$L__BB0_1635;
	ld.global.nc.u64 	%rd11690, [%rd6916+128];
	sub.s32 	%r5376, 64, %r1461;
	shl.b64 	%rd11691, %rd11690, %r5376;
	and.b64  	%rd11692, %rd11691, 562949953421311;
	or.b64  	%rd20841, %rd11692, %rd6917;
$L__BB0_1635:
	st.global.u64 	[%rd6770+7680], %rd20841;
	add.s32 	%r5377, %r1429, 992;
	shr.u32 	%r5378, %r5377, 4;
	mul.lo.s32 	%r5379, %r5378, 49;
	and.b32  	%r1462, %r5379, 63;
	shr.u32 	%r5380, %r5379, 2;
	and.b32  	%r5381, %r5380, 2032;
	or.b32  	%r5382, %r5381, %r1430;
	mul.wide.u32 	%rd11693, %r5382, 8;
	add.s64 	%rd6921, %rd1, %rd11693;
	ld.global.nc.u64 	%rd11694, [%rd6921];
	shr.u64 	%rd6922, %rd11694, %r1462;
	and.b64  	%rd20842, %rd6922, 562949953421311;
	setp.lt.u32 	%p576, %r1462, 16;
	@%p576 bra 	$L__BB0_1637;
	ld.global.nc.u64 	%rd11695, [%rd6921+128];
	sub.s32 	%r5383, 64, %r1462;
	shl.b64 	%rd11696, %rd11695, %r5383;
	and.b64  	%rd11697, %rd11696, 562949953421311;
	or.b64  	%rd20842, %rd11697, %rd6922;
$L__BB0_1637:
	st.global.u64 	[%rd6770+7936], %rd20842;
	bra.uni 	$L__BB0_3809;
$L__BB0_1638:
	setp.eq.s16 	%p23, %rs1, 50;
	@%p23 bra 	$L__BB0_3289;
	setp.eq.s16 	%p24, %rs1, 51;
	@%p24 bra 	$L__BB0_1640;
	bra.uni 	$L__BB0_3809;
$L__BB0_1640:
	mov.u32 	%r1497, %tid.x;
	and.b32  	%r1498, %r1497, 15;
	shr.u32 	%r4715, %r1497, 4;
	mul.lo.s32 	%r4716, %r4715, 51;
	and.b32  	%r1499, %r4716, 63;
	shr.u32 	%r4717, %r4716, 2;
	and.b32  	%r4718, %r4717, 1008;
	or.b32  	%r4719, %r4718, %r1498;
	mul.wide.u32 	%rd11215, %r4719, 8;
	add.s64 	%rd7087, %rd1, %rd11215;
	ld.global.nc.u64 	%rd11216, [%rd7087];
	shr.u64 	%rd7088, %rd11216, %r1499;
	and.b64  	%rd20875, %rd7088, 2251799813685247;
	setp.lt.u32 	%p481, %r1499, 14;
	@%p481 bra 	$L__BB0_1642;
	ld.global.nc.u64 	%rd11217, [%rd7087+128];
	sub.s32 	%r4720, 64, %r1499;
	shl.b64 	%rd11218, %rd11217, %r4720;
	and.b64  	%rd11219, %rd11218, 2251799813685247;
	or.b64  	%rd20875, %rd11219, %rd7088;
$L__BB0_1642:
	mul.wide.u32 	%rd11220, %r1497, 8;
	add.s64 	%rd7092, %rd2, %rd11220;
	st.global.u64 	[%rd7092], %rd20875;
	add.s32 	%r4721, %r1497, 32;
	shr.u32 	%r4722, %r4721, 4;
	mul.lo.s32 	%r4723, %r4722, 51;
	and.b32  	%r1500, %r4723, 63;
	shr.u32 	%r4724, %r4723, 2;
	and.b32  	%r4725, %r4724, 2032;
	or.b32  	%r4726, %r4725, %r1498;
	mul.wide.u32 	%rd11221, %r4726, 8;
	add.s64 	%rd7093, %rd1, %rd11221;
	ld.global.nc.u64 	%rd11222, [%rd7093];
	shr.u64 	%rd7094, %rd11222, %r1500;
	and.b64  	%rd20876, %rd7094, 2251799813685247;
	setp.lt.u32 	%p482, %r1500, 14;
	@%p482 bra 	$L__BB0_1644;
	ld.global.nc.u64 	%rd11223, [%rd7093+128];
	sub.s32 	%r4727, 64, %r1500;
	shl.b64 	%rd11224, %rd11223, %r4727;
	and.b64  	%rd11225, %rd11224, 2251799813685247;
	or.b64  	%rd20876, %rd11225, %rd7094;
$L__BB0_1644:
	st.global.u64 	[%rd7092+256], %rd20876;
	add.s32 	%r4728, %r1497, 64;
	shr.u32 	%r4729, %r4728, 4;
	mul.lo.s32 	%r4730, %r4729, 51;
	and.b32  	%r1501, %r4730, 63;
	shr.u32 	%r4731, %r4730, 2;
	and.b32  	%r4732, %r4731, 2032;
	or.b32  	%r4733, %r4732, %r1498;
	mul.wide.u32 	%rd11226, %r4733, 8;
	add.s64 	%rd7098, %rd1, %rd11226;
	ld.global.nc.u64 	%rd11227, [%rd7098];
	shr.u64 	%rd7099, %rd11227, %r1501;
	and.b64  	%rd20877, %rd7099, 2251799813685247;
	setp.lt.u32 	%p483, %r1501, 14;
	@%p483 bra 	$L__BB0_1646;
	ld.global.nc.u64 	%rd11228, [%rd7098+128];
	sub.s32 	%r4734, 64, %r1501;
	shl.b64 	%rd11229, %rd11228, %r4734;
	and.b64  	%rd11230, %rd11229, 2251799813685247;
	or.b64  	%rd20877, %rd11230, %rd7099;
$L__BB0_1646:
	st.global.u64 	[%rd7092+512], %rd20877;
	add.s32 	%r4735, %r1497, 96;
	shr.u32 	%r4736, %r4735, 4;
	mul.lo.s32 	%r4737, %r4736, 51;
	and.b32  	%r1502, %r4737, 63;
	shr.u32 	%r4738, %r4737, 2;
	and.b32  	%r4739, %r4738, 2032;
	or.b32  	%r4740, %r4739, %r1498;
	mul.wide.u32 	%rd11231, %r4740, 8;
	add.s64 	%rd7103, %rd1, %rd11231;
	ld.global.nc.u64 	%rd11232, [%rd7103];
	shr.u64 	%rd7104, %rd11232, %r1502;
	and.b64  	%rd20878, %rd7104, 2251799813685247;
	setp.lt.u32 	%p484, %r1502, 14;
	@%p484 bra 	$L__BB0_1648;
	ld.global.nc.u64 	%rd11233, [%rd7103+128];
	sub.s32 	%r4741, 64, %r1502;
	shl.b64 	%rd11234, %rd11233, %r4741;
	and.b64  	%rd11235, %rd11234, 2251799813685247;
	or.b64  	%rd20878, %rd11235, %rd7104;
$L__BB0_1648:
	st.global.u64 	[%rd7092+768], %rd20878;
	add.s32 	%r4742, %r1497, 128;
	shr.u32 	%r4743, %r4742, 4;
	mul.lo.s32 	%r4744, %r4743, 51;
	and.b32  	%r1503, %r4744, 63;
	shr.u32 	%r4745, %r4744, 2;
	and.b32  	%r4746, %r4745, 2032;
	or.b32  	%r4747, %r4746, %r1498;
	mul.wide.u32 	%rd11236, %r4747, 8;
	add.s64 	%rd7108, %rd1, %rd11236;
	ld.global.nc.u64 	%rd11237, [%rd7108];
	shr.u64 	%rd7109, %rd11237, %r1503;
	and.b64  	%rd20879, %rd7109, 2251799813685247;
	setp.lt.u32 	%p485, %r1503, 14;
	@%p485 bra 	$L__BB0_1650;
	ld.global.nc.u64 	%rd11238, [%rd7108+128];
	sub.s32 	%r4748, 64, %r1503;
	shl.b64 	%rd11239, %rd11238, %r4748;
	and.b64  	%rd11240, %rd11239, 2251799813685247;
	or.b64  	%rd20879, %rd11240, %rd7109;
$L__BB0_1650:
	st.global.u64 	[%rd7092+1024], %rd20879;
	add.s32 	%r4749, %r1497, 160;
	shr.u32 	%r4750, %r4749, 4;
	mul.lo.s32 	%r4751, %r4750, 51;
	and.b32  	%r1504, %r4751, 63;
	shr.u32 	%r4752, %r4751, 2;
	and.b32  	%r4753, %r4752, 2032;
	or.b32  	%r4754, %r4753, %r1498;
	mul.wide.u32 	%rd11241, %r4754, 8;
	add.s64 	%rd7113, %rd1, %rd11241;
	ld.global.nc.u64 	%rd11242, [%rd7113];
	shr.u64 	%rd7114, %rd11242, %r1504;
	and.b64  	%rd20880, %rd7114, 2251799813685247;
	setp.lt.u32 	%p486, %r1504, 14;
	@%p486 bra 	$L__BB0_1652;
	ld.global.nc.u64 	%rd11243, [%rd7113+128];
	sub.s32 	%r4755, 64, %r1504;
	shl.b64 	%rd11244, %rd11243, %r4755;
	and.b64  	%rd11245, %rd11244, 2251799813685247;
	or.b64  	%rd20880, %rd11245, %rd7114;
$L__BB0_1652:
	st.global.u64 	[%rd7092+1280], %rd20880;
	add.s32 	%r4756, %r1497, 192;
	shr.u32 	%r4757, %r4756, 4;
	mul.lo.s32 	%r4758, %r4757, 51;
	and.b32  	%r1505, %r4758, 63;
	shr.u32 	%r4759, %r4758, 2;
	and.b32  	%r4760, %r4759, 2032;
	or.b32  	%r4761, %r4760, %r1498;
	mul.wide.u32 	%rd11246, %r4761, 8;
	add.s64 	%rd7118, %rd1, %rd11246;
	ld.global.nc.u64 	%rd11247, [%rd7118];
	shr.u64 	%rd7119, %rd11247, %r1505;
	and.b64  	%rd20881, %rd7119, 2251799813685247;
	setp.lt.u32 	%p487, %r1505, 14;
	@%p487 bra 	$L__BB0_1654;
	ld.global.nc.u64 	%rd11248, [%rd7118+128];
	sub.s32 	%r4762, 64, %r1505;
	shl.b64 	%rd11249, %rd11248, %r4762;
	and.b64  	%rd11250, %rd11249, 2251799813685247;
	or.b64  	%rd20881, %rd11250, %rd7119;
$L__BB0_1654:
	st.global.u64 	[%rd7092+1536], %rd20881;
	add.s32 	%r4763, %r1497, 224;
	shr.u32 	%r4764, %r4763, 4;
	mul.lo.s32 	%r4765, %r4764, 51;
	and.b32  	%r1506, %r4765, 63;
	shr.u32 	%r4766, %r4765, 2;
	and.b32  	%r4767, %r4766, 2032;
	or.b32  	%r4768, %r4767, %r1498;
	mul.wide.u32 	%rd11251, %r4768, 8;
	add.s64 	%rd7123, %rd1, %rd11251;
	ld.global.nc.u64 	%rd11252, [%rd7123];
	shr.u64 	%rd7124, %rd11252, %r1506;
	and.b64  	%rd20882, %rd7124, 2251799813685247;
	setp.lt.u32 	%p488, %r1506, 14;
	@%p488 bra 	$L__BB0_1656;
	ld.global.nc.u64 	%rd11253, [%rd7123+128];
	sub.s32 	%r4769, 64, %r1506;
	shl.b64 	%rd11254, %rd11253, %r4769;
	and.b64  	%rd11255, %rd11254, 2251799813685247;
	or.b64  	%rd20882, %rd11255, %rd7124;
$L__BB0_1656:
	st.global.u64 	[%rd7092+1792], %rd20882;
	add.s32 	%r4770, %r1497, 256;
	shr.u32 	%r4771, %r4770, 4;
	mul.lo.s32 	%r4772, %r4771, 51;
	and.b32  	%r1507, %r4772, 63;
	shr.u32 	%r4773, %r4772, 2;
	and.b32  	%r4774, %r4773, 2032;
	or.b32  	%r4775, %r4774, %r1498;
	mul.wide.u32 	%rd11256, %r4775, 8;
	add.s64 	%rd7128, %rd1, %rd11256;
	ld.global.nc.u64 	%rd11257, [%rd7128];
	shr.u64 	%rd7129, %rd11257, %r1507;
	and.b64  	%rd20883, %rd7129, 2251799813685247;
	setp.lt.u32 	%p489, %r1507, 14;
	@%p489 bra 	$L__BB0_1658;
	ld.global.nc.u64 	%rd11258, [%rd7128+128];
	sub.s32 	%r4776, 64, %r1507;
	shl.b64 	%rd11259, %rd11258, %r4776;
	and.b64  	%rd11260, %rd11259, 2251799813685247;
	or.b64  	%rd20883, %rd11260, %rd7129;
$L__BB0_1658:
	st.global.u64 	[%rd7092+2048], %rd20883;
	add.s32 	%r4777, %r1497, 288;
	shr.u32 	%r4778, %r4777, 4;
	mul.lo.s32 	%r4779, %r4778, 51;
	and.b32  	%r1508, %r4779, 63;
	shr.u32 	%r4780, %r4779, 2;
	and.b32  	%r4781, %r4780, 2032;
	or.b32  	%r4782, %r4781, %r1498;
	mul.wide.u32 	%rd11261, %r4782, 8;
	add.s64 	%rd7133, %rd1, %rd11261;
	ld.global.nc.u64 	%rd11262, [%rd7133];
	shr.u64 	%rd7134, %rd11262, %r1508;
	and.b64  	%rd20884, %rd7134, 2251799813685247;
	setp.lt.u32 	%p490, %r1508, 14;
	@%p490 bra 	$L__BB0_1660;
	ld.global.nc.u64 	%rd11263, [%rd7133+128];
	sub.s32 	%r4783, 64, %r1508;
	shl.b64 	%rd11264, %rd11263, %r4783;
	and.b64  	%rd11265, %rd11264, 2251799813685247;
	or.b64  	%rd20884, %rd11265, %rd7134;
$L__BB0_1660:
	st.global.u64 	[%rd7092+2304], %rd20884;
	add.s32 	%r4784, %r1497, 320;
	shr.u32 	%r4785, %r4784, 4;
	mul.lo.s32 	%r4786, %r4785, 51;
	and.b32  	%r1509, %r4786, 63;
	shr.u32 	%r4787, %r4786, 2;
	and.b32  	%r4788, %r4787, 2032;
	or.b32  	%r4789, %r4788, %r1498;
	mul.wide.u32 	%rd11266, %r4789, 8;
	add.s64 	%rd7138, %rd1, %rd11266;
	ld.global.nc.u64 	%rd11267, [%rd7138];
	shr.u64 	%rd7139, %rd11267, %r1509;
	and.b64  	%rd20885, %rd7139, 2251799813685247;
	setp.lt.u32 	%p491, %r1509, 14;
	@%p491 bra 	$L__BB0_1662;
	ld.global.nc.u64 	%rd11268, [%rd7138+128];
	sub.s32 	%r4790, 64, %r1509;
	shl.b64 	%rd11269, %rd11268, %r4790;
	and.b64  	%rd11270, %rd11269, 2251799813685247;
	or.b64  	%rd20885, %rd11270, %rd7139;
$L__BB0_1662:
	st.global.u64 	[%rd7092+2560], %rd20885;
	add.s32 	%r4791, %r1497, 352;
	shr.u32 	%r4792, %r4791, 4;
	mul.lo.s32 	%r4793, %r4792, 51;
	and.b32  	%r1510, %r4793, 63;
	shr.u32 	%r4794, %r4793, 2;
	and.b32  	%r4795, %r4794, 2032;
	or.b32  	%r4796, %r4795, %r1498;
	mul.wide.u32 	%rd11271, %r4796, 8;
	add.s64 	%rd7143, %rd1, %rd11271;
	ld.global.nc.u64 	%rd11272, [%rd7143];
	shr.u64 	%rd7144, %rd11272, %r1510;
	and.b64  	%rd20886, %rd7144, 2251799813685247;
	setp.lt.u32 	%p492, %r1510, 14;
	@%p492 bra 	$L__BB0_1664;
	ld.global.nc.u64 	%rd11273, [%rd7143+128];
	sub.s32 	%r4797, 64, %r1510;
	shl.b64 	%rd11274, %rd11273, %r4797;
	and.b64  	%rd11275, %rd11274, 2251799813685247;
	or.b64  	%rd20886, %rd11275, %rd7144;
$L__BB0_1664:
	st.global.u64 	[%rd7092+2816], %rd20886;
	add.s32 	%r4798, %r1497, 384;
	shr.u32 	%r4799, %r4798, 4;
	mul.lo.s32 	%r4800, %r4799, 51;
	and.b32  	%r1511, %r4800, 63;
	shr.u32 	%r4801, %r4800, 2;
	and.b32  	%r4802, %r4801, 2032;
	or.b32  	%r4803, %r4802, %r1498;
	mul.wide.u32 	%rd11276, %r4803, 8;
	add.s64 	%rd7148, %rd1, %rd11276;
	ld.global.nc.u64 	%rd11277, [%rd7148];
	shr.u64 	%rd7149, %rd11277, %r1511;
	and.b64  	%rd20887, %rd7149, 2251799813685247;
	setp.lt.u32 	%p493, %r1511, 14;
	@%p493 bra 	$L__BB0_1666;
	ld.global.nc.u64 	%rd11278, [%rd7148+128];
	sub.s32 	%r4804, 64, %r1511;
	shl.b64 	%rd11279, %rd11278, %r4804;
	and.b64  	%rd11280, %rd11279, 2251799813685247;
	or.b64  	%rd20887, %rd11280, %rd7149;
$L__BB0_1666:
	st.global.u64 	[%rd7092+3072], %rd20887;
	add.s32 	%r4805, %r1497, 416;
	shr.u32 	%r4806, %r4805, 4;
	mul.lo.s32 	%r4807, %r4806, 51;
	and.b32  	%r1512, %r4807, 63;
	shr.u32 	%r4808, %r4807, 2;
	and.b32  	%r4809, %r4808, 2032;
	or.b32  	%r4810, %r4809, %r1498;
	mul.wide.u32 	%rd11281, %r4810, 8;
	add.s64 	%rd7153, %rd1, %rd11281;
	ld.global.nc.u64 	%rd11282, [%rd7153];
	shr.u64 	%rd7154, %rd11282, %r1512;
	and.b64  	%rd20888, %rd7154, 2251799813685247;
	setp.lt.u32 	%p494, %r1512, 14;
	@%p494 bra 	$L__BB0_1668;
	ld.global.nc.u64 	%rd11283, [%rd7153+128];
	sub.s32 	%r4811, 64, %r1512;
	shl.b64 	%rd11284, %rd11283, %r4811;
	and.b64  	%rd11285, %rd11284, 2251799813685247;
	or.b64  	%rd20888, %rd11285, %rd7154;
$L__BB0_1668:
	st.global.u64 	[%rd7092+3328], %rd20888;
	add.s32 	%r4812, %r1497, 448;
	shr.u32 	%r4813, %r4812, 4;
	mul.lo.s32 	%r4814, %r4813, 51;
	and.b32  	%r1513, %r4814, 63;
	shr.u32 	%r4815, %r4814, 2;
	and.b32  	%r4816, %r4815, 2032;
	or.b32  	%r4817, %r4816, %r1498;
	mul.wide.u32 	%rd11286, %r4817, 8;
	add.s64 	%rd7158, %rd1, %rd11286;
	ld.global.nc.u64 	%rd11287, [%rd7158];
	shr.u64 	%rd7159, %rd11287, %r1513;
	and.b64  	%rd20889, %rd7159, 2251799813685247;
	setp.lt.u32 	%p495, %r1513, 14;
	@%p495 bra 	$L__BB0_1670;
	ld.global.nc.u64 	%rd11288, [%rd7158+128];
	sub.s32 	%r4818, 64, %r1513;
	shl.b64 	%rd11289, %rd11288, %r4818;
	and.b64  	%rd11290, %rd11289, 2251799813685247;
	or.b64  	%rd20889, %rd11290, %rd7159;
$L__BB0_1670:
	st.global.u64 	[%rd7092+3584], %rd20889;
	add.s32 	%r4819, %r1497, 480;
	shr.u32 	%r4820, %r4819, 4;
	mul.lo.s32 	%r4821, %r4820, 51;
	and.b32  	%r1514, %r4821, 63;
	shr.u32 	%r4822, %r4821, 2;
	and.b32  	%r4823, %r4822, 2032;
	or.b32  	%r4824, %r4823, %r1498;
	mul.wide.u32 	%rd11291, %r4824, 8;
	add.s64 	%rd7163, %rd1, %rd11291;
	ld.global.nc.u64 	%rd11292, [%rd7163];
	shr.u64 	%rd7164, %rd11292, %r1514;
	and.b64  	%rd20890, %rd7164, 2251799813685247;
	setp.lt.u32 	%p496, %r1514, 14;
	@%p496 bra 	$L__BB0_1672;
	ld.global.nc.u64 	%rd11293, [%rd7163+128];
	sub.s32 	%r4825, 64, %r1514;
	shl.b64 	%rd11294, %rd11293, %r4825;
	and.b64  	%rd11295, %rd11294, 2251799813685247;
	or.b64  	%rd20890, %rd11295, %rd7164;
$L__BB0_1672:
	st.global.u64 	[%rd7092+3840], %rd20890;
	add.s32 	%r4826, %r1497, 512;
	shr.u32 	%r4827, %r4826, 4;
	mul.lo.s32 	%r4828, %r4827, 51;
	and.b32  	%r1515, %r4828, 63;
	shr.u32 	%r4829, %r4828, 2;
	and.b32  	%r4830, %r4829, 2032;
	or.b32  	%r4831, %r4830, %r1498;
	mul.wide.u32 	%rd11296, %r4831, 8;
	add.s64 	%rd7168, %rd1, %rd11296;
	ld.global.nc.u64 	%rd11297, [%rd7168];
	shr.u64 	%rd7169, %rd11297, %r1515;
	and.b64  	%rd20891, %rd7169, 2251799813685247;
	setp.lt.u32 	%p497, %r1515, 14;
	@%p497 bra 	$L__BB0_1674;
	ld.global.nc.u64 	%rd11298, [%rd7168+128];
	sub.s32 	%r4832, 64, %r1515;
	shl.b64 	%rd11299, %rd11298, %r4832;
	and.b64  	%rd11300, %rd11299, 2251799813685247;
	or.b64  	%rd20891, %rd11300, %rd7169;
$L__BB0_1674:
	st.global.u64 	[%rd7092+4096], %rd20891;
	add.s32 	%r4833, %r1497, 544;
	shr.u32 	%r4834, %r4833, 4;
	mul.lo.s32 	%r4835, %r4834, 51;
	and.b32  	%r1516, %r4835, 63;
	shr.u32 	%r4836, %r4835, 2;
	and.b32  	%r4837, %r4836, 2032;
	or.b32  	%r4838, %r4837, %r1498;
	mul.wide.u32 	%rd11301, %r4838, 8;
	add.s64 	%rd7173, %rd1, %rd11301;
	ld.global.nc.u64 	%rd11302, [%rd7173];
	shr.u64 	%rd7174, %rd11302, %r1516;
	and.b64  	%rd20892, %rd7174, 2251799813685247;
	setp.lt.u32 	%p498, %r1516, 14;
	@%p498 bra 	$L__BB0_1676;
	ld.global.nc.u64 	%rd11303, [%rd7173+128];
	sub.s32 	%r4839, 64, %r1516;
	shl.b64 	%rd11304, %rd11303, %r4839;
	and.b64  	%rd11305, %rd11304, 2251799813685247;
	or.b64  	%rd20892, %rd11305, %rd7174;
$L__BB0_1676:
	st.global.u64 	[%rd7092+4352], %rd20892;
	add.s32 	%r4840, %r1497, 576;
	shr.u32 	%r4841, %r4840, 4;
	mul.lo.s32 	%r4842, %r4841, 51;
	and.b32  	%r1517, %r4842, 63;
	shr.u32 	%r4843, %r4842, 2;
	and.b32  	%r4844, %r4843, 2032;
	or.b32  	%r4845, %r4844, %r1498;
	mul.wide.u32 	%rd11306, %r4845, 8;
	add.s64 	%rd7178, %rd1, %rd11306;
	ld.global.nc.u64 	%rd11307, [%rd7178];
	shr.u64 	%rd7179, %rd11307, %r1517;
	and.b64  	%rd20893, %rd7179, 2251799813685247;
	setp.lt.u32 	%p499, %r1517, 14;
	@%p499 bra 	$L__BB0_1678;
	ld.global.nc.u64 	%rd11308, [%rd7178+128];
	sub.s32 	%r4846, 64, %r1517;
	shl.b64 	%rd11309, %rd11308, %r4846;
	and.b64  	%rd11310, %rd11309, 2251799813685247;
	or.b64  	%rd20893, %rd11310, %rd7179;
$L__BB0_1678:
	st.global.u64 	[%rd7092+4608], %rd20893;
	add.s32 	%r4847, %r1497, 608;
	shr.u32 	%r4848, %r4847, 4;
	mul.lo.s32 	%r4849, %r4848, 51;
	and.b32  	%r1518, %r4849, 63;
	shr.u32 	%r4850, %r4849, 2;
	and.b32  	%r4851, %r4850, 2032;
	or.b32  	%r4852, %r4851, %r1498;
	mul.wide.u32 	%rd11311, %r4852, 8;
	add.s64 	%rd7183, %rd1, %rd11311;
	ld.global.nc.u64 	%rd11312, [%rd7183];
	shr.u64 	%rd7184, %rd11312, %r1518;
	and.b64  	%rd20894, %rd7184, 2251799813685247;
	setp.lt.u32 	%p500, %r1518, 14;
	@%p500 bra 	$L__BB0_1680;
	ld.global.nc.u64 	%rd11313, [%rd7183+128];
	sub.s32 	%r4853, 64, %r1518;
	shl.b64 	%rd11314, %rd11313, %r4853;
	and.b64  	%rd11315, %rd11314, 2251799813685247;
	or.b64  	%rd20894, %rd11315, %rd7184;
$L__BB0_1680:
	st.global.u64 	[%rd7092+4864], %rd20894;
	add.s32 	%r4854, %r1497, 640;
	shr.u32 	%r4855, %r4854, 4;
	mul.lo.s32 	%r4856, %r4855, 51;
	and.b32  	%r1519, %r4856, 63;
	shr.u32 	%r4857, %r4856, 2;
	and.b32  	%r4858, %r4857, 2032;
	or.b32  	%r4859, %r4858, %r1498;
	mul.wide.u32 	%rd11316, %r4859, 8;
	add.s64 	%rd7188, %rd1, %rd11316;
	ld.global.nc.u64 	%rd11317, [%rd7188];
	shr.u64 	%rd7189, %rd11317, %r1519;
	and.b64  	%rd20895, %rd7189, 2251799813685247;
	setp.lt.u32 	%p501, %r1519, 14;
	@%p501 bra 	$L__BB0_1682;
	ld.global.nc.u64 	%rd11318, [%rd7188+128];
	sub.s32 	%r4860, 64, %r1519;
	shl.b64 	%rd11319, %rd11318, %r4860;
	and.b64  	%rd11320, %rd11319, 2251799813685247;
	or.b64  	%rd20895, %rd11320, %rd7189;
$L__BB0_1682:
	st.global.u64 	[%rd7092+5120], %rd20895;
	add.s32 	%r4861, %r1497, 672;
	shr.u32 	%r4862, %r4861, 4;
	mul.lo.s32 	%r4863, %r4862, 51;
	and.b32  	%r1520, %r4863, 63;
	shr.u32 	%r4864, %r4863, 2;
	and.b32  	%r4865, %r4864, 2032;
	or.b32  	%r4866, %r4865, %r1498;
	mul.wide.u32 	%rd11321, %r4866, 8;
	add.s64 	%rd7193, %rd1, %rd11321;
	ld.global.nc.u64 	%rd11322, [%rd7193];
	shr.u64 	%rd7194, %rd11322, %r1520;
	and.b64  	%rd20896, %rd7194, 2251799813685247;
	setp.lt.u32 	%p502, %r1520, 14;
	@%p502 bra 	$L__BB0_1684;
	ld.global.nc.u64 	%rd11323, [%rd7193+128];
	sub.s32 	%r4867, 64, %r1520;
	shl.b64 	%rd11324, %rd11323, %r4867;
	and.b64  	%rd11325, %rd11324, 2251799813685247;
	or.b64  	%rd20896, %rd11325, %rd7194;
$L__BB0_1684:
	st.global.u64 	[%rd7092+5376], %rd20896;
	add.s32 	%r4868, %r1497, 704;
	shr.u32 	%r4869, %r4868, 4;
	mul.lo.s32 	%r4870, %r4869, 51;
	and.b32  	%r1521, %r4870, 63;
	shr.u32 	%r4871, %r4870, 2;
	and.b32  	%r4872, %r4871, 2032;
	or.b32  	%r4873, %r4872, %r1498;
	mul.wide.u32 	%rd11326, %r4873, 8;
	add.s64 	%rd7198, %rd1, %rd11326;
	ld.global.nc.u64 	%rd11327, [%rd7198];
	shr.u64 	%rd7199, %rd11327, %r1521;
	and.b64  	%rd20897, %rd7199, 2251799813685247;
	setp.lt.u32 	%p503, %r1521, 14;
	@%p503 bra 	$L__BB0_1686;
	ld.global.nc.u64 	%rd11328, [%rd7198+128];
	sub.s32 	%r4874, 64, %r1521;
	shl.b64 	%rd11329, %rd11328, %r4874;
	and.b64  	%rd11330, %rd11329, 2251799813685247;
	or.b64  	%rd20897, %rd11330, %rd7199;
$L__BB0_1686:
	st.global.u64 	[%rd7092+5632], %rd20897;
	add.s32 	%r4875, %r1497, 736;
	shr.u32 	%r4876, %r4875, 4;
	mul.lo.s32 	%r4877, %r4876, 51;
	and.b32  	%r1522, %r4877, 63;
	shr.u32 	%r4878, %r4877, 2;
	and.b32  	%r4879, %r4878, 2032;
	or.b32  	%r4880, %r4879, %r1498;
	mul.wide.u32 	%rd11331, %r4880, 8;
	add.s64 	%rd7203, %rd1, %rd11331;
	ld.global.nc.u64 	%rd11332, [%rd7203];
	shr.u64 	%rd7204, %rd11332, %r1522;
	and.b64  	%rd20898, %rd7204, 2251799813685247;
	setp.lt.u32 	%p504, %r1522, 14;
	@%p504 bra 	$L__BB0_1688;
	ld.global.nc.u64 	%rd11333, [%rd7203+128];
	sub.s32 	%r4881, 64, %r1522;
	shl.b64 	%rd11334, %rd11333, %r4881;
	and.b64  	%rd11335, %rd11334, 2251799813685247;
	or.b64  	%rd20898, %rd11335, %rd7204;
$L__BB0_1688:
	st.global.u64 	[%rd7092+5888], %rd20898;
	add.s32 	%r4882, %r1497, 768;
	shr.u32 	%r4883, %r4882, 4;
	mul.lo.s32 	%r4884, %r4883, 51;
	and.b32  	%r1523, %r4884, 63;
	shr.u32 	%r4885, %r4884, 2;
	and.b32  	%r4886, %r4885, 2032;
	or.b32  	%r4887, %r4886, %r1498;
	mul.wide.u32 	%rd11336, %r4887, 8;
	add.s64 	%rd7208, %rd1, %rd11336;
	ld.global.nc.u64 	%rd11337, [%rd7208];
	shr.u64 	%rd7209, %rd11337, %r1523;
	and.b64  	%rd20899, %rd7209, 2251799813685247;
	setp.lt.u32 	%p505, %r1523, 14;
	@%p505 bra 	$L__BB0_1690;
	ld.global.nc.u64 	%rd11338, [%rd7208+128];
	sub.s32 	%r4888, 64, %r1523;
	shl.b64 	%rd11339, %rd11338, %r4888;
	and.b64  	%rd11340, %rd11339, 2251799813685247;
	or.b64  	%rd20899, %rd11340, %rd7209;
$L__BB0_1690:
	st.global.u64 	[%rd7092+6144], %rd20899;
	add.s32 	%r4889, %r1497, 800;
	shr.u32 	%r4890, %r4889, 4;
	mul.lo.s32 	%r4891, %r4890, 51;
	and.b32  	%r1524, %r4891, 63;
	shr.u32 	%r4892, %r4891, 2;
	and.b32  	%r4893, %r4892, 2032;
	or.b32  	%r4894, %r4893, %r1498;
	mul.wide.u32 	%rd11341, %r4894, 8;
	add.s64 	%rd7213, %rd1, %rd11341;
	ld.global.nc.u64 	%rd11342, [%rd7213];
	shr.u64 	%rd7214, %rd11342, %r1524;
	and.b64  	%rd20900, %rd7214, 2251799813685247;
	setp.lt.u32 	%p506, %r1524, 14;
	@%p506 bra 	$L__BB0_1692;
	ld.global.nc.u64 	%rd11343, [%rd7213+128];
	sub.s32 	%r4895, 64, %r1524;
	shl.b64 	%rd11344, %rd11343, %r4895;
	and.b64  	%rd11345, %rd11344, 2251799813685247;
	or.b64  	%rd20900, %rd11345, %rd7214;
$L__BB0_1692:
	st.global.u64 	[%rd7092+6400], %rd20900;
	add.s32 	%r4896, %r1497, 832;
	shr.u32 	%r4897, %r4896, 4;
	mul.lo.s32 	%r4898, %r4897, 51;
	and.b32  	%r1525, %r4898, 63;
	shr.u32 	%r4899, %r4898, 2;
	and.b32  	%r4900, %r4899, 2032;
	or.b32  	%r4901, %r4900, %r1498;
	mul.wide.u32 	%rd11346, %r4901, 8;
	add.s64 	%rd7218, %rd1, %rd11346;
	ld.global.nc.u64 	%rd11347, [%rd7218];
	shr.u64 	%rd7219, %rd11347, %r1525;
	and.b64  	%rd20901, %rd7219, 2251799813685247;
	setp.lt.u32 	%p507, %r1525, 14;
	@%p507 bra 	$L__BB0_1694;
	ld.global.nc.u64 	%rd11348, [%rd7218+128];
	sub.s32 	%r4902, 64, %r1525;
	shl.b64 	%rd11349, %rd11348, %r4902;
	and.b64  	%rd11350, %rd11349, 2251799813685247;
	or.b64  	%rd20901, %rd11350, %rd7219;
$L__BB0_1694:
	st.global.u64 	[%rd7092+6656], %rd20901;
	add.s32 	%r4903, %r1497, 864;
	shr.u32 	%r4904, %r4903, 4;
	mul.lo.s32 	%r4905, %r4904, 51;
	and.b32  	%r1526, %r4905, 63;
	shr.u32 	%r4906, %r4905, 2;
	and.b32  	%r4907, %r4906, 2032;
	or.b32  	%r4908, %r4907, %r1498;
	mul.wide.u32 	%rd11351, %r4908, 8;
	add.s64 	%rd7223, %rd1, %rd11351;
	ld.global.nc.u64 	%rd11352, [%rd7223];
	shr.u64 	%rd7224, %rd11352, %r1526;
	and.b64  	%rd20902, %rd7224, 2251799813685247;
	setp.lt.u32 	%p508, %r1526, 14;
	@%p508 bra 	$L__BB0_1696;
	ld.global.nc.u64 	%rd11353, [%rd7223+128];
	sub.s32 	%r4909, 64, %r1526;
	shl.b64 	%rd11354, %rd11353, %r4909;
	and.b64  	%rd11355, %rd11354, 2251799813685247;
	or.b64  	%rd20902, %rd11355, %rd7224;
$L__BB0_1696:
	st.global.u64 	[%rd7092+6912], %rd20902;
	add.s32 	%r4910, %r1497, 896;
	shr.u32 	%r4911, %r4910, 4;
	mul.lo.s32 	%r4912, %r4911, 51;
	and.b32  	%r1527, %r4912, 63;
	shr.u32 	%r4913, %r4912, 2;
	and.b32  	%r4914, %r4913, 2032;
	or.b32  	%r4915, %r4914, %r1498;
	mul.wide.u32 	%rd11356, %r4915, 8;
	add.s64 	%rd7228, %rd1, %rd11356;
	ld.global.nc.u64 	%rd11357, [%rd7228];
	shr.u64 	%rd7229, %rd11357, %r1527;
	and.b64  	%rd20903, %rd7229, 2251799813685247;
	setp.lt.u32 	%p509, %r1527, 14;
	@%p509 bra 	$L__BB0_1698;
	ld.global.nc.u64 	%rd11358, [%rd7228+128];
	sub.s32 	%r4916, 64, %r1527;
	shl.b64 	%rd11359, %rd11358, %r4916;
	and.b64  	%rd11360, %rd11359, 2251799813685247;
	or.b64  	%rd20903, %rd11360, %rd7229;
$L__BB0_1698:
	st.global.u64 	[%rd7092+7168], %rd20903;
	add.s32 	%r4917, %r1497, 928;
	shr.u32 	%r4918, %r4917, 4;
	mul.lo.s32 	%r4919, %r4918, 51;
	and.b32  	%r1528, %r4919, 63;
	shr.u32 	%r4920, %r4919, 2;
	and.b32  	%r4921, %r4920, 2032;
	or.b32  	%r4922, %r4921, %r1498;
	mul.wide.u32 	%rd11361, %r4922, 8;
	add.s64 	%rd7233, %rd1, %rd11361;
	ld.global.nc.u64 	%rd11362, [%rd7233];
	shr.u64 	%rd7234, %rd11362, %r1528;
	and.b64  	%rd20904, %rd7234, 2251799813685247;
	setp.lt.u32 	%p510, %r1528, 14;
	@%p510 bra 	$L__BB0_1700;
	ld.global.nc.u64 	%rd11363, [%rd7233+128];
	sub.s32 	%r4923, 64, %r1528;
	shl.b64 	%rd11364, %rd11363, %r4923;
	and.b64  	%rd11365, %rd11364, 2251799813685247;
	or.b64  	%rd20904, %rd11365, %rd7234;
$L__BB0_1700:
	st.global.u64 	[%rd7092+7424], %rd20904;
	add.s32 	%r4924, %r1497, 960;
	shr.u32 	%r4925, %r4924, 4;
	mul.lo.s32 	%r4926, %r4925, 51;
	and.b32  	%r1529, %r4926, 63;
	shr.u32 	%r4927, %r4926, 2;
	and.b32  	%r4928, %r4927, 2032;
	or.b32  	%r4929, %r4928, %r1498;
	mul.wide.u32 	%rd11366, %r4929, 8;
	add.s64 	%rd7238, %rd1, %rd11366;
	ld.global.nc.u64 	%rd11367, [%rd7238];
	shr.u64 	%rd7239, %rd11367, %r1529;
	and.b64  	%rd20905, %rd7239, 2251799813685247;
	setp.lt.u32 	%p511, %r1529, 14;
	@%p511 bra 	$L__BB0_1702;
	ld.global.nc.u64 	%rd11368, [%rd7238+128];
	sub.s32 	%r4930, 64, %r1529;
	shl.b64 	%rd11369, %rd11368, %r4930;
	and.b64  	%rd11370, %rd11369, 2251799813685247;
	or.b64  	%rd20905, %rd11370, %rd7239;
$L__BB0_1702:
	st.global.u64 	[%rd7092+7680], %rd20905;
	add.s32 	%r4931, %r1497, 992;
	shr.u32 	%r4932, %r4931, 4;
	mul.lo.s32 	%r4933, %r4932, 51;
	and.b32  	%r1530, %r4933, 63;
	shr.u32 	%r4934, %r4933, 2;
	and.b32  	%r4935, %r4934, 2032;
	or.b32  	%r4936, %r4935, %r1498;
	mul.wide.u32 	%rd11371, %r4936, 8;
	add.s64 	%rd7243, %rd1, %rd11371;
	ld.global.nc.u64 	%rd11372, [%rd7243];
	shr.u64 	%rd7244, %rd11372, %r1530;
	and.b64  	%rd20906, %rd7244, 2251799813685247;
	setp.lt.u32 	%p512, %r1530, 14;
	@%p512 bra 	$L__BB0_1704;
	ld.global.nc.u64 	%rd11373, [%rd7243+128];
	sub.s32 	%r4937, 64, %r1530;
	shl.b64 	%rd11374, %rd11373, %r4937;
	and.b64  	%rd11375, %rd11374, 2251799813685247;
	or.b64  	%rd20906, %rd11375, %rd7244;
$L__BB0_1704:
	st.global.u64 	[%rd7092+7936], %rd20906;
	bra.uni 	$L__BB0_3809;
$L__BB0_1705:
	setp.gt.s16 	%p17, %rs1, 53;
	@%p17 bra 	$L__BB0_1773;
	setp.eq.s16 	%p20, %rs1, 52;
	@%p20 bra 	$L__BB0_3354;
	setp.eq.s16 	%p21, %rs1, 53;
	@%p21 bra 	$L__BB0_1708;
	bra.uni 	$L__BB0_3809;
$L__BB0_1708:
	mov.u32 	%r1565, %tid.x;
	and.b32  	%r1566, %r1565, 15;
	shr.u32 	%r4269, %r1565, 4;
	mul.lo.s32 	%r4270, %r4269, 53;
	and.b32  	%r1567, %r4270, 63;
	shr.u32 	%r4271, %r4270, 2;
	and.b32  	%r4272, %r4271, 1008;
	or.b32  	%r4273, %r4272, %r1566;
	mul.wide.u32 	%rd10893, %r4273, 8;
	add.s64 	%rd7409, %rd1, %rd10893;
	ld.global.nc.u64 	%rd10894, [%rd7409];
	shr.u64 	%rd7410, %rd10894, %r1567;
	and.b64  	%rd20939, %rd7410, 9007199254740991;
	setp.lt.u32 	%p417, %r1567, 12;
	@%p417 bra 	$L__BB0_1710;
	ld.global.nc.u64 	%rd10895, [%rd7409+128];
	sub.s32 	%r4274, 64, %r1567;
	shl.b64 	%rd10896, %rd10895, %r4274;
	and.b64  	%rd10897, %rd10896, 9007199254740991;
	or.b64  	%rd20939, %rd10897, %rd7410;
$L__BB0_1710:
	mul.wide.u32 	%rd10898, %r1565, 8;
	add.s64 	%rd7414, %rd2, %rd10898;
	st.global.u64 	[%rd7414], %rd20939;
	add.s32 	%r4275, %r1565, 32;
	shr.u32 	%r4276, %r4275, 4;
	mul.lo.s32 	%r4277, %r4276, 53;
	and.b32  	%r1568, %r4277, 63;
	shr.u32 	%r4278, %r4277, 2;
	and.b32  	%r4279, %r4278, 2032;
	or.b32  	%r4280, %r4279, %r1566;
	mul.wide.u32 	%rd10899, %r4280, 8;
	add.s64 	%rd7415, %rd1, %rd10899;
	ld.global.nc.u64 	%rd10900, [%rd7415];
	shr.u64 	%rd7416, %rd10900, %r1568;
	and.b64  	%rd20940, %rd7416, 9007199254740991;
	setp.lt.u32 	%p418, %r1568, 12;
	@%p418 bra 	$L__BB0_1712;
	ld.global.nc.u64 	%rd10901, [%rd7415+128];
	sub.s32 	%r4281, 64, %r1568;
	shl.b64 	%rd10902, %rd10901, %r4281;
	and.b64  	%rd10903, %rd10902, 9007199254740991;
	or.b64  	%rd20940, %rd10903, %rd7416;
$L__BB0_1712:
	st.global.u64 	[%rd7414+256], %rd20940;
	add.s32 	%r4282, %r1565, 64;
	shr.u32 	%r4283, %r4282, 4;
	mul.lo.s32 	%r4284, %r4283, 53;
	and.b32  	%r1569, %r4284, 63;
	shr.u32 	%r4285, %r4284, 2;
	and.b32  	%r4286, %r4285, 2032;
	or.b32  	%r4287, %r4286, %r1566;
	mul.wide.u32 	%rd10904, %r4287, 8;
	add.s64 	%rd7420, %rd1, %rd10904;
	ld.global.nc.u64 	%rd10905, [%rd7420];
	shr.u64 	%rd7421, %rd10905, %r1569;
	and.b64  	%rd20941, %rd7421, 9007199254740991;
	setp.lt.u32 	%p419, %r1569, 12;
	@%p419 bra 	$L__BB0_1714;
	ld.global.nc.u64 	%rd10906, [%rd7420+128];
	sub.s32 	%r4288, 64, %r1569;
	shl.b64 	%rd10907, %rd10906, %r4288;
	and.b64  	%rd10908, %rd10907, 9007199254740991;
	or.b64  	%rd20941, %rd10908, %rd7421;
$L__BB0_1714:
	st.global.u64 	[%rd7414+512], %rd20941;
	add.s32 	%r4289, %r1565, 96;
	shr.u32 	%r4290, %r4289, 4;
	mul.lo.s32 	%r4291, %r4290, 53;
	and.b32  	%r1570, %r4291, 63;
	shr.u32 	%r4292, %r4291, 2;
	and.b32  	%r4293, %r4292, 2032;
	or.b32  	%r4294, %r4293, %r1566;
	mul.wide.u32 	%rd10909, %r4294, 8;
	add.s64 	%rd7425, %rd1, %rd10909;
	ld.global.nc.u64 	%rd10910, [%rd7425];
	shr.u64 	%rd7426, %rd10910, %r1570;
	and.b64  	%rd20942, %rd7426, 9007199254740991;
	setp.lt.u32 	%p420, %r1570, 12;
	@%p420 bra 	$L__BB0_1716;
	ld.global.nc.u64 	%rd10911, [%rd7425+128];
	sub.s32 	%r4295, 64, %r1570;
	shl.b64 	%rd10912, %rd10911, %r4295;
	and.b64  	%rd10913, %rd10912, 9007199254740991;
	or.b64  	%rd20942, %rd10913, %rd7426;
$L__BB0_1716:
	st.global.u64 	[%rd7414+768], %rd20942;
	add.s32 	%r4296, %r1565, 128;
	shr.u32 	%r4297, %r4296, 4;
	mul.lo.s32 	%r4298, %r4297, 53;
	and.b32  	%r1571, %r4298, 63;
	shr.u32 	%r4299, %r4298, 2;
	and.b32  	%r4300, %r4299, 2032;
	or.b32  	%r4301, %r4300, %r1566;
	mul.wide.u32 	%rd10914, %r4301, 8;
	add.s64 	%rd7430, %rd1, %rd10914;
	ld.global.nc.u64 	%rd10915, [%rd7430];
	shr.u64 	%rd7431, %rd10915, %r1571;
	and.b64  	%rd20943, %rd7431, 9007199254740991;
	setp.lt.u32 	%p421, %r1571, 12;
	@%p421 bra 	$L__BB0_1718;
	ld.global.nc.u64 	%rd10916, [%rd7430+128];
	sub.s32 	%r4302, 64, %r1571;
	shl.b64 	%rd10917, %rd10916, %r4302;
	and.b64  	%rd10918, %rd10917, 9007199254740991;
	or.b64  	%rd20943, %rd10918, %rd7431;
$L__BB0_1718:
	st.global.u64 	[%rd7414+1024], %rd20943;
	add.s32 	%r4303, %r1565, 160;
	shr.u32 	%r4304, %r4303, 4;
	mul.lo.s32 	%r4305, %r4304, 53;
	and.b32  	%r1572, %r4305, 63;
	shr.u32 	%r4306, %r4305, 2;
	and.b32  	%r4307, %r4306, 2032;
	or.b32  	%r4308, %r4307, %r1566;
	mul.wide.u32 	%rd10919, %r4308, 8;
	add.s64 	%rd7435, %rd1, %rd10919;
	ld.global.nc.u64 	%rd10920, [%rd7435];
	shr.u64 	%rd7436, %rd10920, %r1572;
	and.b64  	%rd20944, %rd7436, 9007199254740991;
	setp.lt.u32 	%p422, %r1572, 12;
	@%p422 bra 	$L__BB0_1720;
	ld.global.nc.u64 	%rd10921, [%rd7435+128];
	sub.s32 	%r4309, 64, %r1572;
	shl.b64 	%rd10922, %rd10921, %r4309;
	and.b64  	%rd10923, %rd10922, 9007199254740991;
	or.b64  	%rd20944, %rd10923, %rd7436;
$L__BB0_1720:
	st.global.u64 	[%rd7414+1280], %rd20944;
	add.s32 	%r4310, %r1565, 192;
	shr.u32 	%r4311, %r4310, 4;
	mul.lo.s32 	%r4312, %r4311, 53;
	and.b32  	%r1573, %r4312, 63;
	shr.u32 	%r4313, %r4312, 2;
	and.b32  	%r4314, %r4313, 2032;
	or.b32  	%r4315, %r4314, %r1566;
	mul.wide.u32 	%rd10924, %r4315, 8;
	add.s64 	%rd7440, %rd1, %rd10924;
	ld.global.nc.u64 	%rd10925, [%rd7440];
	shr.u64 	%rd7441, %rd10925, %r1573;
	and.b64  	%rd20945, %rd7441, 9007199254740991;
	setp.lt.u32 	%p423, %r1573, 12;
	@%p423 bra 	$L__BB0_1722;
	ld.global.nc.u64 	%rd10926, [%rd7440+128];
	sub.s32 	%r4316, 64, %r1573;
	shl.b64 	%rd10927, %rd10926, %r4316;
	and.b64  	%rd10928, %rd10927, 9007199254740991;
	or.b64  	%rd20945, %rd10928, %rd7441;
$L__BB0_1722:
	st.global.u64 	[%rd7414+1536], %rd20945;
	add.s32 	%r4317, %r1565, 224;
	shr.u32 	%r4318, %r4317, 4;
	mul.lo.s32 	%r4319, %r4318, 53;
	and.b32  	%r1574, %r4319, 63;
	shr.u32 	%r4320, %r4319, 2;
	and.b32  	%r4321, %r4320, 2032;
	or.b32  	%r4322, %r4321, %r1566;
	mul.wide.u32 	%rd10929, %r4322, 8;
	add.s64 	%rd7445, %rd1, %rd10929;
	ld.global.nc.u64 	%rd10930, [%rd7445];
	shr.u64 	%rd7446, %rd10930, %r1574;
	and.b64  	%rd20946, %rd7446, 9007199254740991;
	setp.lt.u32 	%p424, %r1574, 12;
	@%p424 bra 	$L__BB0_1724;
	ld.global.nc.u64 	%rd10931, [%rd7445+128];
	sub.s32 	%r4323, 64, %r1574;
	shl.b64 	%rd10932, %rd10931, %r4323;
	and.b64  	%rd10933, %rd10932, 9007199254740991;
	or.b64  	%rd20946, %rd10933, %rd7446;
$L__BB0_1724:
	st.global.u64 	[%rd7414+1792], %rd20946;
	add.s32 	%r4324, %r1565, 256;
	shr.u32 	%r4325, %r4324, 4;
	mul.lo.s32 	%r4326, %r4325, 53;
	and.b32  	%r1575, %r4326, 63;
	shr.u32 	%r4327, %r4326, 2;
	and.b32  	%r4328, %r4327, 2032;
	or.b32  	%r4329, %r4328, %r1566;
	mul.wide.u32 	%rd10934, %r4329, 8;
	add.s64 	%rd7450, %rd1, %rd10934;
	ld.global.nc.u64 	%rd10935, [%rd7450];
	shr.u64 	%rd7451, %rd10935, %r1575;
	and.b64  	%rd20947, %rd7451, 9007199254740991;
	setp.lt.u32 	%p425, %r1575, 12;
	@%p425 bra 	$L__BB0_1726;
	ld.global.nc.u64 	%rd10936, [%rd7450+128];
	sub.s32 	%r4330, 64, %r1575;
	shl.b64 	%rd10937, %rd10936, %r4330;
	and.b64  	%rd10938, %rd10937, 9007199254740991;
	or.b64  	%rd20947, %rd10938, %rd7451;
$L__BB0_1726:
	st.global.u64 	[%rd7414+2048], %rd20947;
	add.s32 	%r4331, %r1565, 288;
	shr.u32 	%r4332, %r4331, 4;
	mul.lo.s32 	%r4333, %r4332, 53;
	and.b32  	%r1576, %r4333, 63;
	shr.u32 	%r4334, %r4333, 2;
	and.b32  	%r4335, %r4334, 2032;
	or.b32  	%r4336, %r4335, %r1566;
	mul.wide.u32 	%rd10939, %r4336, 8;
	add.s64 	%rd7455, %rd1, %rd10939;
	ld.global.nc.u64 	%rd10940, [%rd7455];
	shr.u64 	%rd7456, %rd10940, %r1576;
	and.b64  	%rd20948, %rd7456, 9007199254740991;
	setp.lt.u32 	%p426, %r1576, 12;
	@%p426 bra 	$L__BB0_1728;
	ld.global.nc.u64 	%rd10941, [%rd7455+128];
	sub.s32 	%r4337, 64, %r1576;
	shl.b64 	%rd10942, %rd10941, %r4337;
	and.b64  	%rd10943, %rd10942, 9007199254740991;
	or.b64  	%rd20948, %rd10943, %rd7456;
$L__BB0_1728:
	st.global.u64 	[%rd7414+2304], %rd20948;
	add.s32 	%r4338, %r1565, 320;
	shr.u32 	%r4339, %r4338, 4;
	mul.lo.s32 	%r4340, %r4339, 53;
	and.b32  	%r1577, %r4340, 63;
	shr.u32 	%r4341, %r4340, 2;
	and.b32  	%r4342, %r4341, 2032;
	or.b32  	%r4343, %r4342, %r1566;
	mul.wide.u32 	%rd10944, %r4343, 8;
	add.s64 	%rd7460, %rd1, %rd10944;
	ld.global.nc.u64 	%rd10945, [%rd7460];
	shr.u64 	%rd7461, %rd10945, %r1577;
	and.b64  	%rd20949, %rd7461, 9007199254740991;
	setp.lt.u32 	%p427, %r1577, 12;
	@%p427 bra 	$L__BB0_1730;
	ld.global.nc.u64 	%rd10946, [%rd7460+128];
	sub.s32 	%r4344, 64, %r1577;
	shl.b64 	%rd10947, %rd10946, %r4344;
	and.b64  	%rd10948, %rd10947, 9007199254740991;
	or.b64  	%rd20949, %rd10948, %rd7461;
$L__BB0_1730:
	st.global.u64 	[%rd7414+2560], %rd20949;
	add.s32 	%r4345, %r1565, 352;
	shr.u32 	%r4346, %r4345, 4;
	mul.lo.s32 	%r4347, %r4346, 53;
	and.b32  	%r1578, %r4347, 63;
	shr.u32 	%r4348, %r4347, 2;
	and.b32  	%r4349, %r4348, 2032;
	or.b32  	%r4350, %r4349, %r1566;
	mul.wide.u32 	%rd10949, %r4350, 8;
	add.s64 	%rd7465, %rd1, %rd10949;
	ld.global.nc.u64 	%rd10950, [%rd7465];
	shr.u64 	%rd7466, %rd10950, %r1578;
	and.b64  	%rd20950, %rd7466, 9007199254740991;
	setp.lt.u32 	%p428, %r1578, 12;
	@%p428 bra 	$L__BB0_1732;
	ld.global.nc.u64 	%rd10951, [%rd7465+128];
	sub.s32 	%r4351, 64, %r1578;
	shl.b64 	%rd10952, %rd10951, %r4351;
	and.b64  	%rd10953, %rd10952, 9007199254740991;
	or.b64  	%rd20950, %rd10953, %rd7466;
$L__BB0_1732:
	st.global.u64 	[%rd7414+2816], %rd20950;
	add.s32 	%r4352, %r1565, 384;
	shr.u32 	%r4353, %r4352, 4;
	mul.lo.s32 	%r4354, %r4353, 53;
	and.b32  	%r1579, %r4354, 63;
	shr.u32 	%r4355, %r4354, 2;
	and.b32  	%r4356, %r4355, 2032;
	or.b32  	%r4357, %r4356, %r1566;
	mul.wide.u32 	%rd10954, %r4357, 8;
	add.s64 	%rd7470, %rd1, %rd10954;
	ld.global.nc.u64 	%rd10955, [%rd7470];
	shr.u64 	%rd7471, %rd10955, %r1579;
	and.b64  	%rd20951, %rd7471, 9007199254740991;
	setp.lt.u32 	%p429, %r1579, 12;
	@%p429 bra 	$L__BB0_1734;
	ld.global.nc.u64 	%rd10956, [%rd7470+128];
	sub.s32 	%r4358, 64, %r1579;
	shl.b64 	%rd10957, %rd10956, %r4358;
	and.b64  	%rd10958, %rd10957, 9007199254740991;
	or.b64  	%rd20951, %rd10958, %rd7471;
$L__BB0_1734:
	st.global.u64 	[%rd7414+3072], %rd20951;
	add.s32 	%r4359, %r1565, 416;
	shr.u32 	%r4360, %r4359, 4;
	mul.lo.s32 	%r4361, %r4360, 53;
	and.b32  	%r1580, %r4361, 63;
	shr.u32 	%r4362, %r4361, 2;
	and.b32  	%r4363, %r4362, 2032;
	or.b32  	%r4364, %r4363, %r1566;
	mul.wide.u32 	%rd10959, %r4364, 8;
	add.s64 	%rd7475, %rd1, %rd10959;
	ld.global.nc.u64 	%rd10960, [%rd7475];
	shr.u64 	%rd7476, %rd10960, %r1580;
	and.b64  	%rd20952, %rd7476, 9007199254740991;
	setp.lt.u32 	%p430, %r1580, 12;
	@%p430 bra 	$L__BB0_1736;
	ld.global.nc.u64 	%rd10961, [%rd7475+128];
	sub.s32 	%r4365, 64, %r1580;
	shl.b64 	%rd10962, %rd10961, %r4365;
	and.b64  	%rd10963, %rd10962, 9007199254740991;
	or.b64  	%rd20952, %rd10963, %rd7476;
$L__BB0_1736:
	st.global.u64 	[%rd7414+3328], %rd20952;
	add.s32 	%r4366, %r1565, 448;
	shr.u32 	%r4367, %r4366, 4;
	mul.lo.s32 	%r4368, %r4367, 53;
	and.b32  	%r1581, %r4368, 63;
	shr.u32 	%r4369, %r4368, 2;
	and.b32  	%r4370, %r4369, 2032;
	or.b32  	%r4371, %r4370, %r1566;
	mul.wide.u32 	%rd10964, %r4371, 8;
	add.s64 	%rd7480, %rd1, %rd10964;
	ld.global.nc.u64 	%rd10965, [%rd7480];
	shr.u64 	%rd7481, %rd10965, %r1581;
	and.b64  	%rd20953, %rd7481, 9007199254740991;
	setp.lt.u32 	%p431, %r1581, 12;
	@%p431 bra 	$L__BB0_1738;
	ld.global.nc.u64 	%rd10966, [%rd7480+128];
	sub.s32 	%r4372, 64, %r1581;
	shl.b64 	%rd10967, %rd10966, %r4372;
	and.b64  	%rd10968, %rd10967, 9007199254740991;
	or.b64  	%rd20953, %rd10968, %rd7481;
$L__BB0_1738:
	st.global.u64 	[%rd7414+3584], %rd20953;
	add.s32 	%r4373, %r1565, 480;
	shr.u32 	%r4374, %r4373, 4;
	mul.lo.s32 	%r4375, %r4374, 53;
	and.b32  	%r1582, %r4375, 63;
	shr.u32 	%r4376, %r4375, 2;
	and.b32  	%r4377, %r4376, 2032;
	or.b32  	%r4378, %r4377, %r1566;
	mul.wide.u32 	%rd10969, %r4378, 8;
	add.s64 	%rd7485, %rd1, %rd10969;
	ld.global.nc.u64 	%rd10970, [%rd7485];
	shr.u64 	%rd7486, %rd10970, %r1582;
	and.b64  	%rd20954, %rd7486, 9007199254740991;
	setp.lt.u32 	%p432, %r1582, 12;
	@%p432 bra 	$L__BB0_1740;
	ld.global.nc.u64 	%rd10971, [%rd7485+128];
	sub.s32 	%r4379, 64, %r1582;
	shl.b64 	%rd10972, %rd10971, %r4379;
	and.b64  	%rd10973, %rd10972, 9007199254740991;
	or.b64  	%rd20954, %rd10973, %rd7486;
$L__BB0_1740:
	st.global.u64 	[%rd7414+3840], %rd20954;
	add.s32 	%r4380, %r1565, 512;
	shr.u32 	%r4381, %r4380, 4;
	mul.lo.s32 	%r4382, %r4381, 53;
	and.b32  	%r1583, %r4382, 63;
	shr.u32 	%r4383, %r4382, 2;
	and.b32  	%r4384, %r4383, 2032;
	or.b32  	%r4385, %r4384, %r1566;
	mul.wide.u32 	%rd10974, %r4385, 8;
	add.s64 	%rd7490, %rd1, %rd10974;
	ld.global.nc.u64 	%rd10975, [%rd7490];
	shr.u64 	%rd7491, %rd10975, %r1583;
	and.b64  	%rd20955, %rd7491, 9007199254740991;
	setp.lt.u32 	%p433, %r1583, 12;
	@%p433 bra 	$L__BB0_1742;
	ld.global.nc.u64 	%rd10976, [%rd7490+128];
	sub.s32 	%r4386, 64, %r1583;
	shl.b64 	%rd10977, %rd10976, %r4386;
	and.b64  	%rd10978, %rd10977, 9007199254740991;
	or.b64  	%rd20955, %rd10978, %rd7491;
$L__BB0_1742:
	st.global.u64 	[%rd7414+4096], %rd20955;
	add.s32 	%r4387, %r1565, 544;
	shr.u32 	%r4388, %r4387, 4;
	mul.lo.s32 	%r4389, %r4388, 53;
	and.b32  	%r1584, %r4389, 63;
	shr.u32 	%r4390, %r4389, 2;
	and.b32  	%r4391, %r4390, 2032;
	or.b32  	%r4392, %r4391, %r1566;
	mul.wide.u32 	%rd10979, %r4392, 8;
	add.s64 	%rd7495, %rd1, %rd10979;
	ld.global.nc.u64 	%rd10980, [%rd7495];
	shr.u64 	%rd7496, %rd10980, %r1584;
	and.b64  	%rd20956, %rd7496, 9007199254740991;
	setp.lt.u32 	%p434, %r1584, 12;
	@%p434 bra 	$L__BB0_1744;
	ld.global.nc.u64 	%rd10981, [%rd7495+128];
	sub.s32 	%r4393, 64, %r1584;
	shl.b64 	%rd10982, %rd10981, %r4393;
	and.b64  	%rd10983, %rd10982, 9007199254740991;
	or.b64  	%rd20956, %rd10983, %rd7496;
$L__BB0_1744:
	st.global.u64 	[%rd7414+4352], %rd20956;
	add.s32 	%r4394, %r1565, 576;
	shr.u32 	%r4395, %r4394, 4;
	mul.lo.s32 	%r4396, %r4395, 53;
	and.b32  	%r1585, %r4396, 63;
	shr.u32 	%r4397, %r4396, 2;
	and.b32  	%r4398, %r4397, 2032;
	or.b32  	%r4399, %r4398, %r1566;
	mul.wide.u32 	%rd10984, %r4399, 8;
	add.s64 	%rd7500, %rd1, %rd10984;
	ld.global.nc.u64 	%rd10985, [%rd7500];
	shr.u64 	%rd7501, %rd10985, %r1585;
	and.b64  	%rd20957, %rd7501, 9007199254740991;
	setp.lt.u32 	%p435, %r1585, 12;
	@%p435 bra 	$L__BB0_1746;
	ld.global.nc.u64 	%rd10986, [%rd7500+128];
	sub.s32 	%r4400, 64, %r1585;
	shl.b64 	%rd10987, %rd10986, %r4400;
	and.b64  	%rd10988, %rd10987, 9007199254740991;
	or.b64  	%rd20957, %rd10988, %rd7501;
$L__BB0_1746:
	st.global.u64 	[%rd7414+4608], %rd20957;
	add.s32 	%r4401, %r1565, 608;
	shr.u32 	%r4402, %r4401, 4;
	mul.lo.s32 	%r4403, %r4402, 53;
	and.b32  	%r1586, %r4403, 63;
	shr.u32 	%r4404, %r4403, 2;
	and.b32  	%r4405, %r4404, 2032;
	or.b32  	%r4406, %r4405, %r1566;
	mul.wide.u32 	%rd10989, %r4406, 8;
	add.s64 	%rd7505, %rd1, %rd10989;
	ld.global.nc.u64 	%rd10990, [%rd7505];
	shr.u64 	%rd7506, %rd10990, %r1586;
	and.b64  	%rd20958, %rd7506, 9007199254740991;
	setp.lt.u32 	%p436, %r1586, 12;
	@%p436 bra 	$L__BB0_1748;
	ld.global.nc.u64 	%rd10991, [%rd7505+128];
	sub.s32 	%r4407, 64, %r1586;
	shl.b64 	%rd10992, %rd10991, %r4407;
	and.b64  	%rd10993, %rd10992, 9007199254740991;
	or.b64  	%rd20958, %rd10993, %rd7506;
$L__BB0_1748:
	st.global.u64 	[%rd7414+4864], %rd20958;
	add.s32 	%r4408, %r1565, 640;
	shr.u32 	%r4409, %r4408, 4;
	mul.lo.s32 	%r4410, %r4409, 53;
	and.b32  	%r1587, %r4410, 63;
	shr.u32 	%r4411, %r4410, 2;
	and.b32  	%r4412, %r4411, 2032;
	or.b32  	%r4413, %r4412, %r1566;
	mul.wide.u32 	%rd10994, %r4413, 8;
	add.s64 	%rd7510, %rd1, %rd10994;
	ld.global.nc.u64 	%rd10995, [%rd7510];
	shr.u64 	%rd7511, %rd10995, %r1587;
	and.b64  	%rd20959, %rd7511, 9007199254740991;
	setp.lt.u32 	%p437, %r1587, 12;
	@%p437 bra 	$L__BB0_1750;
	ld.global.nc.u64 	%rd10996, [%rd7510+128];
	sub.s32 	%r4414, 64, %r1587;
	shl.b64 	%rd10997, %rd10996, %r4414;
	and.b64  	%rd10998, %rd10997, 9007199254740991;
	or.b64  	%rd20959, %rd10998, %rd7511;
$L__BB0_1750:
	st.global.u64 	[%rd7414+5120], %rd20959;
	add.s32 	%r4415, %r1565, 672;
	shr.u32 	%r4416, %r4415, 4;
	mul.lo.s32 	%r4417, %r4416, 53;
	and.b32  	%r1588, %r4417, 63;
	shr.u32 	%r4418, %r4417, 2;
	and.b32  	%r4419, %r4418, 2032;
	or.b32  	%r4420, %r4419, %r1566;
	mul.wide.u32 	%rd10999, %r4420, 8;
	add.s64 	%rd7515, %rd1, %rd10999;
	ld.global.nc.u64 	%rd11000, [%rd7515];
	shr.u64 	%rd7516, %rd11000, %r1588;
	and.b64  	%rd20960, %rd7516, 9007199254740991;
	setp.lt.u32 	%p438, %r1588, 12;
	@%p438 bra 	$L__BB0_1752;
	ld.global.nc.u64 	%rd11001, [%rd7515+128];
	sub.s32 	%r4421, 64, %r1588;
	shl.b64 	%rd11002, %rd11001, %r4421;
	and.b64  	%rd11003, %rd11002, 9007199254740991;
	or.b64  	%rd20960, %rd11003, %rd7516;
$L__BB0_1752:
	st.global.u64 	[%rd7414+5376], %rd20960;
	add.s32 	%r4422, %r1565, 704;
	shr.u32 	%r4423, %r4422, 4;
	mul.lo.s32 	%r4424, %r4423, 53;
	and.b32  	%r1589, %r4424, 63;
	shr.u32 	%r4425, %r4424, 2;
	and.b32  	%r4426, %r4425, 2032;
	or.b32  	%r4427, %r4426, %r1566;
	mul.wide.u32 	%rd11004, %r4427, 8;
	add.s64 	%rd7520, %rd1, %rd11004;
	ld.global.nc.u64 	%rd11005, [%rd7520];
	shr.u64 	%rd7521, %rd11005, %r1589;
	and.b64  	%rd20961, %rd7521, 9007199254740991;
	setp.lt.u32 	%p439, %r1589, 12;
	@%p439 bra 	$L__BB0_1754;
	ld.global.nc.u64 	%rd11006, [%rd7520+128];
	sub.s32 	%r4428, 64, %r1589;
	shl.b64 	%rd11007, %rd11006, %r4428;
	and.b64  	%rd11008, %rd11007, 9007199254740991;
	or.b64  	%rd20961, %rd11008, %rd7521;
$L__BB0_1754:
	st.global.u64 	[%rd7414+5632], %rd20961;
	add.s32 	%r4429, %r1565, 736;
	shr.u32 	%r4430, %r4429, 4;
	mul.lo.s32 	%r4431, %r4430, 53;
	and.b32  	%r1590, %r4431, 63;
	shr.u32 	%r4432, %r4431, 2;
	and.b32  	%r4433, %r4432, 2032;
	or.b32  	%r4434, %r4433, %r1566;
	mul.wide.u32 	%rd11009, %r4434, 8;
	add.s64 	%rd7525, %rd1, %rd11009;
	ld.global.nc.u64 	%rd11010, [%rd7525];
	shr.u64 	%rd7526, %rd11010, %r1590;
	and.b64  	%rd20962, %rd7526, 9007199254740991;
	setp.lt.u32 	%p440, %r1590, 12;
	@%p440 bra 	$L__BB0_1756;
	ld.global.nc.u64 	%rd11011, [%rd7525+128];
	sub.s32 	%r4435, 64, %r1590;
	shl.b64 	%rd11012, %rd11011, %r4435;
	and.b64  	%rd11013, %rd11012, 9007199254740991;
	or.b64  	%rd20962, %rd11013, %rd7526;
$L__BB0_1756:
	st.global.u64 	[%rd7414+5888], %rd20962;
	add.s32 	%r4436, %r1565, 768;
	shr.u32 	%r4437, %r4436, 4;
	mul.lo.s32 	%r4438, %r4437, 53;
	and.b32  	%r1591, %r4438, 63;
	shr.u32 	%r4439, %r4438, 2;
	and.b32  	%r4440, %r4439, 2032;
	or.b32  	%r4441, %r4440, %r1566;
	mul.wide.u32 	%rd11014, %r4441, 8;
	add.s64 	%rd7530, %rd1, %rd11014;
	ld.global.nc.u64 	%rd11015, [%rd7530];
	shr.u64 	%rd7531, %rd11015, %r1591;
	and.b64  	%rd20963, %rd7531, 9007199254740991;
	setp.lt.u32 	%p441, %r1591, 12;
	@%p441 bra 	$L__BB0_1758;
	ld.global.nc.u64 	%rd11016, [%rd7530+128];
	sub.s32 	%r4442, 64, %r1591;
	shl.b64 	%rd11017, %rd11016, %r4442;
	and.b64  	%rd11018, %rd11017, 9007199254740991;
	or.b64  	%rd20963, %rd11018, %rd7531;
$L__BB0_1758:
	st.global.u64 	[%rd7414+6144], %rd20963;
	add.s32 	%r4443, %r1565, 800;
	shr.u32 	%r4444, %r4443, 4;
	mul.lo.s32 	%r4445, %r4444, 53;
	and.b32  	%r1592, %r4445, 63;
	shr.u32 	%r4446, %r4445, 2;
	and.b32  	%r4447, %r4446, 2032;
	or.b32  	%r4448, %r4447, %r1566;
	mul.wide.u32 	%rd11019, %r4448, 8;
	add.s64 	%rd7535, %rd1, %rd11019;
	ld.global.nc.u64 	%rd11020, [%rd7535];
	shr.u64 	%rd7536, %rd11020, %r1592;
	and.b64  	%rd20964, %rd7536, 9007199254740991;
	setp.lt.u32 	%p442, %r1592, 12;
	@%p442 bra 	$L__BB0_1760;
	ld.global.nc.u64 	%rd11021, [%rd7535+128];
	sub.s32 	%r4449, 64, %r1592;
	shl.b64 	%rd11022, %rd11021, %r4449;
	and.b64  	%rd11023, %rd11022, 9007199254740991;
	or.b64  	%rd20964, %rd11023, %rd7536;
$L__BB0_1760:
	st.global.u64 	[%rd7414+6400], %rd20964;
	add.s32 	%r4450, %r1565, 832;
	shr.u32 	%r4451, %r4450, 4;
	mul.lo.s32 	%r4452, %r4451, 53;
	and.b32  	%r1593, %r4452, 63;
	shr.u32 	%r4453, %r4452, 2;
	and.b32  	%r4454, %r4453, 2032;
	or.b32  	%r4455, %r4454, %r1566;
	mul.wide.u32 	%rd11024, %r4455, 8;
	add.s64 	%rd7540, %rd1, %rd11024;
	ld.global.nc.u64 	%rd11025, [%rd7540];
	shr.u64 	%rd7541, %rd11025, %r1593;
	and.b64  	%rd20965, %rd7541, 9007199254740991;
	setp.lt.u32 	%p443, %r1593, 12;
	@%p443 bra 	$L__BB0_1762;
	ld.global.nc.u64 	%rd11026, [%rd7540+128];
	sub.s32 	%r4456, 64, %r1593;
	shl.b64 	%rd11027, %rd11026, %r4456;
	and.b64  	%rd11028, %rd11027, 9007199254740991;
	or.b64  	%rd20965, %rd11028, %rd7541;
$L__BB0_1762:
	st.global.u64 	[%rd7414+6656], %rd20965;
	add.s32 	%r4457, %r1565, 864;
	shr.u32 	%r4458, %r4457, 4;
	mul.lo.s32 	%r4459, %r4458, 53;
	and.b32  	%r1594, %r4459, 63;
	shr.u32 	%r4460, %r4459, 2;
	and.b32  	%r4461, %r4460, 2032;
	or.b32  	%r4462, %r4461, %r1566;
	mul.wide.u32 	%rd11029, %r4462, 8;
	add.s64 	%rd7545, %rd1, %rd11029;
	ld.global.nc.u64 	%rd11030, [%rd7545];
	shr.u64 	%rd7546, %rd11030, %r1594;
	and.b64  	%rd20966, %rd7546, 9007199254740991;
	setp.lt.u32 	%p444, %r1594, 12;
	@%p444 bra 	$L__BB0_1764;
	ld.global.nc.u64 	%rd11031, [%rd7545+128];
	sub.s32 	%r4463, 64, %r1594;
	shl.b64 	%rd11032, %rd11031, %r4463;
	and.b64  	%rd11033, %rd11032, 9007199254740991;
	or.b64  	%rd20966, %rd11033, %rd7546;
$L__BB0_1764:
	st.global.u64 	[%rd7414+6912], %rd20966;
	add.s32 	%r4464, %r1565, 896;
	shr.u32 	%r4465, %r4464, 4;
	mul.lo.s32 	%r4466, %r4465, 53;
	and.b32  	%r1595, %r4466, 63;
	shr.u32 	%r4467, %r4466, 2;
	and.b32  	%r4468, %r4467, 2032;
	or.b32  	%r4469, %r4468, %r1566;
	mul.wide.u32 	%rd11034, %r4469, 8;
	add.s64 	%rd7550, %rd1, %rd11034;
	ld.global.nc.u64 	%rd11035, [%rd7550];
	shr.u64 	%rd7551, %rd11035, %r1595;
	and.b64  	%rd20967, %rd7551, 9007199254740991;
	setp.lt.u32 	%p445, %r1595, 12;
	@%p445 bra 	$L__BB0_1766;
	ld.global.nc.u64 	%rd11036, [%rd7550+128];
	sub.s32 	%r4470, 64, %r1595;
	shl.b64 	%rd11037, %rd11036, %r4470;
	and.b64  	%rd11038, %rd11037, 9007199254740991;
	or.b64  	%rd20967, %rd11038, %rd7551;
$L__BB0_1766:
	st.global.u64 	[%rd7414+7168], %rd20967;
	add.s32 	%r4471, %r1565, 928;
	shr.u32 	%r4472, %r4471, 4;
	mul.lo.s32 	%r4473, %r4472, 53;
	and.b32  	%r1596, %r4473, 63;
	shr.u32 	%r4474, %r4473, 2;
	and.b32  	%r4475, %r4474, 2032;
	or.b32  	%r4476, %r4475, %r1566;
	mul.wide.u32 	%rd11039, %r4476, 8;
	add.s64 	%rd7555, %rd1, %rd11039;
	ld.global.nc.u64 	%rd11040, [%rd7555];
	shr.u64 	%rd7556, %rd11040, %r1596;
	and.b64  	%rd20968, %rd7556, 9007199254740991;
	setp.lt.u32 	%p446, %r1596, 12;
	@%p446 bra 	$L__BB0_1768;
	ld.global.nc.u64 	%rd11041, [%rd7555+128];
	sub.s32 	%r4477, 64, %r1596;
	shl.b64 	%rd11042, %rd11041, %r4477;
	and.b64  	%rd11043, %rd11042, 9007199254740991;
	or.b64  	%rd20968, %rd11043, %rd7556;
$L__BB0_1768:
	st.global.u64 	[%rd7414+7424], %rd20968;
	add.s32 	%r4478, %r1565, 960;
	shr.u32 	%r4479, %r4478, 4;
	mul.lo.s32 	%r4480, %r4479, 53;
	and.b32  	%r1597, %r4480, 63;
	shr.u32 	%r4481, %r4480, 2;
	and.b32  	%r4482, %r4481, 2032;
	or.b32  	%r4483, %r4482, %r1566;
	mul.wide.u32 	%rd11044, %r4483, 8;
	add.s64 	%rd7560, %rd1, %rd11044;
	ld.global.nc.u64 	%rd11045, [%rd7560];
	shr.u64 	%rd7561, %rd11045, %r1597;
	and.b64  	%rd20969, %rd7561, 9007199254740991;
	setp.lt.u32 	%p447, %r1597, 12;
	@%p447 bra 	$L__BB0_1770;
	ld.global.nc.u64 	%rd11046, [%rd7560+128];
	sub.s32 	%r4484, 64, %r1597;
	shl.b64 	%rd11047, %rd11046, %r4484;
	and.b64  	%rd11048, %rd11047, 9007199254740991;
	or.b64  	%rd20969, %rd11048, %rd7561;
$L__BB0_1770:
	st.global.u64 	[%rd7414+7680], %rd20969;
	add.s32 	%r4485, %r1565, 992;
	shr.u32 	%r4486, %r4485, 4;
	mul.lo.s32 	%r4487, %r4486, 53;
	and.b32  	%r1598, %r4487, 63;
	shr.u32 	%r4488, %r4487, 2;
	and.b32  	%r4489, %r4488, 2032;
	or.b32  	%r4490, %r4489, %r1566;
	mul.wide.u32 	%rd11049, %r4490, 8;
	add.s64 	%rd7565, %rd1, %rd11049;
	ld.global.nc.u64 	%rd11050, [%rd7565];
	shr.u64 	%rd7566, %rd11050, %r1598;
	and.b64  	%rd20970, %rd7566, 9007199254740991;
	setp.lt.u32 	%p448, %r1598, 12;
	@%p448 bra 	$L__BB0_1772;
	ld.global.nc.u64 	%rd11051, [%rd7565+128];
	sub.s32 	%r4491, 64, %r1598;
	shl.b64 	%rd11052, %rd11051, %r4491;
	and.b64  	%rd11053, %rd11052, 9007199254740991;
	or.b64  	%rd20970, %rd11053, %rd7566;
$L__BB0_1772:
	st.global.u64 	[%rd7414+7936], %rd20970;
	bra.uni 	$L__BB0_3809;
$L__BB0_1773:
	setp.eq.s16 	%p18, %rs1, 54;
	@%p18 bra 	$L__BB0_3419;
	setp.eq.s16 	%p19, %rs1, 55;
	@%p19 bra 	$L__BB0_1775;
	bra.uni 	$L__BB0_3809;
$L__BB0_1775:
	mov.u32 	%r1633, %tid.x;
	and.b32  	%r1634, %r1633, 15;
	shr.u32 	%r3823, %r1633, 4;
	mul.lo.s32 	%r3824, %r3823, 55;
	and.b32  	%r1635, %r3824, 63;
	shr.u32 	%r3825, %r3824, 2;
	and.b32  	%r3826, %r3825, 1008;
	or.b32  	%r3827, %r3826, %r1634;
	mul.wide.u32 	%rd10571, %r3827, 8;
	add.s64 	%rd7731, %rd1, %rd10571;
	ld.global.nc.u64 	%rd10572, [%rd7731];
	shr.u64 	%rd7732, %rd10572, %r1635;
	and.b64  	%rd21003, %rd7732, 36028797018963967;
	setp.lt.u32 	%p353, %r1635, 10;
	@%p353 bra 	$L__BB0_1777;
	ld.global.nc.u64 	%rd10573, [%rd7731+128];
	sub.s32 	%r3828, 64, %r1635;
	shl.b64 	%rd10574, %rd10573, %r3828;
	and.b64  	%rd10575, %rd10574, 36028797018963967;
	or.b64  	%rd21003, %rd10575, %rd7732;
$L__BB0_1777:
	mul.wide.u32 	%rd10576, %r1633, 8;
	add.s64 	%rd7736, %rd2, %rd10576;
	st.global.u64 	[%rd7736], %rd21003;
	add.s32 	%r3829, %r1633, 32;
	shr.u32 	%r3830, %r3829, 4;
	mul.lo.s32 	%r3831, %r3830, 55;
	and.b32  	%r1636, %r3831, 63;
	shr.u32 	%r3832, %r3831, 2;
	and.b32  	%r3833, %r3832, 2032;
	or.b32  	%r3834, %r3833, %r1634;
	mul.wide.u32 	%rd10577, %r3834, 8;
	add.s64 	%rd7737, %rd1, %rd10577;
	ld.global.nc.u64 	%rd10578, [%rd7737];
	shr.u64 	%rd7738, %rd10578, %r1636;
	and.b64  	%rd21004, %rd7738, 36028797018963967;
	setp.lt.u32 	%p354, %r1636, 10;
	@%p354 bra 	$L__BB0_1779;
	ld.global.nc.u64 	%rd10579, [%rd7737+128];
	sub.s32 	%r3835, 64, %r1636;
	shl.b64 	%rd10580, %rd10579, %r3835;
	and.b64  	%rd10581, %rd10580, 36028797018963967;
	or.b64  	%rd21004, %rd10581, %rd7738;
$L__BB0_1779:
	st.global.u64 	[%rd7736+256], %rd21004;
	add.s32 	%r3836, %r1633, 64;
	shr.u32 	%r3837, %r3836, 4;
	mul.lo.s32 	%r3838, %r3837, 55;
	and.b32  	%r1637, %r3838, 63;
	shr.u32 	%r3839, %r3838, 2;
	and.b32  	%r3840, %r3839, 2032;
	or.b32  	%r3841, %r3840, %r1634;
	mul.wide.u32 	%rd10582, %r3841, 8;
	add.s64 	%rd7742, %rd1, %rd10582;
	ld.global.nc.u64 	%rd10583, [%rd7742];
	shr.u64 	%rd7743, %rd10583, %r1637;
	and.b64  	%rd21005, %rd7743, 36028797018963967;
	setp.lt.u32 	%p355, %r1637, 10;
	@%p355 bra 	$L__BB0_1781;
	ld.global.nc.u64 	%rd10584, [%rd7742+128];
	sub.s32 	%r3842, 64, %r1637;
	shl.b64 	%rd10585, %rd10584, %r3842;
	and.b64  	%rd10586, %rd10585, 36028797018963967;
	or.b64  	%rd21005, %rd10586, %rd7743;
$L__BB0_1781:
	st.global.u64 	[%rd7736+512], %rd21005;
	add.s32 	%r3843, %r1633, 96;
	shr.u32 	%r3844, %r3843, 4;
	mul.lo.s32 	%r3845, %r3844, 55;
	and.b32  	%r1638, %r3845, 63;
	shr.u32 	%r3846, %r3845, 2;
	and.b32  	%r3847, %r3846, 2032;
	or.b32  	%r3848, %r3847, %r1634;
	mul.wide.u32 	%rd10587, %r3848, 8;
	add.s64 	%rd7747, %rd1, %rd10587;
	ld.global.nc.u64 	%rd10588, [%rd7747];
	shr.u64 	%rd7748, %rd10588, %r1638;
	and.b64  	%rd21006, %rd7748, 36028797018963967;
	setp.lt.u32 	%p356, %r1638, 10;
	@%p356 bra 	$L__BB0_1783;
	ld.global.nc.u64 	%rd10589, [%rd7747+128];
	sub.s32 	%r3849, 64, %r1638;
	shl.b64 	%rd10590, %rd10589, %r3849;
	and.b64  	%rd10591, %rd10590, 36028797018963967;
	or.b64  	%rd21006, %rd10591, %rd7748;
$L__BB0_1783:
	st.global.u64 	[%rd7736+768], %rd21006;
	add.s32 	%r3850, %r1633, 128;
	shr.u32 	%r3851, %r3850, 4;
	mul.lo.s32 	%r3852, %r3851, 55;
	and.b32  	%r1639, %r3852, 63;
	shr.u32 	%r3853, %r3852, 2;
	and.b32  	%r3854, %r3853, 2032;
	or.b32  	%r3855, %r3854, %r1634;
	mul.wide.u32 	%rd10592, %r3855, 8;
	add.s64 	%rd7752, %rd1, %rd10592;
	ld.global.nc.u64 	%rd10593, [%rd7752];
	shr.u64 	%rd7753, %rd10593, %r1639;
	and.b64  	%rd21007, %rd7753, 36028797018963967;
	setp.lt.u32 	%p357, %r1639, 10;
	@%p357 bra 	$L__BB0_1785;
	ld.global.nc.u64 	%rd10594, [%rd7752+128];
	sub.s32 	%r3856, 64, %r1639;
	shl.b64 	%rd10595, %rd10594, %r3856;
	and.b64  	%rd10596, %rd10595, 36028797018963967;
	or.b64  	%rd21007, %rd10596, %rd7753;
$L__BB0_1785:
	st.global.u64 	[%rd7736+1024], %rd21007;
	add.s32 	%r3857, %r1633, 160;
	shr.u32 	%r3858, %r3857, 4;
	mul.lo.s32 	%r3859, %r3858, 55;
	and.b32  	%r1640, %r3859, 63;
	shr.u32 	%r3860, %r3859, 2;
	and.b32  	%r3861, %r3860, 2032;
	or.b32  	%r3862, %r3861, %r1634;
	mul.wide.u32 	%rd10597, %r3862, 8;
	add.s64 	%rd7757, %rd1, %rd10597;
	ld.global.nc.u64 	%rd10598, [%rd7757];
	shr.u64 	%rd7758, %rd10598, %r1640;
	and.b64  	%rd21008, %rd7758, 36028797018963967;
	setp.lt.u32 	%p358, %r1640, 10;
	@%p358 bra 	$L__BB0_1787;
	ld.global.nc.u64 	%rd10599, [%rd7757+128];
	sub.s32 	%r3863, 64, %r1640;
	shl.b64 	%rd10600, %rd10599, %r3863;
	and.b64  	%rd10601, %rd10600, 36028797018963967;
	or.b64  	%rd21008, %rd10601, %rd7758;
$L__BB0_1787:
	st.global.u64 	[%rd7736+1280], %rd21008;
	add.s32 	%r3864, %r1633, 192;
	shr.u32 	%r3865, %r3864, 4;
	mul.lo.s32 	%r3866, %r3865, 55;
	and.b32  	%r1641, %r3866, 63;
	shr.u32 	%r3867, %r3866, 2;
	and.b32  	%r3868, %r3867, 2032;
	or.b32  	%r3869, %r3868, %r1634;
	mul.wide.u32 	%rd10602, %r3869, 8;
	add.s64 	%rd7762, %rd1, %rd10602;
	ld.global.nc.u64 	%rd10603, [%rd7762];
	shr.u64 	%rd7763, %rd10603, %r1641;
	and.b64  	%rd21009, %rd7763, 36028797018963967;
	setp.lt.u32 	%p359, %r1641, 10;
	@%p359 bra 	$L__BB0_1789;
	ld.global.nc.u64 	%rd10604, [%rd7762+128];
	sub.s32 	%r3870, 64, %r1641;
	shl.b64 	%rd10605, %rd10604, %r3870;
	and.b64  	%rd10606, %rd10605, 36028797018963967;
	or.b64  	%rd21009, %rd10606, %rd7763;
$L__BB0_1789:
	st.global.u64 	[%rd7736+1536], %rd21009;
	add.s32 	%r3871, %r1633, 224;
	shr.u32 	%r3872, %r3871, 4;
	mul.lo.s32 	%r3873, %r3872, 55;
	and.b32  	%r1642, %r3873, 63;
	shr.u32 	%r3874, %r3873, 2;
	and.b32  	%r3875, %r3874, 2032;
	or.b32  	%r3876, %r3875, %r1634;
	mul.wide.u32 	%rd10607, %r3876, 8;
	add.s64 	%rd7767, %rd1, %rd10607;
	ld.global.nc.u64 	%rd10608, [%rd7767];
	shr.u64 	%rd7768, %rd10608, %r1642;
	and.b64  	%rd21010, %rd7768, 36028797018963967;
	setp.lt.u32 	%p360, %r1642, 10;
	@%p360 bra 	$L__BB0_1791;
	ld.global.nc.u64 	%rd10609, [%rd7767+128];
	sub.s32 	%r3877, 64, %r1642;
	shl.b64 	%rd10610, %rd10609, %r3877;
	and.b64  	%rd10611, %rd10610, 36028797018963967;
	or.b64  	%rd21010, %rd10611, %rd7768;
$L__BB0_1791:
	st.global.u64 	[%rd7736+1792], %rd21010;
	add.s32 	%r3878, %r1633, 256;
	shr.u32 	%r3879, %r3878, 4;
	mul.lo.s32 	%r3880, %r3879, 55;
	and.b32  	%r1643, %r3880, 63;
	shr.u32 	%r3881, %r3880, 2;
	and.b32  	%r3882, %r3881, 2032;
	or.b32  	%r3883, %r3882, %r1634;
	mul.wide.u32 	%rd10612, %r3883, 8;
	add.s64 	%rd7772, %rd1, %rd10612;
	ld.global.nc.u64 	%rd10613, [%rd7772];
	shr.u64 	%rd7773, %rd10613, %r1643;
	and.b64  	%rd21011, %rd7773, 36028797018963967;
	setp.lt.u32 	%p361, %r1643, 10;
	@%p361 bra 	$L__BB0_1793;
	ld.global.nc.u64 	%rd10614, [%rd7772+128];
	sub.s32 	%r3884, 64, %r1643;
	shl.b64 	%rd10615, %rd10614, %r3884;
	and.b64  	%rd10616, %rd10615, 36028797018963967;
	or.b64  	%rd21011, %rd10616, %rd7773;
$L__BB0_1793:
	st.global.u64 	[%rd7736+2048], %rd21011;
	add.s32 	%r3885, %r1633, 288;
	shr.u32 	%r3886, %r3885, 4;
	mul.lo.s32 	%r3887, %r3886, 55;
	and.b32  	%r1644, %r3887, 63;
	shr.u32 	%r3888, %r3887, 2;
	and.b32  	%r3889, %r3888, 2032;
	or.b32  	%r3890, %r3889, %r1634;
	mul.wide.u32 	%rd10617, %r3890, 8;
	add.s64 	%rd7777, %rd1, %rd10617;
	ld.global.nc.u64 	%rd10618, [%rd7777];
	shr.u64 	%rd7778, %rd10618, %r1644;
	and.b64  	%rd21012, %rd7778, 36028797018963967;
	setp.lt.u32 	%p362, %r1644, 10;
	@%p362 bra 	$L__BB0_1795;
	ld.global.nc.u64 	%rd10619, [%rd7777+128];
	sub.s32 	%r3891, 64, %r1644;
	shl.b64 	%rd10620, %rd10619, %r3891;
	and.b64  	%rd10621, %rd10620, 36028797018963967;
	or.b64  	%rd21012, %rd10621, %rd7778;
$L__BB0_1795:
	st.global.u64 	[%rd7736+2304], %rd21012;
	add.s32 	%r3892, %r1633, 320;
	shr.u32 	%r3893, %r3892, 4;
	mul.lo.s32 	%r3894, %r3893, 55;
	and.b32  	%r1645, %r3894, 63;
	shr.u32 	%r3895, %r3894, 2;
	and.b32  	%r3896, %r3895, 2032;
	or.b32  	%r3897, %r3896, %r1634;
	mul.wide.u32 	%rd10622, %r3897, 8;
	add.s64 	%rd7782, %rd1, %rd10622;
	ld.global.nc.u64 	%rd10623, [%rd7782];
	shr.u64 	%rd7783, %rd10623, %r1645;
	and.b64  	%rd21013, %rd7783, 36028797018963967;
	setp.lt.u32 	%p363, %r1645, 10;
	@%p363 bra 	$L__BB0_1797;
	ld.global.nc.u64 	%rd10624, [%rd7782+128];
	sub.s32 	%r3898, 64, %r1645;
	shl.b64 	%rd10625, %rd10624, %r3898;
	and.b64  	%rd10626, %rd10625, 36028797018963967;
	or.b64  	%rd21013, %rd10626, %rd7783;
$L__BB0_1797:
	st.global.u64 	[%rd7736+2560], %rd21013;
	add.s32 	%r3899, %r1633, 352;
	shr.u32 	%r3900, %r3899, 4;
	mul.lo.s32 	%r3901, %r3900, 55;
	and.b32  	%r1646, %r3901, 63;
	shr.u32 	%r3902, %r3901, 2;
	and.b32  	%r3903, %r3902, 2032;
	or.b32  	%r3904, %r3903, %r1634;
	mul.wide.u32 	%rd10627, %r3904, 8;
	add.s64 	%rd7787, %rd1, %rd10627;
	ld.global.nc.u64 	%rd10628, [%rd7787];
	shr.u64 	%rd7788, %rd10628, %r1646;
	and.b64  	%rd21014, %rd7788, 36028797018963967;
	setp.lt.u32 	%p364, %r1646, 10;
	@%p364 bra 	$L__BB0_1799;
	ld.global.nc.u64 	%rd10629, [%rd7787+128];
	sub.s32 	%r3905, 64, %r1646;
	shl.b64 	%rd10630, %rd10629, %r3905;
	and.b64  	%rd10631, %rd10630, 36028797018963967;
	or.b64  	%rd21014, %rd10631, %rd7788;
$L__BB0_1799:
	st.global.u64 	[%rd7736+2816], %rd21014;
	add.s32 	%r3906, %r1633, 384;
	shr.u32 	%r3907, %r3906, 4;
	mul.lo.s32 	%r3908, %r3907, 55;
	and.b32  	%r1647, %r3908, 63;
	shr.u32 	%r3909, %r3908, 2;
	and.b32  	%r3910, %r3909, 2032;
	or.b32  	%r3911, %r3910, %r1634;
	mul.wide.u32 	%rd10632, %r3911, 8;
	add.s64 	%rd7792, %rd1, %rd10632;
	ld.global.nc.u64 	%rd10633, [%rd7792];
	shr.u64 	%rd7793, %rd10633, %r1647;
	and.b64  	%rd21015, %rd7793, 36028797018963967;
	setp.lt.u32 	%p365, %r1647, 10;
	@%p365 bra 	$L__BB0_1801;
	ld.global.nc.u64 	%rd10634, [%rd7792+128];
	sub.s32 	%r3912, 64, %r1647;
	shl.b64 	%rd10635, %rd10634, %r3912;
	and.b64  	%rd10636, %rd10635, 36028797018963967;
	or.b64  	%rd21015, %rd10636, %rd7793;
$L__BB0_1801:
	st.global.u64 	[%rd7736+3072], %rd21015;
	add.s32 	%r3913, %r1633, 416;
	shr.u32 	%r3914, %r3913, 4;
	mul.lo.s32 	%r3915, %r3914, 55;
	and.b32  	%r1648, %r3915, 63;
	shr.u32 	%r3916, %r3915, 2;
	and.b32  	%r3917, %r3916, 2032;
	or.b32  	%r3918, %r3917, %r1634;
	mul.wide.u32 	%rd10637, %r3918, 8;
	add.s64 	%rd7797, %rd1, %rd10637;
	ld.global.nc.u64 	%rd10638, [%rd7797];
	shr.u64 	%rd7798, %rd10638, %r1648;
	and.b64  	%rd21016, %rd7798, 36028797018963967;
	setp.lt.u32 	%p366, %r1648, 10;
	@%p366 bra 	$L__BB0_1803;
	ld.global.nc.u64 	%rd10639, [%rd7797+128];
	sub.s32 	%r3919, 64, %r1648;
	shl.b64 	%rd10640, %rd10639, %r3919;
	and.b64  	%rd10641, %rd10640, 36028797018963967;
	or.b64  	%rd21016, %rd10641, %rd7798;
$L__BB0_1803:
	st.global.u64 	[%rd7736+3328], %rd21016;
	add.s32 	%r3920, %r1633, 448;
	shr.u32 	%r3921, %r3920, 4;
	mul.lo.s32 	%r3922, %r3921, 55;
	and.b32  	%r1649, %r3922, 63;
	shr.u32 	%r3923, %r3922, 2;
	and.b32  	%r3924, %r3923, 2032;
	or.b32  	%r3925, %r3924, %r1634;
	mul.wide.u32 	%rd10642, %r3925, 8;
	add.s64 	%rd7802, %rd1, %rd10642;
	ld.global.nc.u64 	%rd10643, [%rd7802];
	shr.u64 	%rd7803, %rd10643, %r1649;
	and.b64  	%rd21017, %rd7803, 36028797018963967;
	setp.lt.u32 	%p367, %r1649, 10;
	@%p367 bra 	$L__BB0_1805;
	ld.global.nc.u64 	%rd10644, [%rd7802+128];
	sub.s32 	%r3926, 64, %r1649;
	shl.b64 	%rd10645, %rd10644, %r3926;
	and.b64  	%rd10646, %rd10645, 36028797018963967;
	or.b64  	%rd21017, %rd10646, %rd7803;
$L__BB0_1805:
	st.global.u64 	[%rd7736+3584], %rd21017;
	add.s32 	%r3927, %r1633, 480;
	shr.u32 	%r3928, %r3927, 4;
	mul.lo.s32 	%r3929, %r3928, 55;
	and.b32  	%r1650, %r3929, 63;
	shr.u32 	%r3930, %r3929, 2;
	and.b32  	%r3931, %r3930, 2032;
	or.b32  	%r3932, %r3931, %r1634;
	mul.wide.u32 	%rd10647, %r3932, 8;
	add.s64 	%rd7807, %rd1, %rd10647;
	ld.global.nc.u64 	%rd10648, [%rd7807];
	shr.u64 	%rd7808, %rd10648, %r1650;
	and.b64  	%rd21018, %rd7808, 36028797018963967;
	setp.lt.u32 	%p368, %r1650, 10;
	@%p368 bra 	$L__BB0_1807;
	ld.global.nc.u64 	%rd10649, [%rd7807+128];
	sub.s32 	%r3933, 64, %r1650;
	shl.b64 	%rd10650, %rd10649, %r3933;
	and.b64  	%rd10651, %rd10650, 36028797018963967;
	or.b64  	%rd21018, %rd10651, %rd7808;
$L__BB0_1807:
	st.global.u64 	[%rd7736+3840], %rd21018;
	add.s32 	%r3934, %r1633, 512;
	shr.u32 	%r3935, %r3934, 4;
	mul.lo.s32 	%r3936, %r3935, 55;
	and.b32  	%r1651, %r3936, 63;
	shr.u32 	%r3937, %r3936, 2;
	and.b32  	%r3938, %r3937, 2032;
	or.b32  	%r3939, %r3938, %r1634;
	mul.wide.u32 	%rd10652, %r3939, 8;
	add.s64 	%rd7812, %rd1, %rd10652;
	ld.global.nc.u64 	%rd10653, [%rd7812];
	shr.u64 	%rd7813, %rd10653, %r1651;
	and.b64  	%rd21019, %rd7813, 36028797018963967;
	setp.lt.u32 	%p369, %r1651, 10;
	@%p369 bra 	$L__BB0_1809;
	ld.global.nc.u64 	%rd10654, [%rd7812+128];
	sub.s32 	%r3940, 64, %r1651;
	shl.b64 	%rd10655, %rd10654, %r3940;
	and.b64  	%rd10656, %rd10655, 36028797018963967;
	or.b64  	%rd21019, %rd10656, %rd7813;
$L__BB0_1809:
	st.global.u64 	[%rd7736+4096], %rd21019;
	add.s32 	%r3941, %r1633, 544;
	shr.u32 	%r3942, %r3941, 4;
	mul.lo.s32 	%r3943, %r3942, 55;
	and.b32  	%r1652, %r3943, 63;
	shr.u32 	%r3944, %r3943, 2;
	and.b32  	%r3945, %r3944, 2032;
	or.b32  	%r3946, %r3945, %r1634;
	mul.wide.u32 	%rd10657, %r3946, 8;
	add.s64 	%rd7817, %rd1, %rd10657;
	ld.global.nc.u64 	%rd10658, [%rd7817];
	shr.u64 	%rd7818, %rd10658, %r1652;
	and.b64  	%rd21020, %rd7818, 36028797018963967;
	setp.lt.u32 	%p370, %r1652, 10;
	@%p370 bra 	$L__BB0_1811;
	ld.global.nc.u64 	%rd10659, [%rd7817+128];
	sub.s32 	%r3947, 64, %r1652;
	shl.b64 	%rd10660, %rd10659, %r3947;
	and.b64  	%rd10661, %rd10660, 36028797018963967;
	or.b64  	%rd21020, %rd10661, %rd7818;
$L__BB0_1811:
	st.global.u64 	[%rd7736+4352], %rd21020;
	add.s32 	%r3948, %r1633, 576;
	shr.u32 	%r3949, %r3948, 4;
	mul.lo.s32 	%r3950, %r3949, 55;
	and.b32  	%r1653, %r3950, 63;
	shr.u32 	%r3951, %r3950, 2;
	and.b32  	%r3952, %r3951, 2032;
	or.b32  	%r3953, %r3952, %r1634;
	mul.wide.u32 	%rd10662, %r3953, 8;
	add.s64 	%rd7822, %rd1, %rd10662;
	ld.global.nc.u64 	%rd10663, [%rd7822];
	shr.u64 	%rd7823, %rd10663, %r1653;
	and.b64  	%rd21021, %rd7823, 36028797018963967;
	setp.lt.u32 	%p371, %r1653, 10;
	@%p371 bra 	$L__BB0_1813;
	ld.global.nc.u64 	%rd10664, [%rd7822+128];
	sub.s32 	%r3954, 64, %r1653;
	shl.b64 	%rd10665, %rd10664, %r3954;
	and.b64  	%rd10666, %rd10665, 36028797018963967;
	or.b64  	%rd21021, %rd10666, %rd7823;
$L__BB0_1813:
	st.global.u64 	[%rd7736+4608], %rd21021;
	add.s32 	%r3955, %r1633, 608;
	shr.u32 	%r3956, %r3955, 4;
	mul.lo.s32 	%r3957, %r3956, 55;
	and.b32  	%r1654, %r3957, 63;
	shr.u32 	%r3958, %r3957, 2;
	and.b32  	%r3959, %r3958, 2032;
	or.b32  	%r3960, %r3959, %r1634;
	mul.wide.u32 	%rd10667, %r3960, 8;
	add.s64 	%rd7827, %rd1, %rd10667;
	ld.global.nc.u64 	%rd10668, [%rd7827];
	shr.u64 	%rd7828, %rd10668, %r1654;
	and.b64  	%rd21022, %rd7828, 36028797018963967;
	setp.lt.u32 	%p372, %r1654, 10;
	@%p372 bra 	$L__BB0_1815;
	ld.global.nc.u64 	%rd10669, [%rd7827+128];
	sub.s32 	%r3961, 64, %r1654;
	shl.b64 	%rd10670, %rd10669, %r3961;
	and.b64  	%rd10671, %rd10670, 36028797018963967;
	or.b64  	%rd21022, %rd10671, %rd7828;
$L__BB0_1815:
	st.global.u64 	[%rd7736+4864], %rd21022;
	add.s32 	%r3962, %r1633, 640;
	shr.u32 	%r3963, %r3962, 4;
	mul.lo.s32 	%r3964, %r3963, 55;
	and.b32  	%r1655, %r3964, 63;
	shr.u32 	%r3965, %r3964, 2;
	and.b32  	%r3966, %r3965, 2032;
	or.b32  	%r3967, %r3966, %r1634;
	mul.wide.u32 	%rd10672, %r3967, 8;
	add.s64 	%rd7832, %rd1, %rd10672;
	ld.global.nc.u64 	%rd10673, [%rd7832];
	shr.u64 	%rd7833, %rd10673, %r1655;
	and.b64  	%rd21023, %rd7833, 36028797018963967;
	setp.lt.u32 	%p373, %r1655, 10;
	@%p373 bra 	$L__BB0_1817;
	ld.global.nc.u64 	%rd10674, [%rd7832+128];
	sub.s32 	%r3968, 64, %r1655;
	shl.b64 	%rd10675, %rd10674, %r3968;
	and.b64  	%rd10676, %rd10675, 36028797018963967;
	or.b64  	%rd21023, %rd10676, %rd7833;
$L__BB0_1817:
	st.global.u64 	[%rd7736+5120], %rd21023;
	add.s32 	%r3969, %r1633, 672;
	shr.u32 	%r3970, %r3969, 4;
	mul.lo.s32 	%r3971, %r3970, 55;
	and.b32  	%r1656, %r3971, 63;
	shr.u32 	%r3972, %r3971, 2;
	and.b32  	%r3973, %r3972, 2032;
	or.b32  	%r3974, %r3973, %r1634;
	mul.wide.u32 	%rd10677, %r3974, 8;
	add.s64 	%rd7837, %rd1, %rd10677;
	ld.global.nc.u64 	%rd10678, [%rd7837];
	shr.u64 	%rd7838, %rd10678, %r1656;
	and.b64  	%rd21024, %rd7838, 36028797018963967;
	setp.lt.u32 	%p374, %r1656, 10;
	@%p374 bra 	$L__BB0_1819;
	ld.global.nc.u64 	%rd10679, [%rd7837+128];
	sub.s32 	%r3975, 64, %r1656;
	shl.b64 	%rd10680, %rd10679, %r3975;
	and.b64  	%rd10681, %rd10680, 36028797018963967;
	or.b64  	%rd21024, %rd10681, %rd7838;
$L__BB0_1819:
	st.global.u64 	[%rd7736+5376], %rd21024;
	add.s32 	%r3976, %r1633, 704;
	shr.u32 	%r3977, %r3976, 4;
	mul.lo.s32 	%r3978, %r3977, 55;
	and.b32  	%r1657, %r3978, 63;
	shr.u32 	%r3979, %r3978, 2;
	and.b32  	%r3980, %r3979, 2032;
	or.b32  	%r3981, %r3980, %r1634;
	mul.wide.u32 	%rd10682, %r3981, 8;
	add.s64 	%rd7842, %rd1, %rd10682;
	ld.global.nc.u64 	%rd10683, [%rd7842];
	shr.u64 	%rd7843, %rd10683, %r1657;
	and.b64  	%rd21025, %rd7843, 36028797018963967;
	setp.lt.u32 	%p375, %r1657, 10;
	@%p375 bra 	$L__BB0_1821;
	ld.global.nc.u64 	%rd10684, [%rd7842+128];
	sub.s32 	%r3982, 64, %r1657;
	shl.b64 	%rd10685, %rd10684, %r3982;
	and.b64  	%rd10686, %rd10685, 36028797018963967;
	or.b64  	%rd21025, %rd10686, %rd7843;
$L__BB0_1821:
	st.global.u64 	[%rd7736+5632], %rd21025;
	add.s32 	%r3983, %r1633, 736;
	shr.u32 	%r3984, %r3983, 4;
	mul.lo.s32 	%r3985, %r3984, 55;
	and.b32  	%r1658, %r3985, 63;
	shr.u32 	%r3986, %r3985, 2;
	and.b32  	%r3987, %r3986, 2032;
	or.b32  	%r3988, %r3987, %r1634;
	mul.wide.u32 	%rd10687, %r3988, 8;
	add.s64 	%rd7847, %rd1, %rd10687;
	ld.global.nc.u64 	%rd10688, [%rd7847];
	shr.u64 	%rd7848, %rd10688, %r1658;
	and.b64  	%rd21026, %rd7848, 36028797018963967;
	setp.lt.u32 	%p376, %r1658, 10;
	@%p376 bra 	$L__BB0_1823;
	ld.global.nc.u64 	%rd10689, [%rd7847+128];
	sub.s32 	%r3989, 64, %r1658;
	shl.b64 	%rd10690, %rd10689, %r3989;
	and.b64  	%rd10691, %rd10690, 36028797018963967;
	or.b64  	%rd21026, %rd10691, %rd7848;
$L__BB0_1823:
	st.global.u64 	[%rd7736+5888], %rd21026;
	add.s32 	%r3990, %r1633, 768;
	shr.u32 	%r3991, %r3990, 4;
	mul.lo.s32 	%r3992, %r3991, 55;
	and.b32  	%r1659, %r3992, 63;
	shr.u32 	%r3993, %r3992, 2;
	and.b32  	%r3994, %r3993, 2032;
	or.b32  	%r3995, %r3994, %r1634;
	mul.wide.u32 	%rd10692, %r3995, 8;
	add.s64 	%rd7852, %rd1, %rd10692;
	ld.global.nc.u64 	%rd10693, [%rd7852];
	shr.u64 	%rd7853, %rd10693, %r1659;
	and.b64  	%rd21027, %rd7853, 36028797018963967;
	setp.lt.u32 	%p377, %r1659, 10;
	@%p377 bra 	$L__BB0_1825;
	ld.global.nc.u64 	%rd10694, [%rd7852+128];
	sub.s32 	%r3996, 64, %r1659;
	shl.b64 	%rd10695, %rd10694, %r3996;
	and.b64  	%rd10696, %rd10695, 36028797018963967;
	or.b64  	%rd21027, %rd10696, %rd7853;
$L__BB0_1825:
	st.global.u64 	[%rd7736+6144], %rd21027;
	add.s32 	%r3997, %r1633, 800;
	shr.u32 	%r3998, %r3997, 4;
	mul.lo.s32 	%r3999, %r3998, 55;
	and.b32  	%r1660, %r3999, 63;
	shr.u32 	%r4000, %r3999, 2;
	and.b32  	%r4001, %r4000, 2032;
	or.b32  	%r4002, %r4001, %r1634;
	mul.wide.u32 	%rd10697, %r4002, 8;
	add.s64 	%rd7857, %rd1, %rd10697;
	ld.global.nc.u64 	%rd10698, [%rd7857];
	shr.u64 	%rd7858, %rd10698, %r1660;
	and.b64  	%rd21028, %rd7858, 36028797018963967;
	setp.lt.u32 	%p378, %r1660, 10;
	@%p378 bra 	$L__BB0_1827;
	ld.global.nc.u64 	%rd10699, [%rd7857+128];
	sub.s32 	%r4003, 64, %r1660;
	shl.b64 	%rd10700, %rd10699, %r4003;
	and.b64  	%rd10701, %rd10700, 36028797018963967;
	or.b64  	%rd21028, %rd10701, %rd7858;
$L__BB0_1827:
	st.global.u64 	[%rd7736+6400], %rd21028;
	add.s32 	%r4004, %r1633, 832;
	shr.u32 	%r4005, %r4004, 4;
	mul.lo.s32 	%r4006, %r4005, 55;
	and.b32  	%r1661, %r4006, 63;
	shr.u32 	%r4007, %r4006, 2;
	and.b32  	%r4008, %r4007, 2032;
	or.b32  	%r4009, %r4008, %r1634;
	mul.wide.u32 	%rd10702, %r4009, 8;
	add.s64 	%rd7862, %rd1, %rd10702;
	ld.global.nc.u64 	%rd10703, [%rd7862];
	shr.u64 	%rd7863, %rd10703, %r1661;
	and.b64  	%rd21029, %rd7863, 36028797018963967;
	setp.lt.u32 	%p379, %r1661, 10;
	@%p379 bra 	$L__BB0_1829;
	ld.global.nc.u64 	%rd10704, [%rd7862+128];
	sub.s32 	%r4010, 64, %r1661;
	shl.b64 	%rd10705, %rd10704, %r4010;
	and.b64  	%rd10706, %rd10705, 36028797018963967;
	or.b64  	%rd21029, %rd10706, %rd7863;
$L__BB0_1829:
	st.global.u64 	[%rd7736+6656], %rd21029;
	add.s32 	%r4011, %r1633, 864;
	shr.u32 	%r4012, %r4011, 4;
	mul.lo.s32 	%r4013, %r4012, 55;
	and.b32  	%r1662, %r4013, 63;
	shr.u32 	%r4014, %r4013, 2;
	and.b32  	%r4015, %r4014, 2032;
	or.b32  	%r4016, %r4015, %r1634;
	mul.wide.u32 	%rd10707, %r4016, 8;
	add.s64 	%rd7867, %rd1, %rd10707;
	ld.global.nc.u64 	%rd10708, [%rd7867];
	shr.u64 	%rd7868, %rd10708, %r1662;
	and.b64  	%rd21030, %rd7868, 36028797018963967;
	setp.lt.u32 	%p380, %r1662, 10;
	@%p380 bra 	$L__BB0_1831;
	ld.global.nc.u64 	%rd10709, [%rd7867+128];
	sub.s32 	%r4017, 64, %r1662;
	shl.b64 	%rd10710, %rd10709, %r4017;
	and.b64  	%rd10711, %rd10710, 36028797018963967;
	or.b64  	%rd21030, %rd10711, %rd7868;
$L__BB0_1831:
	st.global.u64 	[%rd7736+6912], %rd21030;
	add.s32 	%r4018, %r1633, 896;
	shr.u32 	%r4019, %r4018, 4;
	mul.lo.s32 	%r4020, %r4019, 55;
	and.b32  	%r1663, %r4020, 63;
	shr.u32 	%r4021, %r4020, 2;
	and.b32  	%r4022, %r4021, 2032;
	or.b32  	%r4023, %r4022, %r1634;
	mul.wide.u32 	%rd10712, %r4023, 8;
	add.s64 	%rd7872, %rd1, %rd10712;
	ld.global.nc.u64 	%rd10713, [%rd7872];
	shr.u64 	%rd7873, %rd10713, %r1663;
	and.b64  	%rd21031, %rd7873, 36028797018963967;
	setp.lt.u32 	%p381, %r1663, 10;
	@%p381 bra 	$L__BB0_1833;
	ld.global.nc.u64 	%rd10714, [%rd7872+128];
	sub.s32 	%r4024, 64, %r1663;
	shl.b64 	%rd10715, %rd10714, %r4024;
	and.b64  	%rd10716, %rd10715, 36028797018963967;
	or.b64  	%rd21031, %rd10716, %rd7873;
$L__BB0_1833:
	st.global.u64 	[%rd7736+7168], %rd21031;
	add.s32 	%r4025, %r1633, 928;
	shr.u32 	%r4026, %r4025, 4;
	mul.lo.s32 	%r4027, %r4026, 55;
	and.b32  	%r1664, %r4027, 63;
	shr.u32 	%r4028, %r4027, 2;
	and.b32  	%r4029, %r4028, 2032;
	or.b32  	%r4030, %r4029, %r1634;
	mul.wide.u32 	%rd10717, %r4030, 8;
	add.s64 	%rd7877, %rd1, %rd10717;
	ld.global.nc.u64 	%rd10718, [%rd7877];
	shr.u64 	%rd7878, %rd10718, %r1664;
	and.b64  	%rd21032, %rd7878, 36028797018963967;
	setp.lt.u32 	%p382, %r1664, 10;
	@%p382 bra 	$L__BB0_1835;
	ld.global.nc.u64 	%rd10719, [%rd7877+128];
	sub.s32 	%r4031, 64, %r1664;
	shl.b64 	%rd10720, %rd10719, %r4031;
	and.b64  	%rd10721, %rd10720, 36028797018963967;
	or.b64  	%rd21032, %rd10721, %rd7878;
$L__BB0_1835:
	st.global.u64 	[%rd7736+7424], %rd21032;
	add.s32 	%r4032, %r1633, 960;
	shr.u32 	%r4033, %r4032, 4;
	mul.lo.s32 	%r4034, %r4033, 55;
	and.b32  	%r1665, %r4034, 63;
	shr.u32 	%r4035, %r4034, 2;
	and.b32  	%r4036, %r4035, 2032;
	or.b32  	%r4037, %r4036, %r1634;
	mul.wide.u32 	%rd10722, %r4037, 8;
	add.s64 	%rd7882, %rd1, %rd10722;
	ld.global.nc.u64 	%rd10723, [%rd7882];
	shr.u64 	%rd7883, %rd10723, %r1665;
	and.b64  	%rd21033, %rd7883, 36028797018963967;
	setp.lt.u32 	%p383, %r1665, 10;
	@%p383 bra 	$L__BB0_1837;
	ld.global.nc.u64 	%rd10724, [%rd7882+128];
	sub.s32 	%r4038, 64, %r1665;
	shl.b64 	%rd10725, %rd10724, %r4038;
	and.b64  	%rd10726, %rd10725, 36028797018963967;
	or.b64  	%rd21033, %rd10726, %rd7883;
$L__BB0_1837:
	st.global.u64 	[%rd7736+7680], %rd21033;
	add.s32 	%r4039, %r1633, 992;
	shr.u32 	%r4040, %r4039, 4;
	mul.lo.s32 	%r4041, %r4040, 55;
	and.b32  	%r1666, %r4041, 63;
	shr.u32 	%r4042, %r4041, 2;
	and.b32  	%r4043, %r4042, 2032;
	or.b32  	%r4044, %r4043, %r1634;
	mul.wide.u32 	%rd10727, %r4044, 8;
	add.s64 	%rd7887, %rd1, %rd10727;
	ld.global.nc.u64 	%rd10728, [%rd7887];
	shr.u64 	%rd7888, %rd10728, %r1666;
	and.b64  	%rd21034, %rd7888, 36028797018963967;
	setp.lt.u32 	%p384, %r1666, 10;
	@%p384 bra 	$L__BB0_1839;
	ld.global.nc.u64 	%rd10729, [%rd7887+128];
	sub.s32 	%r4045, 64, %r1666;
	shl.b64 	%rd10730, %rd10729, %r4045;
	and.b64  	%rd10731, %rd10730, 36028797018963967;
	or.b64  	%rd21034, %rd10731, %rd7888;
$L__BB0_1839:
	st.global.u64 	[%rd7736+7936], %rd21034;
	bra.uni 	$L__BB0_3809;
$L__BB0_1840:
	setp.gt.s16 	%p4, %rs1, 59;
	@%p4 bra 	$L__BB0_1976;
	setp.gt.s16 	%p11, %rs1, 57;
	@%p11 bra 	$L__BB0_1909;
	setp.eq.s16 	%p14, %rs1, 56;
	@%p14 bra 	$L__BB0_3484;
	setp.eq.s16 	%p15, %rs1, 57;
	@%p15 bra 	$L__BB0_1844;
	bra.uni 	$L__BB0_3809;
$L__BB0_1844:
	mov.u32 	%r1701, %tid.x;
	and.b32  	%r1702, %r1701, 15;
	shr.u32 	%r3377, %r1701, 4;
	mul.lo.s32 	%r3378, %r3377, 57;
	and.b32  	%r1703, %r3378, 63;
	shr.u32 	%r3379, %r3378, 2;
	and.b32  	%r3380, %r3379, 1008;
	or.b32  	%r3381, %r3380, %r1702;
	mul.wide.u32 	%rd10249, %r3381, 8;
	add.s64 	%rd8053, %rd1, %rd10249;
	ld.global.nc.u64 	%rd10250, [%rd8053];
	shr.u64 	%rd8054, %rd10250, %r1703;
	and.b64  	%rd21067, %rd8054, 144115188075855871;
	setp.lt.u32 	%p289, %r1703, 8;
	@%p289 bra 	$L__BB0_1846;
	ld.global.nc.u64 	%rd10251, [%rd8053+128];
	sub.s32 	%r3382, 64, %r1703;
	shl.b64 	%rd10252, %rd10251, %r3382;
	and.b64  	%rd10253, %rd10252, 144115188075855871;
	or.b64  	%rd21067, %rd10253, %rd8054;
$L__BB0_1846:
	mul.wide.u32 	%rd10254, %r1701, 8;
	add.s64 	%rd8058, %rd2, %rd10254;
	st.global.u64 	[%rd8058], %rd21067;
	add.s32 	%r3383, %r1701, 32;
	shr.u32 	%r3384, %r3383, 4;
	mul.lo.s32 	%r3385, %r3384, 57;
	and.b32  	%r1704, %r3385, 63;
	shr.u32 	%r3386, %r3385, 2;
	and.b32  	%r3387, %r3386, 2032;
	or.b32  	%r3388, %r3387, %r1702;
	mul.wide.u32 	%rd10255, %r3388, 8;
	add.s64 	%rd8059, %rd1, %rd10255;
	ld.global.nc.u64 	%rd10256, [%rd8059];
	shr.u64 	%rd8060, %rd10256, %r1704;
	and.b64  	%rd21068, %rd8060, 144115188075855871;
	setp.lt.u32 	%p290, %r1704, 8;
	@%p290 bra 	$L__BB0_1848;
	ld.global.nc.u64 	%rd10257, [%rd8059+128];
	sub.s32 	%r3389, 64, %r1704;
	shl.b64 	%rd10258, %rd10257, %r3389;
	and.b64  	%rd10259, %rd10258, 144115188075855871;
	or.b64  	%rd21068, %rd10259, %rd8060;
$L__BB0_1848:
	st.global.u64 	[%rd8058+256], %rd21068;
	add.s32 	%r3390, %r1701, 64;
	shr.u32 	%r3391, %r3390, 4;
	mul.lo.s32 	%r3392, %r3391, 57;
	and.b32  	%r1705, %r3392, 63;
	shr.u32 	%r3393, %r3392, 2;
	and.b32  	%r3394, %r3393, 2032;
	or.b32  	%r3395, %r3394, %r1702;
	mul.wide.u32 	%rd10260, %r3395, 8;
	add.s64 	%rd8064, %rd1, %rd10260;
	ld.global.nc.u64 	%rd10261, [%rd8064];
	shr.u64 	%rd8065, %rd10261, %r1705;
	and.b64  	%rd21069, %rd8065, 144115188075855871;
	setp.lt.u32 	%p291, %r1705, 8;
	@%p291 bra 	$L__BB0_1850;
	ld.global.nc.u64 	%rd10262, [%rd8064+128];
	sub.s32 	%r3396, 64, %r1705;
	shl.b64 	%rd10263, %rd10262, %r3396;
	and.b64  	%rd10264, %rd10263, 144115188075855871;
	or.b64  	%rd21069, %rd10264, %rd8065;
$L__BB0_1850:
	st.global.u64 	[%rd8058+512], %rd21069;
	add.s32 	%r3397, %r1701, 96;
	shr.u32 	%r3398, %r3397, 4;
	mul.lo.s32 	%r3399, %r3398, 57;
	and.b32  	%r1706, %r3399, 63;
	shr.u32 	%r3400, %r3399, 2;
	and.b32  	%r3401, %r3400, 2032;
	or.b32  	%r3402, %r3401, %r1702;
	mul.wide.u32 	%rd10265, %r3402, 8;
	add.s64 	%rd8069, %rd1, %rd10265;
	ld.global.nc.u64 	%rd10266, [%rd8069];
	shr.u64 	%rd8070, %rd10266, %r1706;
	and.b64  	%rd21070, %rd8070, 144115188075855871;
	setp.lt.u32 	%p292, %r1706, 8;
	@%p292 bra 	$L__BB0_1852;
	ld.global.nc.u64 	%rd10267, [%rd8069+128];
	sub.s32 	%r3403, 64, %r1706;
	shl.b64 	%rd10268, %rd10267, %r3403;
	and.b64  	%rd10269, %rd10268, 144115188075855871;
	or.b64  	%rd21070, %rd10269, %rd8070;
$L__BB0_1852:
	st.global.u64 	[%rd8058+768], %rd21070;
	add.s32 	%r3404, %r1701, 128;
	shr.u32 	%r3405, %r3404, 4;
	mul.lo.s32 	%r3406, %r3405, 57;
	and.b32  	%r1707, %r3406, 63;
	shr.u32 	%r3407, %r3406, 2;
	and.b32  	%r3408, %r3407, 2032;
	or.b32  	%r3409, %r3408, %r1702;
	mul.wide.u32 	%rd10270, %r3409, 8;
	add.s64 	%rd8074, %rd1, %rd10270;
	ld.global.nc.u64 	%rd10271, [%rd8074];
	shr.u64 	%rd8075, %rd10271, %r1707;
	and.b64  	%rd21071, %rd8075, 144115188075855871;
	setp.lt.u32 	%p293, %r1707, 8;
	@%p293 bra 	$L__BB0_1854;
	ld.global.nc.u64 	%rd10272, [%rd8074+128];
	sub.s32 	%r3410, 64, %r1707;
	shl.b64 	%rd10273, %rd10272, %r3410;
	and.b64  	%rd10274, %rd10273, 144115188075855871;
	or.b64  	%rd21071, %rd10274, %rd8075;
$L__BB0_1854:
	st.global.u64 	[%rd8058+1024], %rd21071;
	add.s32 	%r3411, %r1701, 160;
	shr.u32 	%r3412, %r3411, 4;
	mul.lo.s32 	%r3413, %r3412, 57;
	and.b32  	%r1708, %r3413, 63;
	shr.u32 	%r3414, %r3413, 2;
	and.b32  	%r3415, %r3414, 2032;
	or.b32  	%r3416, %r3415, %r1702;
	mul.wide.u32 	%rd10275, %r3416, 8;
	add.s64 	%rd8079, %rd1, %rd10275;
	ld.global.nc.u64 	%rd10276, [%rd8079];
	shr.u64 	%rd8080, %rd10276, %r1708;
	and.b64  	%rd21072, %rd8080, 144115188075855871;
	setp.lt.u32 	%p294, %r1708, 8;
	@%p294 bra 	$L__BB0_1856;
	ld.global.nc.u64 	%rd10277, [%rd8079+128];
	sub.s32 	%r3417, 64, %r1708;
	shl.b64 	%rd10278, %rd10277, %r3417;
	and.b64  	%rd10279, %rd10278, 144115188075855871;
	or.b64  	%rd21072, %rd10279, %rd8080;
$L__BB0_1856:
	st.global.u64 	[%rd8058+1280], %rd21072;
	add.s32 	%r3418, %r1701, 192;
	shr.u32 	%r3419, %r3418, 4;
	mul.lo.s32 	%r3420, %r3419, 57;
	and.b32  	%r1709, %r3420, 63;
	shr.u32 	%r3421, %r3420, 2;
	and.b32  	%r3422, %r3421, 2032;
	or.b32  	%r3423, %r3422, %r1702;
	mul.wide.u32 	%rd10280, %r3423, 8;
	add.s64 	%rd8084, %rd1, %rd10280;
	ld.global.nc.u64 	%rd10281, [%rd8084];
	shr.u64 	%rd8085, %rd10281, %r1709;
	and.b64  	%rd21073, %rd8085, 144115188075855871;
	setp.lt.u32 	%p295, %r1709, 8;
	@%p295 bra 	$L__BB0_1858;
	ld.global.nc.u64 	%rd10282, [%rd8084+128];
	sub.s32 	%r3424, 64, %r1709;
	shl.b64 	%rd10283, %rd10282, %r3424;
	and.b64  	%rd10284, %rd10283, 144115188075855871;
	or.b64  	%rd21073, %rd10284, %rd8085;
$L__BB0_1858:
	st.global.u64 	[%rd8058+1536], %rd21073;
	add.s32 	%r3425, %r1701, 224;
	shr.u32 	%r3426, %r3425, 4;
	mul.lo.s32 	%r3427, %r3426, 57;
	and.b32  	%r1710, %r3427, 63;
	shr.u32 	%r3428, %r3427, 2;
	and.b32  	%r3429, %r3428, 2032;
	or.b32  	%r3430, %r3429, %r1702;
	mul.wide.u32 	%rd10285, %r3430, 8;
	add.s64 	%rd8089, %rd1, %rd10285;
	ld.global.nc.u64 	%rd10286, [%rd8089];
	shr.u64 	%rd8090, %rd10286, %r1710;
	and.b64  	%rd21074, %rd8090, 144115188075855871;
	setp.lt.u32 	%p296, %r1710, 8;
	@%p296 bra 	$L__BB0_1860;
	ld.global.nc.u64 	%rd10287, [%rd8089+128];
	sub.s32 	%r3431, 64, %r1710;
	shl.b64 	%rd10288, %rd10287, %r3431;
	and.b64  	%rd10289, %rd10288, 144115188075855871;
	or.b64  	%rd21074, %rd10289, %rd8090;
$L__BB0_1860:
	st.global.u64 	[%rd8058+1792], %rd21074;
	add.s32 	%r3432, %r1701, 256;
	shr.u32 	%r3433, %r3432, 4;
	mul.lo.s32 	%r3434, %r3433, 57;
	and.b32  	%r1711, %r3434, 63;
	shr.u32 	%r3435, %r3434, 2;
	and.b32  	%r3436, %r3435, 2032;
	or.b32  	%r3437, %r3436, %r1702;
	mul.wide.u32 	%rd10290, %r3437, 8;
	add.s64 	%rd8094, %rd1, %rd10290;
	ld.global.nc.u64 	%rd10291, [%rd8094];
	shr.u64 	%rd8095, %rd10291, %r1711;
	and.b64  	%rd21075, %rd8095, 144115188075855871;
	setp.lt.u32 	%p297, %r1711, 8;
	@%p297 bra 	$L__BB0_1862;
	ld.global.nc.u64 	%rd10292, [%rd8094+128];
	sub.s32 	%r3438, 64, %r1711;
	shl.b64 	%rd10293, %rd10292, %r3438;
	and.b64  	%rd10294, %rd10293, 144115188075855871;
	or.b64  	%rd21075, %rd10294, %rd8095;
$L__BB0_1862:
	st.global.u64 	[%rd8058+2048], %rd21075;
	add.s32 	%r3439, %r1701, 288;
	shr.u32 	%r3440, %r3439, 4;
	mul.lo.s32 	%r3441, %r3440, 57;
	and.b32  	%r1712, %r3441, 63;
	shr.u32 	%r3442, %r3441, 2;
	and.b32  	%r3443, %r3442, 2032;
	or.b32  	%r3444, %r3443, %r1702;
	mul.wide.u32 	%rd10295, %r3444, 8;
	add.s64 	%rd8099, %rd1, %rd10295;
	ld.global.nc.u64 	%rd10296, [%rd8099];
	shr.u64 	%rd8100, %rd10296, %r1712;
	and.b64  	%rd21076, %rd8100, 144115188075855871;
	setp.lt.u32 	%p298, %r1712, 8;
	@%p298 bra 	$L__BB0_1864;
	ld.global.nc.u64 	%rd10297, [%rd8099+128];
	sub.s32 	%r3445, 64, %r1712;
	shl.b64 	%rd10298, %rd10297, %r3445;
	and.b64  	%rd10299, %rd10298, 144115188075855871;
	or.b64  	%rd21076, %rd10299, %rd8100;
$L__BB0_1864:
	st.global.u64 	[%rd8058+2304], %rd21076;
	add.s32 	%r3446, %r1701, 320;
	shr.u32 	%r3447, %r3446, 4;
	mul.lo.s32 	%r3448, %r3447, 57;
	and.b32  	%r1713, %r3448, 63;
	shr.u32 	%r3449, %r3448, 2;
	and.b32  	%r3450, %r3449, 2032;
	or.b32  	%r3451, %r3450, %r1702;
	mul.wide.u32 	%rd10300, %r3451, 8;
	add.s64 	%rd8104, %rd1, %rd10300;
	ld.global.nc.u64 	%rd10301, [%rd8104];
	shr.u64 	%rd8105, %rd10301, %r1713;
	and.b64  	%rd21077, %rd8105, 144115188075855871;
	setp.lt.u32 	%p299, %r1713, 8;
	@%p299 bra 	$L__BB0_1866;
	ld.global.nc.u64 	%rd10302, [%rd8104+128];
	sub.s32 	%r3452, 64, %r1713;
	shl.b64 	%rd10303, %rd10302, %r3452;
	and.b64  	%rd10304, %rd10303, 144115188075855871;
	or.b64  	%rd21077, %rd10304, %rd8105;
$L__BB0_1866:
	st.global.u64 	[%rd8058+2560], %rd21077;
	add.s32 	%r3453, %r1701, 352;
	shr.u32 	%r3454, %r3453, 4;
	mul.lo.s32 	%r3455, %r3454, 57;
	and.b32  	%r1714, %r3455, 63;
	shr.u32 	%r3456, %r3455, 2;
	and.b32  	%r3457, %r3456, 2032;
	or.b32  	%r3458, %r3457, %r1702;
	mul.wide.u32 	%rd10305, %r3458, 8;
	add.s64 	%rd8109, %rd1, %rd10305;
	ld.global.nc.u64 	%rd10306, [%rd8109];
	shr.u64 	%rd8110, %rd10306, %r1714;
	and.b64  	%rd21078, %rd8110, 144115188075855871;
	setp.lt.u32 	%p300, %r1714, 8;
	@%p300 bra 	$L__BB0_1868;
	ld.global.nc.u64 	%rd10307, [%rd8109+128];
	sub.s32 	%r3459, 64, %r1714;
	shl.b64 	%rd10308, %rd10307, %r3459;
	and.b64  	%rd10309, %rd10308, 144115188075855871;
	or.b64  	%rd21078, %rd10309, %rd8110;
$L__BB0_1868:
	st.global.u64 	[%rd8058+2816], %rd21078;
	add.s32 	%r3460, %r1701, 384;
	shr.u32 	%r3461, %r3460, 4;
	mul.lo.s32 	%r3462, %r3461, 57;
	and.b32  	%r1715, %r3462, 63;
	shr.u32 	%r3463, %r3462, 2;
	and.b32  	%r3464, %r3463, 2032;
	or.b32  	%r3465, %r3464, %r1702;
	mul.wide.u32 	%rd10310, %r3465, 8;
	add.s64 	%rd8114, %rd1, %rd10310;
	ld.global.nc.u64 	%rd10311, [%rd8114];
	shr.u64 	%rd8115, %rd10311, %r1715;
	and.b64  	%rd21079, %rd8115, 144115188075855871;
	setp.lt.u32 	%p301, %r1715, 8;
	@%p301 bra 	$L__BB0_1870;
	ld.global.nc.u64 	%rd10312, [%rd8114+128];
	sub.s32 	%r3466, 64, %r1715;
	shl.b64 	%rd10313, %rd10312, %r3466;
	and.b64  	%rd10314, %rd10313, 144115188075855871;
	or.b64  	%rd21079, %rd10314, %rd8115;
$L__BB0_1870:
	st.global.u64 	[%rd8058+3072], %rd21079;
	add.s32 	%r3467, %r1701, 416;
	shr.u32 	%r3468, %r3467, 4;
	mul.lo.s32 	%r3469, %r3468, 57;
	and.b32  	%r1716, %r3469, 63;
	shr.u32 	%r3470, %r3469, 2;
	and.b32  	%r3471, %r3470, 2032;
	or.b32  	%r3472, %r3471, %r1702;
	mul.wide.u32 	%rd10315, %r3472, 8;
	add.s64 	%rd8119, %rd1, %rd10315;
	ld.global.nc.u64 	%rd10316, [%rd8119];
	shr.u64 	%rd8120, %rd10316, %r1716;
	and.b64  	%rd21080, %rd8120, 144115188075855871;
	setp.lt.u32 	%p302, %r1716, 8;
	@%p302 bra 	$L__BB0_1872;
	ld.global.nc.u64 	%rd10317, [%rd8119+128];
	sub.s32 	%r3473, 64, %r1716;
	shl.b64 	%rd10318, %rd10317, %r3473;
	and.b64  	%rd10319, %rd10318, 144115188075855871;
	or.b64  	%rd21080, %rd10319, %rd8120;
$L__BB0_1872:
	st.global.u64 	[%rd8058+3328], %rd21080;
	add.s32 	%r3474, %r1701, 448;
	shr.u32 	%r3475, %r3474, 4;
	mul.lo.s32 	%r3476, %r3475, 57;
	and.b32  	%r1717, %r3476, 63;
	shr.u32 	%r3477, %r3476, 2;
	and.b32  	%r3478, %r3477, 2032;
	or.b32  	%r3479, %r3478, %r1702;
	mul.wide.u32 	%rd10320, %r3479, 8;
	add.s64 	%rd8124, %rd1, %rd10320;
	ld.global.nc.u64 	%rd10321, [%rd8124];
	shr.u64 	%rd8125, %rd10321, %r1717;
	and.b64  	%rd21081, %rd8125, 144115188075855871;
	setp.lt.u32 	%p303, %r1717, 8;
	@%p303 bra 	$L__BB0_1874;
	ld.global.nc.u64 	%rd10322, [%rd8124+128];
	sub.s32 	%r3480, 64, %r1717;
	shl.b64 	%rd10323, %rd10322, %r3480;
	and.b64  	%rd10324, %rd10323, 144115188075855871;
	or.b64  	%rd21081, %rd10324, %rd8125;
$L__BB0_1874:
	st.global.u64 	[%rd8058+3584], %rd21081;
	add.s32 	%r3481, %r1701, 480;
	shr.u32 	%r3482, %r3481, 4;
	mul.lo.s32 	%r3483, %r3482, 57;
	and.b32  	%r1718, %r3483, 63;
	shr.u32 	%r3484, %r3483, 2;
	and.b32  	%r3485, %r3484, 2032;
	or.b32  	%r3486, %r3485, %r1702;
	mul.wide.u32 	%rd10325, %r3486, 8;
	add.s64 	%rd8129, %rd1, %rd10325;
	ld.global.nc.u64 	%rd10326, [%rd8129];
	shr.u64 	%rd8130, %rd10326, %r1718;
	and.b64  	%rd21082, %rd8130, 144115188075855871;
	setp.lt.u32 	%p304, %r1718, 8;
	@%p304 bra 	$L__BB0_1876;
	ld.global.nc.u64 	%rd10327, [%rd8129+128];
	sub.s32 	%r3487, 64, %r1718;
	shl.b64 	%rd10328, %rd10327, %r3487;
	and.b64  	%rd10329, %rd10328, 144115188075855871;
	or.b64  	%rd21082, %rd10329, %rd8130;
$L__BB0_1876:
	st.global.u64 	[%rd8058+3840], %rd21082;
	add.s32 	%r3488, %r1701, 512;
	shr.u32 	%r3489, %r3488, 4;
	mul.lo.s32 	%r3490, %r3489, 57;
	and.b32  	%r1719, %r3490, 63;
	shr.u32 	%r3491, %r3490, 2;
	and.b32  	%r3492, %r3491, 2032;
	or.b32  	%r3493, %r3492, %r1702;
	mul.wide.u32 	%rd10330, %r3493, 8;
	add.s64 	%rd8134, %rd1, %rd10330;
	ld.global.nc.u64 	%rd10331, [%rd8134];
	shr.u64 	%rd8135, %rd10331, %r1719;
	and.b64  	%rd21083, %rd8135, 144115188075855871;
	setp.lt.u32 	%p305, %r1719, 8;
	@%p305 bra 	$L__BB0_1878;
	ld.global.nc.u64 	%rd10332, [%rd8134+128];
	sub.s32 	%r3494, 64, %r1719;
	shl.b64 	%rd10333, %rd10332, %r3494;
	and.b64  	%rd10334, %rd10333, 144115188075855871;
	or.b64  	%rd21083, %rd10334, %rd8135;
$L__BB0_1878:
	st.global.u64 	[%rd8058+4096], %rd21083;
	add.s32 	%r3495, %r1701, 544;
	shr.u32 	%r3496, %r3495, 4;
	mul.lo.s32 	%r3497, %r3496, 57;
	and.b32  	%r1720, %r3497, 63;
	shr.u32 	%r3498, %r3497, 2;
	and.b32  	%r3499, %r3498, 2032;
	or.b32  	%r3500, %r3499, %r1702;
	mul.wide.u32 	%rd10335, %r3500, 8;
	add.s64 	%rd8139, %rd1, %rd10335;
	ld.global.nc.u64 	%rd10336, [%rd8139];
	shr.u64 	%rd8140, %rd10336, %r1720;
	and.b64  	%rd21084, %rd8140, 144115188075855871;
	setp.lt.u32 	%p306, %r1720, 8;
	@%p306 bra 	$L__BB0_1880;
	ld.global.nc.u64 	%rd10337, [%rd8139+128];
	sub.s32 	%r3501, 64, %r1720;
	shl.b64 	%rd10338, %rd10337, %r3501;
	and.b64  	%rd10339, %rd10338, 144115188075855871;
	or.b64  	%rd21084, %rd10339, %rd8140;
$L__BB0_1880:
	st.global.u64 	[%rd8058+4352], %rd21084;
	add.s32 	%r3502, %r1701, 576;
	shr.u32 	%r3503, %r3502, 4;
	mul.lo.s32 	%r3504, %r3503, 57;
	and.b32  	%r1721, %r3504, 63;
	shr.u32 	%r3505, %r3504, 2;
	and.b32  	%r3506, %r3505, 2032;
	or.b32  	%r3507, %r3506, %r1702;
	mul.wide.u32 	%rd10340, %r3507, 8;
	add.s64 	%rd8144, %rd1, %rd10340;
	ld.global.nc.u64 	%rd10341, [%rd8144];
	shr.u64 	%rd8145, %rd10341, %r1721;
	and.b64  	%rd21085, %rd8145, 144115188075855871;
	setp.lt.u32 	%p307, %r1721, 8;
	@%p307 bra 	$L__BB0_1882;
	ld.global.nc.u64 	%rd10342, [%rd8144+128];
	sub.s32 	%r3508, 64, %r1721;
	shl.b64 	%rd10343, %rd10342, %r3508;
	and.b64  	%rd10344, %rd10343, 144115188075855871;
	or.b64  	%rd21085, %rd10344, %rd8145;
$L__BB0_1882:
	st.global.u64 	[%rd8058+4608], %rd21085;
	add.s32 	%r3509, %r1701, 608;
	shr.u32 	%r3510, %r3509, 4;
	mul.lo.s32 	%r3511, %r3510, 57;
	and.b32  	%r1722, %r3511, 63;
	shr.u32 	%r3512, %r3511, 2;
	and.b32  	%r3513, %r3512, 2032;
	or.b32  	%r3514, %r3513, %r1702;
	mul.wide.u32 	%rd10345, %r3514, 8;
	add.s64 	%rd8149, %rd1, %rd10345;
	ld.global.nc.u64 	%rd10346, [%rd8149];
	shr.u64 	%rd8150, %rd10346, %r1722;
	and.b64  	%rd21086, %rd8150, 144115188075855871;
	setp.lt.u32 	%p308, %r1722, 8;
	@%p308 bra 	$L__BB0_1884;
	ld.global.nc.u64 	%rd10347, [%rd8149+128];
	sub.s32 	%r3515, 64, %r1722;
	shl.b64 	%rd10348, %rd10347, %r3515;
	and.b64  	%rd10349, %rd10348, 144115188075855871;
	or.b64  	%rd21086, %rd10349, %rd8150;
$L__BB0_1884:
	st.global.u64 	[%rd8058+4864], %rd21086;
	add.s32 	%r3516, %r1701, 640;
	shr.u32 	%r3517, %r3516, 4;
	mul.lo.s32 	%r3518, %r3517, 57;
	and.b32  	%r1723, %r3518, 63;
	shr.u32 	%r3519, %r3518, 2;
	and.b32  	%r3520, %r3519, 2032;
	or.b32  	%r3521, %r3520, %r1702;
	mul.wide.u32 	%rd10350, %r3521, 8;
	add.s64 	%rd8154, %rd1, %rd10350;
	ld.global.nc.u64 	%rd10351, [%rd8154];
	shr.u64 	%rd8155, %rd10351, %r1723;
	and.b64  	%rd21087, %rd8155, 144115188075855871;
	setp.lt.u32 	%p309, %r1723, 8;
	@%p309 bra 	$L__BB0_1886;
	ld.global.nc.u64 	%rd10352, [%rd8154+128];
	sub.s32 	%r3522, 64, %r1723;
	shl.b64 	%rd10353, %rd10352, %r3522;
	and.b64  	%rd10354, %rd10353, 144115188075855871;
	or.b64  	%rd21087, %rd10354, %rd8155;
$L__BB0_1886:
	st.global.u64 	[%rd8058+5120], %rd21087;
	add.s32 	%r3523, %r1701, 672;
	shr.u32 	%r3524, %r3523, 4;
	mul.lo.s32 	%r3525, %r3524, 57;
	and.b32  	%r1724, %r3525, 63;
	shr.u32 	%r3526, %r3525, 2;
	and.b32  	%r3527, %r3526, 2032;
	or.b32  	%r3528, %r3527, %r1702;
	mul.wide.u32 	%rd10355, %r3528, 8;
	add.s64 	%rd8159, %rd1, %rd10355;
	ld.global.nc.u64 	%rd10356, [%rd8159];
	shr.u64 	%rd8160, %rd10356, %r1724;
	and.b64  	%rd21088, %rd8160, 144115188075855871;
	setp.lt.u32 	%p310, %r1724, 8;
	@%p310 bra 	$L__BB0_1888;
	ld.global.nc.u64 	%rd10357, [%rd8159+128];
	sub.s32 	%r3529, 64, %r1724;
	shl.b64 	%rd10358, %rd10357, %r3529;
	and.b64  	%rd10359, %rd10358, 144115188075855871;
	or.b64  	%rd21088, %rd10359, %rd8160;
$L__BB0_1888:
	st.global.u64 	[%rd8058+5376], %rd21088;
	add.s32 	%r3530, %r1701, 704;
	shr.u32 	%r3531, %r3530, 4;
	mul.lo.s32 	%r3532, %r3531, 57;
	and.b32  	%r1725, %r3532, 63;
	shr.u32 	%r3533, %r3532, 2;
	and.b32  	%r3534, %r3533, 2032;
	or.b32  	%r3535, %r3534, %r1702;
	mul.wide.u32 	%rd10360, %r3535, 8;
	add.s64 	%rd8164, %rd1, %rd10360;
	ld.global.nc.u64 	%rd10361, [%rd8164];
	shr.u64 	%rd8165, %rd10361, %r1725;
	and.b64  	%rd21089, %rd8165, 144115188075855871;
	setp.lt.u32 	%p311, %r1725, 8;
	@%p311 bra 	$L__BB0_1890;
	ld.global.nc.u64 	%rd10362, [%rd8164+128];
	sub.s32 	%r3536, 64, %r1725;
	shl.b64 	%rd10363, %rd10362, %r3536;
	and.b64  	%rd10364, %rd10363, 144115188075855871;
	or.b64  	%rd21089, %rd10364, %rd8165;
$L__BB0_1890:
	st.global.u64 	[%rd8058+5632], %rd21089;
	add.s32 	%r3537, %r1701, 736;
	shr.u32 	%r3538, %r3537, 4;
	mul.lo.s32 	%r3539, %r3538, 57;
	and.b32  	%r1726, %r3539, 63;
	shr.u32 	%r3540, %r3539, 2;
	and.b32  	%r3541, %r3540, 2032;
	or.b32  	%r3542, %r3541, %r1702;
	mul.wide.u32 	%rd10365, %r3542, 8;
	add.s64 	%rd8169, %rd1, %rd10365;
	ld.global.nc.u64 	%rd10366, [%rd8169];
	shr.u64 	%rd8170, %rd10366, %r1726;
	and.b64  	%rd21090, %rd8170, 144115188075855871;
	setp.lt.u32 	%p312, %r1726, 8;
	@%p312 bra 	$L__BB0_1892;
	ld.global.nc.u64 	%rd10367, [%rd8169+128];
	sub.s32 	%r3543, 64, %r1726;
	shl.b64 	%rd10368, %rd10367, %r3543;
	and.b64  	%rd10369, %rd10368, 144115188075855871;
	or.b64  	%rd21090, %rd10369, %rd8170;
$L__BB0_1892:
	st.global.u64 	[%rd8058+5888], %rd21090;
	add.s32 	%r3544, %r1701, 768;
	shr.u32 	%r3545, %r3544, 4;
	mul.lo.s32 	%r3546, %r3545, 57;
	and.b32  	%r1727, %r3546, 63;
	shr.u32 	%r3547, %r3546, 2;
	and.b32  	%r3548, %r3547, 2032;
	or.b32  	%r3549, %r3548, %r1702;
	mul.wide.u32 	%rd10370, %r3549, 8;
	add.s64 	%rd8174, %rd1, %rd10370;
	ld.global.nc.u64 	%rd10371, [%rd8174];
	shr.u64 	%rd8175, %rd10371, %r1727;
	and.b64  	%rd21091, %rd8175, 144115188075855871;
	setp.lt.u32 	%p313, %r1727, 8;
	@%p313 bra 	$L__BB0_1894;
	ld.global.nc.u64 	%rd10372, [%rd8174+128];
	sub.s32 	%r3550, 64, %r1727;
	shl.b64 	%rd10373, %rd10372, %r3550;
	and.b64  	%rd10374, %rd10373, 144115188075855871;
	or.b64  	%rd21091, %rd10374, %rd8175;
$L__BB0_1894:
	st.global.u64 	[%rd8058+6144], %rd21091;
	add.s32 	%r3551, %r1701, 800;
	shr.u32 	%r3552, %r3551, 4;
	mul.lo.s32 	%r3553, %r3552, 57;
	and.b32  	%r1728, %r3553, 63;
	shr.u32 	%r3554, %r3553, 2;
	and.b32  	%r3555, %r3554, 2032;
	or.b32  	%r3556, %r3555, %r1702;
	mul.wide.u32 	%rd10375, %r3556, 8;
	add.s64 	%rd8179, %rd1, %rd10375;
	ld.global.nc.u64 	%rd10376, [%rd8179];
	shr.u64 	%rd8180, %rd10376, %r1728;
	and.b64  	%rd21092, %rd8180, 144115188075855871;
	setp.lt.u32 	%p314, %r1728, 8;
	@%p314 bra 	$L__BB0_1896;
	ld.global.nc.u64 	%rd10377, [%rd8179+128];
	sub.s32 	%r3557, 64, %r1728;
	shl.b64 	%rd10378, %rd10377, %r3557;
	and.b64  	%rd10379, %rd10378, 144115188075855871;
	or.b64  	%rd21092, %rd10379, %rd8180;
$L__BB0_1896:
	st.global.u64 	[%rd8058+6400], %rd21092;
	add.s32 	%r3558, %r1701, 832;
	shr.u32 	%r3559, %r3558, 4;
	mul.lo.s32 	%r3560, %r3559, 57;
	and.b32  	%r1729, %r3560, 63;
	shr.u32 	%r3561, %r3560, 2;
	and.b32  	%r3562, %r3561, 2032;
	or.b32  	%r3563, %r3562, %r1702;
	mul.wide.u32 	%rd10380, %r3563, 8;
	add.s64 	%rd8184, %rd1, %rd10380;
	ld.global.nc.u64 	%rd10381, [%rd8184];
	shr.u64 	%rd8185, %rd10381, %r1729;
	and.b64  	%rd21093, %rd8185, 144115188075855871;
	setp.lt.u32 	%p315, %r1729, 8;
	@%p315 bra 	$L__BB0_1898;
	ld.global.nc.u64 	%rd10382, [%rd8184+128];
	sub.s32 	%r3564, 64, %r1729;
	shl.b64 	%rd10383, %rd10382, %r3564;
	and.b64  	%rd10384, %rd10383, 144115188075855871;
	or.b64  	%rd21093, %rd10384, %rd8185;
$L__BB0_1898:
	st.global.u64 	[%rd8058+6656], %rd21093;
	add.s32 	%r3565, %r1701, 864;
	shr.u32 	%r3566, %r3565, 4;
	mul.lo.s32 	%r3567, %r3566, 57;
	and.b32  	%r1730, %r3567, 63;
	shr.u32 	%r3568, %r3567, 2;
	and.b32  	%r3569, %r3568, 2032;
	or.b32  	%r3570, %r3569, %r1702;
	mul.wide.u32 	%rd10385, %r3570, 8;
	add.s64 	%rd8189, %rd1, %rd10385;
	ld.global.nc.u64 	%rd10386, [%rd8189];
	shr.u64 	%rd8190, %rd10386, %r1730;
	and.b64  	%rd21094, %rd8190, 144115188075855871;
	setp.lt.u32 	%p316, %r1730, 8;
	@%p316 bra 	$L__BB0_1900;
	ld.global.nc.u64 	%rd10387, [%rd8189+128];
	sub.s32 	%r3571, 64, %r1730;
	shl.b64 	%rd10388, %rd10387, %r3571;
	and.b64  	%rd10389, %rd10388, 144115188075855871;
	or.b64  	%rd21094, %rd10389, %rd8190;
$L__BB0_1900:
	st.global.u64 	[%rd8058+6912], %rd21094;
	add.s32 	%r3572, %r1701, 896;
	shr.u32 	%r3573, %r3572, 4;
	mul.lo.s32 	%r3574, %r3573, 57;
	and.b32  	%r1731, %r3574, 63;
	shr.u32 	%r3575, %r3574, 2;
	and.b32  	%r3576, %r3575, 2032;
	or.b32  	%r3577, %r3576, %r1702;
	mul.wide.u32 	%rd10390, %r3577, 8;
	add.s64 	%rd8194, %rd1, %rd10390;
	ld.global.nc.u64 	%rd10391, [%rd8194];
	shr.u64 	%rd8195, %rd10391, %r1731;
	and.b64  	%rd21095, %rd8195, 144115188075855871;
	setp.lt.u32 	%p317, %r1731, 8;
	@%p317 bra 	$L__BB0_1902;
	ld.global.nc.u64 	%rd10392, [%rd8194+128];
	sub.s32 	%r3578, 64, %r1731;
	shl.b64 	%rd10393, %rd10392, %r3578;
	and.b64  	%rd10394, %rd10393, 144115188075855871;
	or.b64  	%rd21095, %rd10394, %rd8195;
$L__BB0_1902:
	st.global.u64 	[%rd8058+7168], %rd21095;
	add.s32 	%r3579, %r1701, 928;
	shr.u32 	%r3580, %r3579, 4;
	mul.lo.s32 	%r3581, %r3580, 57;
	and.b32  	%r1732, %r3581, 63;
	shr.u32 	%r3582, %r3581, 2;
	and.b32  	%r3583, %r3582, 2032;
	or.b32  	%r3584, %r3583, %r1702;
	mul.wide.u32 	%rd10395, %r3584, 8;
	add.s64 	%rd8199, %rd1, %rd10395;
	ld.global.nc.u64 	%rd10396, [%rd8199];
	shr.u64 	%rd8200, %rd10396, %r1732;
	and.b64  	%rd21096, %rd8200, 144115188075855871;
	setp.lt.u32 	%p318, %r1732, 8;
	@%p318 bra 	$L__BB0_1904;
	ld.global.nc.u64 	%rd10397, [%rd8199+128];
	sub.s32 	%r3585, 64, %r1732;
	shl.b64 	%rd10398, %rd10397, %r3585;
	and.b64  	%rd10399, %rd10398, 144115188075855871;
	or.b64  	%rd21096, %rd10399, %rd8200;
$L__BB0_1904:
	st.global.u64 	[%rd8058+7424], %rd21096;
	add.s32 	%r3586, %r1701, 960;
	shr.u32 	%r3587, %r3586, 4;
	mul.lo.s32 	%r3588, %r3587, 57;
	and.b32  	%r1733, %r3588, 63;
	shr.u32 	%r3589, %r3588, 2;
	and.b32  	%r3590, %r3589, 2032;
	or.b32  	%r3591, %r3590, %r1702;
	mul.wide.u32 	%rd10400, %r3591, 8;
	add.s64 	%rd8204, %rd1, %rd10400;
	ld.global.nc.u64 	%rd10401, [%rd8204];
	shr.u64 	%rd8205, %rd10401, %r1733;
	and.b64  	%rd21097, %rd8205, 144115188075855871;
	setp.lt.u32 	%p319, %r1733, 8;
	@%p319 bra 	$L__BB0_1906;
	ld.global.nc.u64 	%rd10402, [%rd8204+128];
	sub.s32 	%r3592, 64, %r1733;
	shl.b64 	%rd10403, %rd10402, %r3592;
	and.b64  	%rd10404, %rd10403, 144115188075855871;
	or.b64  	%rd21097, %rd10404, %rd8205;
$L__BB0_1906:
	st.global.u64 	[%rd8058+7680], %rd21097;
	add.s32 	%r3593, %r1701, 992;
	shr.u32 	%r3594, %r3593, 4;
	mul.lo.s32 	%r3595, %r3594, 57;
	and.b32  	%r1734, %r3595, 63;
	shr.u32 	%r3596, %r3595, 2;
	and.b32  	%r3597, %r3596, 2032;
	or.b32  	%r3598, %r3597, %r1702;
	mul.wide.u32 	%rd10405, %r3598, 8;
	add.s64 	%rd8209, %rd1, %rd10405;
	ld.global.nc.u64 	%rd10406, [%rd8209];
	shr.u64 	%rd8210, %rd10406, %r1734;
	and.b64  	%rd21098, %rd8210, 144115188075855871;
	setp.lt.u32 	%p320, %r1734, 8;
	@%p320 bra 	$L__BB0_1908;
	ld.global.nc.u64 	%rd10407, [%rd8209+128];
	sub.s32 	%r3599, 64, %r1734;
	shl.b64 	%rd10408, %rd10407, %r3599;
	and.b64  	%rd10409, %rd10408, 144115188075855871;
	or.b64  	%rd21098, %rd10409, %rd8210;
$L__BB0_1908:
	st.global.u64 	[%rd8058+7936], %rd21098;
	bra.uni 	$L__BB0_3809;
$L__BB0_1909:
	setp.eq.s16 	%p12, %rs1, 58;
	@%p12 bra 	$L__BB0_3549;
	setp.eq.s16 	%p13, %rs1, 59;
	@%p13 bra 	$L__BB0_1911;
	bra.uni 	$L__BB0_3809;
$L__BB0_1911:
	mov.u32 	%r1769, %tid.x;
	and.b32  	%r1770, %r1769, 15;
	shr.u32 	%r2931, %r1769, 4;
	mul.lo.s32 	%r2932, %r2931, 59;
	and.b32  	%r1771, %r2932, 63;
	shr.u32 	%r2933, %r2932, 2;
	and.b32  	%r2934, %r2933, 1008;
	or.b32  	%r2935, %r2934, %r1770;
	mul.wide.u32 	%rd9927, %r2935, 8;
	add.s64 	%rd8375, %rd1, %rd9927;
	ld.global.nc.u64 	%rd9928, [%rd8375];
	shr.u64 	%rd8376, %rd9928, %r1771;
	and.b64  	%rd21131, %rd8376, 576460752303423487;
	setp.lt.u32 	%p225, %r1771, 6;
	@%p225 bra 	$L__BB0_1913;
	ld.global.nc.u64 	%rd9929, [%rd8375+128];
	sub.s32 	%r2936, 64, %r1771;
	shl.b64 	%rd9930, %rd9929, %r2936;
	and.b64  	%rd9931, %rd9930, 576460752303423487;
	or.b64  	%rd21131, %rd9931, %rd8376;
$L__BB0_1913:
	mul.wide.u32 	%rd9932, %r1769, 8;
	add.s64 	%rd8380, %rd2, %rd9932;
	st.global.u64 	[%rd8380], %rd21131;
	add.s32 	%r2937, %r1769, 32;
	shr.u32 	%r2938, %r2937, 4;
	mul.lo.s32 	%r2939, %r2938, 59;
	and.b32  	%r1772, %r2939, 63;
	shr.u32 	%r2940, %r2939, 2;
	and.b32  	%r2941, %r2940, 2032;
	or.b32  	%r2942, %r2941, %r1770;
	mul.wide.u32 	%rd9933, %r2942, 8;
	add.s64 	%rd8381, %rd1, %rd9933;
	ld.global.nc.u64 	%rd9934, [%rd8381];
	shr.u64 	%rd8382, %rd9934, %r1772;
	and.b64  	%rd21132, %rd8382, 576460752303423487;
	setp.lt.u32 	%p226, %r1772, 6;
	@%p226 bra 	$L__BB0_1915;
	ld.global.nc.u64 	%rd9935, [%rd8381+128];
	sub.s32 	%r2943, 64, %r1772;
	shl.b64 	%rd9936, %rd9935, %r2943;
	and.b64  	%rd9937, %rd9936, 576460752303423487;
	or.b64  	%rd21132, %rd9937, %rd8382;
$L__BB0_1915:
	st.global.u64 	[%rd8380+256], %rd21132;
	add.s32 	%r2944, %r1769, 64;
	shr.u32 	%r2945, %r2944, 4;
	mul.lo.s32 	%r2946, %r2945, 59;
	and.b32  	%r1773, %r2946, 63;
	shr.u32 	%r2947, %r2946, 2;
	and.b32  	%r2948, %r2947, 2032;
	or.b32  	%r2949, %r2948, %r1770;
	mul.wide.u32 	%rd9938, %r2949, 8;
	add.s64 	%rd8386, %rd1, %rd9938;
	ld.global.nc.u64 	%rd9939, [%rd8386];
	shr.u64 	%rd8387, %rd9939, %r1773;
	and.b64  	%rd21133, %rd8387, 576460752303423487;
	setp.lt.u32 	%p227, %r1773, 6;
	@%p227 bra 	$L__BB0_1917;
	ld.global.nc.u64 	%rd9940, [%rd8386+128];
	sub.s32 	%r2950, 64, %r1773;
	shl.b64 	%rd9941, %rd9940, %r2950;
	and.b64  	%rd9942, %rd9941, 576460752303423487;
	or.b64  	%rd21133, %rd9942, %rd8387;
$L__BB0_1917:
	st.global.u64 	[%rd8380+512], %rd21133;
	add.s32 	%r2951, %r1769, 96;
	shr.u32 	%r2952, %r2951, 4;
	mul.lo.s32 	%r2953, %r2952, 59;
	and.b32  	%r1774, %r2953, 63;
	shr.u32 	%r2954, %r2953, 2;
	and.b32  	%r2955, %r2954, 2032;
	or.b32  	%r2956, %r2955, %r1770;
	mul.wide.u32 	%rd9943, %r2956, 8;
	add.s64 	%rd8391, %rd1, %rd9943;
	ld.global.nc.u64 	%rd9944, [%rd8391];
	shr.u64 	%rd8392, %rd9944, %r1774;
	and.b64  	%rd21134, %rd8392, 576460752303423487;
	setp.lt.u32 	%p228, %r1774, 6;
	@%p228 bra 	$L__BB0_1919;
	ld.global.nc.u64 	%rd9945, [%rd8391+128];
	sub.s32 	%r2957, 64, %r1774;
	shl.b64 	%rd9946, %rd9945, %r2957;
	and.b64  	%rd9947, %rd9946, 576460752303423487;
	or.b64  	%rd21134, %rd9947, %rd8392;
$L__BB0_1919:
	st.global.u64 	[%rd8380+768], %rd21134;
	add.s32 	%r2958, %r1769, 128;
	shr.u32 	%r2959, %r2958, 4;
	mul.lo.s32 	%r2960, %r2959, 59;
	and.b32  	%r1775, %r2960, 63;
	shr.u32 	%r2961, %r2960, 2;
	and.b32  	%r2962, %r2961, 2032;
	or.b32  	%r2963, %r2962, %r1770;
	mul.wide.u32 	%rd9948, %r2963, 8;
	add.s64 	%rd8396, %rd1, %rd9948;
	ld.global.nc.u64 	%rd9949, [%rd8396];
	shr.u64 	%rd8397, %rd9949, %r1775;
	and.b64  	%rd21135, %rd8397, 576460752303423487;
	setp.lt.u32 	%p229, %r1775, 6;
	@%p229 bra 	$L__BB0_1921;
	ld.global.nc.u64 	%rd9950, [%rd8396+128];
	sub.s32 	%r2964, 64, %r1775;
	shl.b64 	%rd9951, %rd9950, %r2964;
	and.b64  	%rd9952, %rd9951, 576460752303423487;
	or.b64  	%rd21135, %rd9952, %rd8397;
$L__BB0_1921:
	st.global.u64 	[%rd8380+1024], %rd21135;
	add.s32 	%r2965, %r1769, 160;
	shr.u32 	%r2966, %r2965, 4;
	mul.lo.s32 	%r2967, %r2966, 59;
	and.b32  	%r1776, %r2967, 63;
	shr.u32 	%r2968, %r2967, 2;
	and.b32  	%r2969, %r2968, 2032;
	or.b32  	%r2970, %r2969, %r1770;
	mul.wide.u32 	%rd9953, %r2970, 8;
	add.s64 	%rd8401, %rd1, %rd9953;
	ld.global.nc.u64 	%rd9954, [%rd8401];
	shr.u64 	%rd8402, %rd9954, %r1776;
	and.b64  	%rd21136, %rd8402, 576460752303423487;
	setp.lt.u32 	%p230, %r1776, 6;
	@%p230 bra 	$L__BB0_1923;
	ld.global.nc.u64 	%rd9955, [%rd8401+128];
	sub.s32 	%r2971, 64, %r1776;
	shl.b64 	%rd9956, %rd9955, %r2971;
	and.b64  	%rd9957, %rd9956, 576460752303423487;
	or.b64  	%rd21136, %rd9957, %rd8402;
$L__BB0_1923:
	st.global.u64 	[%rd8380+1280], %rd21136;
	add.s32 	%r2972, %r1769, 192;
	shr.u32 	%r2973, %r2972, 4;
	mul.lo.s32 	%r2974, %r2973, 59;
	and.b32  	%r1777, %r2974, 63;
	shr.u32 	%r2975, %r2974, 2;
	and.b32  	%r2976, %r2975, 2032;
	or.b32  	%r2977, %r2976, %r1770;
	mul.wide.u32 	%rd9958, %r2977, 8;
	add.s64 	%rd8406, %rd1, %rd9958;
	ld.global.nc.u64 	%rd9959, [%rd8406];
	shr.u64 	%rd8407, %rd9959, %r1777;
	and.b64  	%rd21137, %rd8407, 576460752303423487;
	setp.lt.u32 	%p231, %r1777, 6;
	@%p231 bra 	$L__BB0_1925;
	ld.global.nc.u64 	%rd9960, [%rd8406+128];
	sub.s32 	%r2978, 64, %r1777;
	shl.b64 	%rd9961, %rd9960, %r2978;
	and.b64  	%rd9962, %rd9961, 576460752303423487;
	or.b64  	%rd21137, %rd9962, %rd8407;
$L__BB0_1925:
	st.global.u64 	[%rd8380+1536], %rd21137;
	add.s32 	%r2979, %r1769, 224;
	shr.u32 	%r2980, %r2979, 4;
	mul.lo.s32 	%r2981, %r2980, 59;
	and.b32  	%r1778, %r2981, 63;
	shr.u32 	%r2982, %r2981, 2;
	and.b32  	%r2983, %r2982, 2032;
	or.b32  	%r2984, %r2983, %r1770;
	mul.wide.u32 	%rd9963, %r2984, 8;
	add.s64 	%rd8411, %rd1, %rd9963;
	ld.global.nc.u64 	%rd9964, [%rd8411];
	shr.u64 	%rd8412, %rd9964, %r1778;
	and.b64  	%rd21138, %rd8412, 576460752303423487;
	setp.lt.u32 	%p232, %r1778, 6;
	@%p232 bra 	$L__BB0_1927;
	ld.global.nc.u64 	%rd9965, [%rd8411+128];
	sub.s32 	%r2985, 64, %r1778;
	shl.b64 	%rd9966, %rd9965, %r2985;
	and.b64  	%rd9967, %rd9966, 576460752303423487;
	or.b64  	%rd21138, %rd9967, %rd8412;
$L__BB0_1927:
	st.global.u64 	[%rd8380+1792], %rd21138;
	add.s32 	%r2986, %r1769, 256;
	shr.u32 	%r2987, %r2986, 4;
	mul.lo.s32 	%r2988, %r2987, 59;
	and.b32  	%r1779, %r2988, 63;
	shr.u32 	%r2989, %r2988, 2;
	and.b32  	%r2990, %r2989, 2032;
	or.b32  	%r2991, %r2990, %r1770;
	mul.wide.u32 	%rd9968, %r2991, 8;
	add.s64 	%rd8416, %rd1, %rd9968;
	ld.global.nc.u64 	%rd9969, [%rd8416];
	shr.u64 	%rd8417, %rd9969, %r1779;
	and.b64  	%rd21139, %rd8417, 576460752303423487;
	setp.lt.u32 	%p233, %r1779, 6;
	@%p233 bra 	$L__BB0_1929;
	ld.global.nc.u64 	%rd9970, [%rd8416+128];
	sub.s32 	%r2992, 64, %r1779;
	shl.b64 	%rd9971, %rd9970, %r2992;
	and.b64  	%rd9972, %rd9971, 576460752303423487;
	or.b64  	%rd21139, %rd9972, %rd8417;
$L__BB0_1929:
	st.global.u64 	[%rd8380+2048], %rd21139;
	add.s32 	%r2993, %r1769, 288;
	shr.u32 	%r2994, %r2993, 4;
	mul.lo.s32 	%r2995, %r2994, 59;
	and.b32  	%r1780, %r2995, 63;
	shr.u32 	%r2996, %r2995, 2;
	and.b32  	%r2997, %r2996, 2032;
	or.b32  	%r2998, %r2997, %r1770;
	mul.wide.u32 	%rd9973, %r2998, 8;
	add.s64 	%rd8421, %rd1, %rd9973;
	ld.global.nc.u64 	%rd9974, [%rd8421];
	shr.u64 	%rd8422, %rd9974, %r1780;
	and.b64  	%rd21140, %rd8422, 576460752303423487;
	setp.lt.u32 	%p234, %r1780, 6;
	@%p234 bra 	$L__BB0_1931;
	ld.global.nc.u64 	%rd9975, [%rd8421+128];
	sub.s32 	%r2999, 64, %r1780;
	shl.b64 	%rd9976, %rd9975, %r2999;
	and.b64  	%rd9977, %rd9976, 576460752303423487;
	or.b64  	%rd21140, %rd9977, %rd8422;
$L__BB0_1931:
	st.global.u64 	[%rd8380+2304], %rd21140;
	add.s32 	%r3000, %r1769, 320;
	shr.u32 	%r3001, %r3000, 4;
	mul.lo.s32 	%r3002, %r3001, 59;
	and.b32  	%r1781, %r3002, 63;
	shr.u32 	%r3003, %r3002, 2;
	and.b32  	%r3004, %r3003, 2032;
	or.b32  	%r3005, %r3004, %r1770;
	mul.wide.u32 	%rd9978, %r3005, 8;
	add.s64 	%rd8426, %rd1, %rd9978;
	ld.global.nc.u64 	%rd9979, [%rd8426];
	shr.u64 	%rd8427, %rd9979, %r1781;
	and.b64  	%rd21141, %rd8427, 576460752303423487;
	setp.lt.u32 	%p235, %r1781, 6;
	@%p235 bra 	$L__BB0_1933;
	ld.global.nc.u64 	%rd9980, [%rd8426+128];
	sub.s32 	%r3006, 64, %r1781;
	shl.b64 	%rd9981, %rd9980, %r3006;
	and.b64  	%rd9982, %rd9981, 576460752303423487;
	or.b64  	%rd21141, %rd9982, %rd8427;
$L__BB0_1933:
	st.global.u64 	[%rd8380+2560], %rd21141;
	add.s32 	%r3007, %r1769, 352;
	shr.u32 	%r3008, %r3007, 4;
	mul.lo.s32 	%r3009, %r3008, 59;
	and.b32  	%r1782, %r3009, 63;
	shr.u32 	%r3010, %r3009, 2;
	and.b32  	%r3011, %r3010, 2032;
	or.b32  	%r3012, %r3011, %r1770;
	mul.wide.u32 	%rd9983, %r3012, 8;
	add.s64 	%rd8431, %rd1, %rd9983;
	ld.global.nc.u64 	%rd9984, [%rd8431];
	shr.u64 	%rd8432, %rd9984, %r1782;
	and.b64  	%rd21142, %rd8432, 576460752303423487;
	setp.lt.u32 	%p236, %r1782, 6;
	@%p236 bra 	$L__BB0_1935;
	ld.global.nc.u64 	%rd9985, [%rd8431+128];
	sub.s32 	%r3013, 64, %r1782;
	shl.b64 	%rd9986, %rd9985, %r3013;
	and.b64  	%rd9987, %rd9986, 576460752303423487;
	or.b64  	%rd21142, %rd9987, %rd8432;
$L__BB0_1935:
	st.global.u64 	[%rd8380+2816], %rd21142;
	add.s32 	%r3014, %r1769, 384;
	shr.u32 	%r3015, %r3014, 4;
	mul.lo.s32 	%r3016, %r3015, 59;
	and.b32  	%r1783, %r3016, 63;
	shr.u32 	%r3017, %r3016, 2;
	and.b32  	%r3018, %r3017, 2032;
	or.b32  	%r3019, %r3018, %r1770;
	mul.wide.u32 	%rd9988, %r3019, 8;
	add.s64 	%rd8436, %rd1, %rd9988;
	ld.global.nc.u64 	%rd9989, [%rd8436];
	shr.u64 	%rd8437, %rd9989, %r1783;
	and.b64  	%rd21143, %rd8437, 576460752303423487;
	setp.lt.u32 	%p237, %r1783, 6;
	@%p237 bra 	$L__BB0_1937;
	ld.global.nc.u64 	%rd9990, [%rd8436+128];
	sub.s32 	%r3020, 64, %r1783;
	shl.b64 	%rd9991, %rd9990, %r3020;
	and.b64  	%rd9992, %rd9991, 576460752303423487;
	or.b64  	%rd21143, %rd9992, %rd8437;
$L__BB0_1937:
	st.global.u64 	[%rd8380+3072], %rd21143;
	add.s32 	%r3021, %r1769, 416;
	shr.u32 	%r3022, %r3021, 4;
	mul.lo.s32 	%r3023, %r3022, 59;
	and.b32  	%r1784, %r3023, 63;
	shr.u32 	%r3024, %r3023, 2;
	and.b32  	%r3025, %r3024, 2032;
	or.b32  	%r3026, %r3025, %r1770;
	mul.wide.u32 	%rd9993, %r3026, 8;
	add.s64 	%rd8441, %rd1, %rd9993;
	ld.global.nc.u64 	%rd9994, [%rd8441];
	shr.u64 	%rd8442, %rd9994, %r1784;
	and.b64  	%rd21144, %rd8442, 576460752303423487;
	setp.lt.u32 	%p238, %r1784, 6;
	@%p238 bra 	$L__BB0_1939;
	ld.global.nc.u64 	%rd9995, [%rd8441+128];
	sub.s32 	%r3027, 64, %r1784;
	shl.b64 	%rd9996, %rd9995, %r3027;
	and.b64  	%rd9997, %rd9996, 576460752303423487;
	or.b64  	%rd21144, %rd9997, %rd8442;
$L__BB0_1939:
	st.global.u64 	[%rd8380+3328], %rd21144;
	add.s32 	%r3028, %r1769, 448;
	shr.u32 	%r3029, %r3028, 4;
	mul.lo.s32 	%r3030, %r3029, 59;
	and.b32  	%r1785, %r3030, 63;
	shr.u32 	%r3031, %r3030, 2;
	and.b32  	%r3032, %r3031, 2032;
	or.b32  	%r3033, %r3032, %r1770;
	mul.wide.u32 	%rd9998, %r3033, 8;
	add.s64 	%rd8446, %rd1, %rd9998;
	ld.global.nc.u64 	%rd9999, [%rd8446];
	shr.u64 	%rd8447, %rd9999, %r1785;
	and.b64  	%rd21145, %rd8447, 576460752303423487;
	setp.lt.u32 	%p239, %r1785, 6;
	@%p239 bra 	$L__BB0_1941;
	ld.global.nc.u64 	%rd10000, [%rd8446+128];
	sub.s32 	%r3034, 64, %r1785;
	shl.b64 	%rd10001, %rd10000, %r3034;
	and.b64  	%rd10002, %rd10001, 576460752303423487;
	or.b64  	%rd21145, %rd10002, %rd8447;
$L__BB0_1941:
	st.global.u64 	[%rd8380+3584], %rd21145;
	add.s32 	%r3035, %r1769, 480;
	shr.u32 	%r3036, %r3035, 4;
	mul.lo.s32 	%r3037, %r3036, 59;
	and.b32  	%r1786, %r3037, 63;
	shr.u32 	%r3038, %r3037, 2;
	and.b32  	%r3039, %r3038, 2032;
	or.b32  	%r3040, %r3039, %r1770;
	mul.wide.u32 	%rd10003, %r3040, 8;
	add.s64 	%rd8451, %rd1, %rd10003;
	ld.global.nc.u64 	%rd10004, [%rd8451];
	shr.u64 	%rd8452, %rd10004, %r1786;
	and.b64  	%rd21146, %rd8452, 576460752303423487;
	setp.lt.u32 	%p240, %r1786, 6;
	@%p240 bra 	$L__BB0_1943;
	ld.global.nc.u64 	%rd10005, [%rd8451+128];
	sub.s32 	%r3041, 64, %r1786;
	shl.b64 	%rd10006, %rd10005, %r3041;
	and.b64  	%rd10007, %rd10006, 576460752303423487;
	or.b64  	%rd21146, %rd10007, %rd8452;
$L__BB0_1943:
	st.global.u64 	[%rd8380+3840], %rd21146;
	add.s32 	%r3042, %r1769, 512;
	shr.u32 	%r3043, %r3042, 4;
	mul.lo.s32 	%r3044, %r3043, 59;
	and.b32  	%r1787, %r3044, 63;
	shr.u32 	%r3045, %r3044, 2;
	and.b32  	%r3046, %r3045, 2032;
	or.b32  	%r3047, %r3046, %r1770;
	mul.wide.u32 	%rd10008, %r3047, 8;
	add.s64 	%rd8456, %rd1, %rd10008;
	ld.global.nc.u64 	%rd10009, [%rd8456];
	shr.u64 	%rd8457, %rd10009, %r1787;
	and.b64  	%rd21147, %rd8457, 576460752303423487;
	setp.lt.u32 	%p241, %r1787, 6;
	@%p241 bra 	$L__BB0_1945;
	ld.global.nc.u64 	%rd10010, [%rd8456+128];
	sub.s32 	%r3048, 64, %r1787;
	shl.b64 	%rd10011, %rd10010, %r3048;
	and.b64  	%rd10012, %rd10011, 576460752303423487;
	or.b64  	%rd21147, %rd10012, %rd8457;
$L__BB0_1945:
	st.global.u64 	[%rd8380+4096], %rd21147;
	add.s32 	%r3049, %r1769, 544;
	shr.u32 	%r3050, %r3049, 4;
	mul.lo.s32 	%r3051, %r3050, 59;
	and.b32  	%r1788, %r3051, 63;
	shr.u32 	%r3052, %r3051, 2;
	and.b32  	%r3053, %r3052, 2032;
	or.b32  	%r3054, %r3053, %r1770;
	mul.wide.u32 	%rd10013, %r3054, 8;
	add.s64 	%rd8461, %rd1, %rd10013;
	ld.global.nc.u64 	%rd10014, [%rd8461];
	shr.u64 	%rd8462, %rd10014, %r1788;
	and.b64  	%rd21148, %rd8462, 576460752303423487;
	setp.lt.u32 	%p242, %r1788, 6;
	@%p242 bra 	$L__BB0_1947;
	ld.global.nc.u64 	%rd10015, [%rd8461+128];
	sub.s32 	%r3055, 64, %r1788;
	shl.b64 	%rd10016, %rd10015, %r3055;
	and.b64  	%rd10017, %rd10016, 576460752303423487;
	or.b64  	%rd21148, %rd10017, %rd8462;
$L__BB0_1947:
	st.global.u64 	[%rd8380+4352], %rd21148;
	add.s32 	%r3056, %r1769, 576;
	shr.u32 	%r3057, %r3056, 4;
	mul.lo.s32 	%r3058, %r3057, 59;
	and.b32  	%r1789, %r3058, 63;
	shr.u32 	%r3059, %r3058, 2;
	and.b32  	%r3060, %r3059, 2032;
	or.b32  	%r3061, %r3060, %r1770;
	mul.wide.u32 	%rd10018, %r3061, 8;
	add.s64 	%rd8466, %rd1, %rd10018;
	ld.global.nc.u64 	%rd10019, [%rd8466];
	shr.u64 	%rd8467, %rd10019, %r1789;
	and.b64  	%rd21149, %rd8467, 576460752303423487;
	setp.lt.u32 	%p243, %r1789, 6;
	@%p243 bra 	$L__BB0_1949;
	ld.global.nc.u64 	%rd10020, [%rd8466+128];
	sub.s32 	%r3062, 64, %r1789;
	shl.b64 	%rd10021, %rd10020, %r3062;
	and.b64  	%rd10022, %rd10021, 576460752303423487;
	or.b64  	%rd21149, %rd10022, %rd8467;
$L__BB0_1949:
	st.global.u64 	[%rd8380+4608], %rd21149;
	add.s32 	%r3063, %r1769, 608;
	shr.u32 	%r3064, %r3063, 4;
	mul.lo.s32 	%r3065, %r3064, 59;
	and.b32  	%r1790, %r3065, 63;
	shr.u32 	%r3066, %r3065, 2;
	and.b32  	%r3067, %r3066, 2032;
	or.b32  	%r3068, %r3067, %r1770;
	mul.wide.u32 	%rd10023, %r3068, 8;
	add.s64 	%rd8471, %rd1, %rd10023;
	ld.global.nc.u64 	%rd10024, [%rd8471];
	shr.u64 	%rd8472, %rd10024, %r1790;
	and.b64  	%rd21150, %rd8472, 576460752303423487;
	setp.lt.u32 	%p244, %r1790, 6;
	@%p244 bra 	$L__BB0_1951;
	ld.global.nc.u64 	%rd10025, [%rd8471+128];
	sub.s32 	%r3069, 64, %r1790;
	shl.b64 	%rd10026, %rd10025, %r3069;
	and.b64  	%rd10027, %rd10026, 576460752303423487;
	or.b64  	%rd21150, %rd10027, %rd8472;
$L__BB0_1951:
	st.global.u64 	[%rd8380+4864], %rd21150;
	add.s32 	%r3070, %r1769, 640;
	shr.u32 	%r3071, %r3070, 4;
	mul.lo.s32 	%r3072, %r3071, 59;
	and.b32  	%r1791, %r3072, 63;
	shr.u32 	%r3073, %r3072, 2;
	and.b32  	%r3074, %r3073, 2032;
	or.b32  	%r3075, %r3074, %r1770;
	mul.wide.u32 	%rd10028, %r3075, 8;
	add.s64 	%rd8476, %rd1, %rd10028;
	ld.global.nc.u64 	%rd10029, [%rd8476];
	shr.u64 	%rd8477, %rd10029, %r1791;
	and.b64  	%rd21151, %rd8477, 576460752303423487;
	setp.lt.u32 	%p245, %r1791, 6;
	@%p245 bra 	$L__BB0_1953;
	ld.global.nc.u64 	%rd10030, [%rd8476+128];
	sub.s32 	%r3076, 64, %r1791;
	shl.b64 	%rd10031, %rd10030, %r3076;
	and.b64  	%rd10032, %rd10031, 576460752303423487;
	or.b64  	%rd21151, %rd10032, %rd8477;
$L__BB0_1953:
	st.global.u64 	[%rd8380+5120], %rd21151;
	add.s32 	%r3077, %r1769, 672;
	shr.u32 	%r3078, %r3077, 4;
	mul.lo.s32 	%r3079, %r3078, 59;
	and.b32  	%r1792, %r3079, 63;
	shr.u32 	%r3080, %r3079, 2;
	and.b32  	%r3081, %r3080, 2032;
	or.b32  	%r3082, %r3081, %r1770;
	mul.wide.u32 	%rd10033, %r3082, 8;
	add.s64 	%rd8481, %rd1, %rd10033;
	ld.global.nc.u64 	%rd10034, [%rd8481];
	shr.u64 	%rd8482, %rd10034, %r1792;
	and.b64  	%rd21152, %rd8482, 576460752303423487;
	setp.lt.u32 	%p246, %r1792, 6;
	@%p246 bra 	$L__BB0_1955;
	ld.global.nc.u64 	%rd10035, [%rd8481+128];
	sub.s32 	%r3083, 64, %r1792;
	shl.b64 	%rd10036, %rd10035, %r3083;
	and.b64  	%rd10037, %rd10036, 576460752303423487;
	or.b64  	%rd21152, %rd10037, %rd8482;
$L__BB0_1955:
	st.global.u64 	[%rd8380+5376], %rd21152;
	add.s32 	%r3084, %r1769, 704;
	shr.u32 	%r3085, %r3084, 4;
	mul.lo.s32 	%r3086, %r3085, 59;
	and.b32  	%r1793, %r3086, 63;
	shr.u32 	%r3087, %r3086, 2;
	and.b32  	%r3088, %r3087, 2032;
	or.b32  	%r3089, %r3088, %r1770;
	mul.wide.u32 	%rd10038, %r3089, 8;
	add.s64 	%rd8486, %rd1, %rd10038;
	ld.global.nc.u64 	%rd10039, [%rd8486];
	shr.u64 	%rd8487, %rd10039, %r1793;
	and.b64  	%rd21153, %rd8487, 576460752303423487;
	setp.lt.u32 	%p247, %r1793, 6;
	@%p247 bra 	$L__BB0_1957;
	ld.global.nc.u64 	%rd10040, [%rd8486+128];
	sub.s32 	%r3090, 64, %r1793;
	shl.b64 	%rd10041, %rd10040, %r3090;
	and.b64  	%rd10042, %rd10041, 576460752303423487;
	or.b64  	%rd21153, %rd10042, %rd8487;
$L__BB0_1957:
	st.global.u64 	[%rd8380+5632], %rd21153;
	add.s32 	%r3091, %r1769, 736;
	shr.u32 	%r3092, %r3091, 4;
	mul.lo.s32 	%r3093, %r3092, 59;
	and.b32  	%r1794, %r3093, 63;
	shr.u32 	%r3094, %r3093, 2;
	and.b32  	%r3095, %r3094, 2032;
	or.b32  	%r3096, %r3095, %r1770;
	mul.wide.u32 	%rd10043, %r3096, 8;
	add.s64 	%rd8491, %rd1, %rd10043;
	ld.global.nc.u64 	%rd10044, [%rd8491];
	shr.u64 	%rd8492, %rd10044, %r1794;
	and.b64  	%rd21154, %rd8492, 576460752303423487;
	setp.lt.u32 	%p248, %r1794, 6;
	@%p248 bra 	$L__BB0_1959;
	ld.global.nc.u64 	%rd10045, [%rd8491+128];
	sub.s32 	%r3097, 64, %r1794;
	shl.b64 	%rd10046, %rd10045, %r3097;
	and.b64  	%rd10047, %rd10046, 576460752303423487;
	or.b64  	%rd21154, %rd10047, %rd8492;
$L__BB0_1959:
	st.global.u64 	[%rd8380+5888], %rd21154;
	add.s32 	%r3098, %r1769, 768;
	shr.u32 	%r3099, %r3098, 4;
	mul.lo.s32 	%r3100, %r3099, 59;
	and.b32  	%r1795, %r3100, 63;
	shr.u32 	%r3101, %r3100, 2;
	and.b32  	%r3102, %r3101, 2032;
	or.b32  	%r3103, %r3102, %r1770;
	mul.wide.u32 	%rd10048, %r3103, 8;
	add.s64 	%rd8496, %rd1, %rd10048;
	ld.global.nc.u64 	%rd10049, [%rd8496];
	shr.u64 	%rd8497, %rd10049, %r1795;
	and.b64  	%rd21155, %rd8497, 576460752303423487;
	setp.lt.u32 	%p249, %r1795, 6;
	@%p249 bra 	$L__BB0_1961;
	ld.global.nc.u64 	%rd10050, [%rd8496+128];
	sub.s32 	%r3104, 64, %r1795;
	shl.b64 	%rd10051, %rd10050, %r3104;
	and.b64  	%rd10052, %rd10051, 576460752303423487;
	or.b64  	%rd21155, %rd10052, %rd8497;
$L__BB0_1961:
	st.global.u64 	[%rd8380+6144], %rd21155;
	add.s32 	%r3105, %r1769, 800;
	shr.u32 	%r3106, %r3105, 4;
	mul.lo.s32 	%r3107, %r3106, 59;
	and.b32  	%r1796, %r3107, 63;
	shr.u32 	%r3108, %r3107, 2;
	and.b32  	%r3109, %r3108, 2032;
	or.b32  	%r3110, %r3109, %r1770;
	mul.wide.u32 	%rd10053, %r3110, 8;
	add.s64 	%rd8501, %rd1, %rd10053;
	ld.global.nc.u64 	%rd10054, [%rd8501];
	shr.u64 	%rd8502, %rd10054, %r1796;
	and.b64  	%rd21156, %rd8502, 576460752303423487;
	setp.lt.u32 	%p250, %r1796, 6;
	@%p250 bra 	$L__BB0_1963;
	ld.global.nc.u64 	%rd10055, [%rd8501+128];
	sub.s32 	%r3111, 64, %r1796;
	shl.b64 	%rd10056, %rd10055, %r3111;
	and.b64  	%rd10057, %rd10056, 576460752303423487;
	or.b64  	%rd21156, %rd10057, %rd8502;
$L__BB0_1963:
	st.global.u64 	[%rd8380+6400], %rd21156;
	add.s32 	%r3112, %r1769, 832;
	shr.u32 	%r3113, %r3112, 4;
	mul.lo.s32 	%r3114, %r3113, 59;
	and.b32  	%r1797, %r3114, 63;
	shr.u32 	%r3115, %r3114, 2;
	and.b32  	%r3116, %r3115, 2032;
	or.b32  	%r3117, %r3116, %r1770;
	mul.wide.u32 	%rd10058, %r3117, 8;
	add.s64 	%rd8506, %rd1, %rd10058;
	ld.global.nc.u64 	%rd10059, [%rd8506];
	shr.u64 	%rd8507, %rd10059, %r1797;
	and.b64  	%rd21157, %rd8507, 576460752303423487;
	setp.lt.u32 	%p251, %r1797, 6;
	@%p251 bra 	$L__BB0_1965;
	ld.global.nc.u64 	%rd10060, [%rd8506+128];
	sub.s32 	%r3118, 64, %r1797;
	shl.b64 	%rd10061, %rd10060, %r3118;
	and.b64  	%rd10062, %rd10061, 576460752303423487;
	or.b64  	%rd21157, %rd10062, %rd8507;
$L__BB0_1965:
	st.global.u64 	[%rd8380+6656], %rd21157;
	add.s32 	%r3119, %r1769, 864;
	shr.u32 	%r3120, %r3119, 4;
	mul.lo.s32 	%r3121, %r3120, 59;
	and.b32  	%r1798, %r3121, 63;
	shr.u32 	%r3122, %r3121, 2;
	and.b32  	%r3123, %r3122, 2032;
	or.b32  	%r3124, %r3123, %r1770;
	mul.wide.u32 	%rd10063, %r3124, 8;
	add.s64 	%rd8511, %rd1, %rd10063;
	ld.global.nc.u64 	%rd10064, [%rd8511];
	shr.u64 	%rd8512, %rd10064, %r1798;
	and.b64  	%rd21158, %rd8512, 576460752303423487;
	setp.lt.u32 	%p252, %r1798, 6;
	@%p252 bra 	$L__BB0_1967;
	ld.global.nc.u64 	%rd10065, [%rd8511+128];
	sub.s32 	%r3125, 64, %r1798;
	shl.b64 	%rd10066, %rd10065, %r3125;
	and.b64  	%rd10067, %rd10066, 576460752303423487;
	or.b64  	%rd21158, %rd10067, %rd8512;
$L__BB0_1967:
	st.global.u64 	[%rd8380+6912], %rd21158;
	add.s32 	%r3126, %r1769, 896;
	shr.u32 	%r3127, %r3126, 4;
	mul.lo.s32 	%r3128, %r3127, 59;
	and.b32  	%r1799, %r3128, 63;
	shr.u32 	%r3129, %r3128, 2;
	and.b32  	%r3130, %r3129, 2032;
	or.b32  	%r3131, %r3130, %r1770;
	mul.wide.u32 	%rd10068, %r3131, 8;
	add.s64 	%rd8516, %rd1, %rd10068;
	ld.global.nc.u64 	%rd10069, [%rd8516];
	shr.u64 	%rd8517, %rd10069, %r1799;
	and.b64  	%rd21159, %rd8517, 576460752303423487;
	setp.lt.u32 	%p253, %r1799, 6;
	@%p253 bra 	$L__BB0_1969;
	ld.global.nc.u64 	%rd10070, [%rd8516+128];
	sub.s32 	%r3132, 64, %r1799;
	shl.b64 	%rd10071, %rd10070, %r3132;
	and.b64  	%rd10072, %rd10071, 576460752303423487;
	or.b64  	%rd21159, %rd10072, %rd8517;
$L__BB0_1969:
	st.global.u64 	[%rd8380+7168], %rd21159;
	add.s32 	%r3133, %r1769, 928;
	shr.u32 	%r3134, %r3133, 4;
	mul.lo.s32 	%r3135, %r3134, 59;
	and.b32  	%r1800, %r3135, 63;
	shr.u32 	%r3136, %r3135, 2;
	and.b32  	%r3137, %r3136, 2032;
	or.b32  	%r3138, %r3137, %r1770;
	mul.wide.u32 	%rd10073, %r3138, 8;
	add.s64 	%rd8521, %rd1, %rd10073;
	ld.global.nc.u64 	%rd10074, [%rd8521];
	shr.u64 	%rd8522, %rd10074, %r1800;
	and.b64  	%rd21160, %rd8522, 576460752303423487;
	setp.lt.u32 	%p254, %r1800, 6;
	@%p254 bra 	$L__BB0_1971;
	ld.global.nc.u64 	%rd10075, [%rd8521+128];
	sub.s32 	%r3139, 64, %r1800;
	shl.b64 	%rd10076, %rd10075, %r3139;
	and.b64  	%rd10077, %rd10076, 576460752303423487;
	or.b64  	%rd21160, %rd10077, %rd8522;
$L__BB0_1971:
	st.global.u64 	[%rd8380+7424], %rd21160;
	add.s32 	%r3140, %r1769, 960;
	shr.u32 	%r3141, %r3140, 4;
	mul.lo.s32 	%r3142, %r3141, 59;
	and.b32  	%r1801, %r3142, 63;
	shr.u32 	%r3143, %r3142, 2;
	and.b32  	%r3144, %r3143, 2032;
	or.b32  	%r3145, %r3144, %r1770;
	mul.wide.u32 	%rd10078, %r3145, 8;
	add.s64 	%rd8526, %rd1, %rd10078;
	ld.global.nc.u64 	%rd10079, [%rd8526];
	shr.u64 	%rd8527, %rd10079, %r1801;
	and.b64  	%rd21161, %rd8527, 576460752303423487;
	setp.lt.u32 	%p255, %r1801, 6;
	@%p255 bra 	$L__BB0_1973;
	ld.global.nc.u64 	%rd10080, [%rd8526+128];
	sub.s32 	%r3146, 64, %r1801;
	shl.b64 	%rd10081, %rd10080, %r3146;
	and.b64  	%rd10082, %rd10081, 576460752303423487;
	or.b64  	%rd21161, %rd10082, %rd8527;
$L__BB0_1973:
	st.global.u64 	[%rd8380+7680], %rd21161;
	add.s32 	%r3147, %r1769, 992;
	shr.u32 	%r3148, %r3147, 4;
	mul.lo.s32 	%r3149, %r3148, 59;
	and.b32  	%r1802, %r3149, 63;
	shr.u32 	%r3150, %r3149, 2;
	and.b32  	%r3151, %r3150, 2032;
	or.b32  	%r3152, %r3151, %r1770;
	mul.wide.u32 	%rd10083, %r3152, 8;
	add.s64 	%rd8531, %rd1, %rd10083;
	ld.global.nc.u64 	%rd10084, [%rd8531];
	shr.u64 	%rd8532, %rd10084, %r1802;
	and.b64  	%rd21162, %rd8532, 576460752303423487;
	setp.lt.u32 	%p256, %r1802, 6;
	@%p256 bra 	$L__BB0_1975;
	ld.global.nc.u64 	%rd10085, [%rd8531+128];
	sub.s32 	%r3153, 64, %r1802;
	shl.b64 	%rd10086, %rd10085, %r3153;
	and.b64  	%rd10087, %rd10086, 576460752303423487;
	or.b64  	%rd21162, %rd10087, %rd8532;
$L__BB0_1975:
	st.global.u64 	[%rd8380+7936], %rd21162;
	bra.uni 	$L__BB0_3809;
$L__BB0_1976:
	setp.gt.s16 	%p5, %rs1, 61;
	@%p5 bra 	$L__BB0_2044;
	setp.eq.s16 	%p9, %rs1, 60;
	@%p9 bra 	$L__BB0_3614;
	setp.eq.s16 	%p10, %rs1, 61;
	@%p10 bra 	$L__BB0_1979;
	bra.uni 	$L__BB0_3809;
$L__BB0_1979:
	mov.u32 	%r1837, %tid.x;
	and.b32  	%r1838, %r1837, 15;
	shr.u32 	%r2485, %r1837, 4;
	mul.lo.s32 	%r2486, %r2485, 61;
	and.b32  	%r1839, %r2486, 63;
	shr.u32 	%r2487, %r2486, 2;
	and.b32  	%r2488, %r2487, 1008;
	or.b32  	%r2489, %r2488, %r1838;
	mul.wide.u32 	%rd9605, %r2489, 8;
	add.s64 	%rd8697, %rd1, %rd9605;
	ld.global.nc.u64 	%rd9606, [%rd8697];
	shr.u64 	%rd8698, %rd9606, %r1839;
	and.b64  	%rd21195, %rd8698, 2305843009213693951;
	setp.lt.u32 	%p161, %r1839, 4;
	@%p161 bra 	$L__BB0_1981;
	ld.global.nc.u64 	%rd9607, [%rd8697+128];
	sub.s32 	%r2490, 64, %r1839;
	shl.b64 	%rd9608, %rd9607, %r2490;
	and.b64  	%rd9609, %rd9608, 2305843009213693951;
	or.b64  	%rd21195, %rd9609, %rd8698;
$L__BB0_1981:
	mul.wide.u32 	%rd9610, %r1837, 8;
	add.s64 	%rd8702, %rd2, %rd9610;
	st.global.u64 	[%rd8702], %rd21195;
	add.s32 	%r2491, %r1837, 32;
	shr.u32 	%r2492, %r2491, 4;
	mul.lo.s32 	%r2493, %r2492, 61;
	and.b32  	%r1840, %r2493, 63;
	shr.u32 	%r2494, %r2493, 2;
	and.b32  	%r2495, %r2494, 2032;
	or.b32  	%r2496, %r2495, %r1838;
	mul.wide.u32 	%rd9611, %r2496, 8;
	add.s64 	%rd8703, %rd1, %rd9611;
	ld.global.nc.u64 	%rd9612, [%rd8703];
	shr.u64 	%rd8704, %rd9612, %r1840;
	and.b64  	%rd21196, %rd8704, 2305843009213693951;
	setp.lt.u32 	%p162, %r1840, 4;
	@%p162 bra 	$L__BB0_1983;
	ld.global.nc.u64 	%rd9613, [%rd8703+128];
	sub.s32 	%r2497, 64, %r1840;
	shl.b64 	%rd9614, %rd9613, %r2497;
	and.b64  	%rd9615, %rd9614, 2305843009213693951;
	or.b64  	%rd21196, %rd9615, %rd8704;
$L__BB0_1983:
	st.global.u64 	[%rd8702+256], %rd21196;
	add.s32 	%r2498, %r1837, 64;
	shr.u32 	%r2499, %r2498, 4;
	mul.lo.s32 	%r2500, %r2499, 61;
	and.b32  	%r1841, %r2500, 63;
	shr.u32 	%r2501, %r2500, 2;
	and.b32  	%r2502, %r2501, 2032;
	or.b32  	%r2503, %r2502, %r1838;
	mul.wide.u32 	%rd9616, %r2503, 8;
	add.s64 	%rd8708, %rd1, %rd9616;
	ld.global.nc.u64 	%rd9617, [%rd8708];
	shr.u64 	%rd8709, %rd9617, %r1841;
	and.b64  	%rd21197, %rd8709, 2305843009213693951;
	setp.lt.u32 	%p163, %r1841, 4;
	@%p163 bra 	$L__BB0_1985;
	ld.global.nc.u64 	%rd9618, [%rd8708+128];
	sub.s32 	%r2504, 64, %r1841;
	shl.b64 	%rd9619, %rd9618, %r2504;
	and.b64  	%rd9620, %rd9619, 2305843009213693951;
	or.b64  	%rd21197, %rd9620, %rd8709;
$L__BB0_1985:
	st.global.u64 	[%rd8702+512], %rd21197;
	add.s32 	%r2505, %r1837, 96;
	shr.u32 	%r2506, %r2505, 4;
	mul.lo.s32 	%r2507, %r2506, 61;
	and.b32  	%r1842, %r2507, 63;
	shr.u32 	%r2508, %r2507, 2;
	and.b32  	%r2509, %r2508, 2032;
	or.b32  	%r2510, %r2509, %r1838;
	mul.wide.u32 	%rd9621, %r2510, 8;
	add.s64 	%rd8713, %rd1, %rd9621;
	ld.global.nc.u64 	%rd9622, [%rd8713];
	shr.u64 	%rd8714, %rd9622, %r1842;
	and.b64  	%rd21198, %rd8714, 2305843009213693951;
	setp.lt.u32 	%p164, %r1842, 4;
	@%p164 bra 	$L__BB0_1987;
	ld.global.nc.u64 	%rd9623, [%rd8713+128];
	sub.s32 	%r2511, 64, %r1842;
	shl.b64 	%rd9624, %rd9623, %r2511;
	and.b64  	%rd9625, %rd9624, 2305843009213693951;
	or.b64  	%rd21198, %rd9625, %rd8714;
$L__BB0_1987:
	st.global.u64 	[%rd8702+768], %rd21198;
	add.s32 	%r2512, %r1837, 128;
	shr.u32 	%r2513, %r2512, 4;
	mul.lo.s32 	%r2514, %r2513, 61;
	and.b32  	%r1843, %r2514, 63;
	shr.u32 	%r2515, %r2514, 2;
	and.b32  	%r2516, %r2515, 2032;
	or.b32  	%r2517, %r2516, %r1838;
	mul.wide.u32 	%rd9626, %r2517, 8;
	add.s64 	%rd8718, %rd1, %rd9626;
	ld.global.nc.u64 	%rd9627, [%rd8718];
	shr.u64 	%rd8719, %rd9627, %r1843;
	and.b64  	%rd21199, %rd8719, 2305843009213693951;
	setp.lt.u32 	%p165, %r1843, 4;
	@%p165 bra 	$L__BB0_1989;
	ld.global.nc.u64 	%rd9628, [%rd8718+128];
	sub.s32 	%r2518, 64, %r1843;
	shl.b64 	%rd9629, %rd9628, %r2518;
	and.b64  	%rd9630, %rd9629, 2305843009213693951;
	or.b64  	%rd21199, %rd9630, %rd8719;
$L__BB0_1989:
	st.global.u64 	[%rd8702+1024], %rd21199;
	add.s32 	%r2519, %r1837, 160;
	shr.u32 	%r2520, %r2519, 4;
	mul.lo.s32 	%r2521, %r2520, 61;
	and.b32  	%r1844, %r2521, 63;
	shr.u32 	%r2522, %r2521, 2;
	and.b32  	%r2523, %r2522, 2032;
	or.b32  	%r2524, %r2523, %r1838;
	mul.wide.u32 	%rd9631, %r2524, 8;
	add.s64 	%rd8723, %rd1, %rd9631;
	ld.global.nc.u64 	%rd9632, [%rd8723];
	shr.u64 	%rd8724, %rd9632, %r1844;
	and.b64  	%rd21200, %rd8724, 2305843009213693951;
	setp.lt.u32 	%p166, %r1844, 4;
	@%p166 bra 	$L__BB0_1991;
	ld.global.nc.u64 	%rd9633, [%rd8723+128];
	sub.s32 	%r2525, 64, %r1844;
	shl.b64 	%rd9634, %rd9633, %r2525;
	and.b64  	%rd9635, %rd9634, 2305843009213693951;
	or.b64  	%rd21200, %rd9635, %rd8724;
$L__BB0_1991:
	st.global.u64 	[%rd8702+1280], %rd21200;
	add.s32 	%r2526, %r1837, 192;
	shr.u32 	%r2527, %r2526, 4;
	mul.lo.s32 	%r2528, %r2527, 61;
	and.b32  	%r1845, %r2528, 63;
	shr.u32 	%r2529, %r2528, 2;
	and.b32  	%r2530, %r2529, 2032;
	or.b32  	%r2531, %r2530, %r1838;
	mul.wide.u32 	%rd9636, %r2531, 8;
	add.s64 	%rd8728, %rd1, %rd9636;
	ld.global.nc.u64 	%rd9637, [%rd8728];
	shr.u64 	%rd8729, %rd9637, %r1845;
	and.b64  	%rd21201, %rd8729, 2305843009213693951;
	setp.lt.u32 	%p167, %r1845, 4;
	@%p167 bra 	$L__BB0_1993;
	ld.global.nc.u64 	%rd9638, [%rd8728+128];
	sub.s32 	%r2532, 64, %r1845;
	shl.b64 	%rd9639, %rd9638, %r2532;
	and.b64  	%rd9640, %rd9639, 2305843009213693951;
	or.b64  	%rd21201, %rd9640, %rd8729;
$L__BB0_1993:
	st.global.u64 	[%rd8702+1536], %rd21201;
	add.s32 	%r2533, %r1837, 224;
	shr.u32 	%r2534, %r2533, 4;
	mul.lo.s32 	%r2535, %r2534, 61;
	and.b32  	%r1846, %r2535, 63;
	shr.u32 	%r2536, %r2535, 2;
	and.b32  	%r2537, %r2536, 2032;
	or.b32  	%r2538, %r2537, %r1838;
	mul.wide.u32 	%rd9641, %r2538, 8;
	add.s64 	%rd8733, %rd1, %rd9641;
	ld.global.nc.u64 	%rd9642, [%rd8733];
	shr.u64 	%rd8734, %rd9642, %r1846;
	and.b64  	%rd21202, %rd8734, 2305843009213693951;
	setp.lt.u32 	%p168, %r1846, 4;
	@%p168 bra 	$L__BB0_1995;
	ld.global.nc.u64 	%rd9643, [%rd8733+128];
	sub.s32 	%r2539, 64, %r1846;
	shl.b64 	%rd9644, %rd9643, %r2539;
	and.b64  	%rd9645, %rd9644, 2305843009213693951;
	or.b64  	%rd21202, %rd9645, %rd8734;
$L__BB0_1995:
	st.global.u64 	[%rd8702+1792], %rd21202;
	add.s32 	%r2540, %r1837, 256;
	shr.u32 	%r2541, %r2540, 4;
	mul.lo.s32 	%r2542, %r2541, 61;
	and.b32  	%r1847, %r2542, 63;
	shr.u32 	%r2543, %r2542, 2;
	and.b32  	%r2544, %r2543, 2032;
	or.b32  	%r2545, %r2544, %r1838;
	mul.wide.u32 	%rd9646, %r2545, 8;
	add.s64 	%rd8738, %rd1, %rd9646;
	ld.global.nc.u64 	%rd9647, [%rd8738];
	shr.u64 	%rd8739, %rd9647, %r1847;
	and.b64  	%rd21203, %rd8739, 2305843009213693951;
	setp.lt.u32 	%p169, %r1847, 4;
	@%p169 bra 	$L__BB0_1997;
	ld.global.nc.u64 	%rd9648, [%rd8738+128];
	sub.s32 	%r2546, 64, %r1847;
	shl.b64 	%rd9649, %rd9648, %r2546;
	and.b64  	%rd9650, %rd9649, 2305843009213693951;
	or.b64  	%rd21203, %rd9650, %rd8739;
$L__BB0_1997:
	st.global.u64 	[%rd8702+2048], %rd21203;
	add.s32 	%r2547, %r1837, 288;
	shr.u32 	%r2548, %r2547, 4;
	mul.lo.s32 	%r2549, %r2548, 61;
	and.b32  	%r1848, %r2549, 63;
	shr.u32 	%r2550, %r2549, 2;
	and.b32  	%r2551, %r2550, 2032;
	or.b32  	%r2552, %r2551, %r1838;
	mul.wide.u32 	%rd9651, %r2552, 8;
	add.s64 	%rd8743, %rd1, %rd9651;
	ld.global.nc.u64 	%rd9652, [%rd8743];
	shr.u64 	%rd8744, %rd9652, %r1848;
	and.b64  	%rd21204, %rd8744, 2305843009213693951;
	setp.lt.u32 	%p170, %r1848, 4;
	@%p170 bra 	$L__BB0_1999;
	ld.global.nc.u64 	%rd9653, [%rd8743+128];
	sub.s32 	%r2553, 64, %r1848;
	shl.b64 	%rd9654, %rd9653, %r2553;
	and.b64  	%rd9655, %rd9654, 2305843009213693951;
	or.b64  	%rd21204, %rd9655, %rd8744;
$L__BB0_1999:
	st.global.u64 	[%rd8702+2304], %rd21204;
	add.s32 	%r2554, %r1837, 320;
	shr.u32 	%r2555, %r2554, 4;
	mul.lo.s32 	%r2556, %r2555, 61;
	and.b32  	%r1849, %r2556, 63;
	shr.u32 	%r2557, %r2556, 2;
	and.b32  	%r2558, %r2557, 2032;
	or.b32  	%r2559, %r2558, %r1838;
	mul.wide.u32 	%rd9656, %r2559, 8;
	add.s64 	%rd8748, %rd1, %rd9656;
	ld.global.nc.u64 	%rd9657, [%rd8748];
	shr.u64 	%rd8749, %rd9657, %r1849;
	and.b64  	%rd21205, %rd8749, 2305843009213693951;
	setp.lt.u32 	%p171, %r1849, 4;
	@%p171 bra 	$L__BB0_2001;
	ld.global.nc.u64 	%rd9658, [%rd8748+128];
	sub.s32 	%r2560, 64, %r1849;
	shl.b64 	%rd9659, %rd9658, %r2560;
	and.b64  	%rd9660, %rd9659, 2305843009213693951;
	or.b64  	%rd21205, %rd9660, %rd8749;
$L__BB0_2001:
	st.global.u64 	[%rd8702+2560], %rd21205;
	add.s32 	%r2561, %r1837, 352;
	shr.u32 	%r2562, %r2561, 4;
	mul.lo.s32 	%r2563, %r2562, 61;
	and.b32  	%r1850, %r2563, 63;
	shr.u32 	%r2564, %r2563, 2;
	and.b32  	%r2565, %r2564, 2032;
	or.b32  	%r2566, %r2565, %r1838;
	mul.wide.u32 	%rd9661, %r2566, 8;
	add.s64 	%rd8753, %rd1, %rd9661;
	ld.global.nc.u64 	%rd9662, [%rd8753];
	shr.u64 	%rd8754, %rd9662, %r1850;
	and.b64  	%rd21206, %rd8754, 2305843009213693951;
	setp.lt.u32 	%p172, %r1850, 4;
	@%p172 bra 	$L__BB0_2003;
	ld.global.nc.u64 	%rd9663, [%rd8753+128];
	sub.s32 	%r2567, 64, %r1850;
	shl.b64 	%rd9664, %rd9663, %r2567;
	and.b64  	%rd9665, %rd9664, 2305843009213693951;
	or.b64  	%rd21206, %rd9665, %rd8754;
$L__BB0_2003:
	st.global.u64 	[%rd8702+2816], %rd21206;
	add.s32 	%r2568, %r1837, 384;
	shr.u32 	%r2569, %r2568, 4;
	mul.lo.s32 	%r2570, %r2569, 61;
	and.b32  	%r1851, %r2570, 63;
	shr.u32 	%r2571, %r2570, 2;
	and.b32  	%r2572, %r2571, 2032;
	or.b32  	%r2573, %r2572, %r1838;
	mul.wide.u32 	%rd9666, %r2573, 8;
	add.s64 	%rd8758, %rd1, %rd9666;
	ld.global.nc.u64 	%rd9667, [%rd8758];
	shr.u64 	%rd8759, %rd9667, %r1851;
	and.b64  	%rd21207, %rd8759, 2305843009213693951;
	setp.lt.u32 	%p173, %r1851, 4;
	@%p173 bra 	$L__BB0_2005;
	ld.global.nc.u64 	%rd9668, [%rd8758+128];
	sub.s32 	%r2574, 64, %r1851;
	shl.b64 	%rd9669, %rd9668, %r2574;
	and.b64  	%rd9670, %rd9669, 2305843009213693951;
	or.b64  	%rd21207, %rd9670, %rd8759;
$L__BB0_2005:
	st.global.u64 	[%rd8702+3072], %rd21207;
	add.s32 	%r2575, %r1837, 416;
	shr.u32 	%r2576, %r2575, 4;
	mul.lo.s32 	%r2577, %r2576, 61;
	and.b32  	%r1852, %r2577, 63;
	shr.u32 	%r2578, %r2577, 2;
	and.b32  	%r2579, %r2578, 2032;
	or.b32  	%r2580, %r2579, %r1838;
	mul.wide.u32 	%rd9671, %r2580, 8;
	add.s64 	%rd8763, %rd1, %rd9671;
	ld.global.nc.u64 	%rd9672, [%rd8763];
	shr.u64 	%rd8764, %rd9672, %r1852;
	and.b64  	%rd21208, %rd8764, 2305843009213693951;
	setp.lt.u32 	%p174, %r1852, 4;
	@%p174 bra 	$L__BB0_2007;
	ld.global.nc.u64 	%rd9673, [%rd8763+128];
	sub.s32 	%r2581, 64, %r1852;
	shl.b64 	%rd9674, %rd9673, %r2581;
	and.b64  	%rd9675, %rd9674, 2305843009213693951;
	or.b64  	%rd21208, %rd9675, %rd8764;
$L__BB0_2007:
	st.global.u64 	[%rd8702+3328], %rd21208;
	add.s32 	%r2582, %r1837, 448;
	shr.u32 	%r2583, %r2582, 4;
	mul.lo.s32 	%r2584, %r2583, 61;
	and.b32  	%r1853, %r2584, 63;
	shr.u32 	%r2585, %r2584, 2;
	and.b32  	%r2586, %r2585, 2032;
	or.b32  	%r2587, %r2586, %r1838;
	mul.wide.u32 	%rd9676, %r2587, 8;
	add.s64 	%rd8768, %rd1, %rd9676;
	ld.global.nc.u64 	%rd9677, [%rd8768];
	shr.u64 	%rd8769, %rd9677, %r1853;
	and.b64  	%rd21209, %rd8769, 2305843009213693951;
	setp.lt.u32 	%p175, %r1853, 4;
	@%p175 bra 	$L__BB0_2009;
	ld.global.nc.u64 	%rd9678, [%rd8768+128];
	sub.s32 	%r2588, 64, %r1853;
	shl.b64 	%rd9679, %rd9678, %r2588;
	and.b64  	%rd9680, %rd9679, 2305843009213693951;
	or.b64  	%rd21209, %rd9680, %rd8769;
$L__BB0_2009:
	st.global.u64 	[%rd8702+3584], %rd21209;
	add.s32 	%r2589, %r1837, 480;
	shr.u32 	%r2590, %r2589, 4;
	mul.lo.s32 	%r2591, %r2590, 61;
	and.b32  	%r1854, %r2591, 63;
	shr.u32 	%r2592, %r2591, 2;
	and.b32  	%r2593, %r2592, 2032;
	or.b32  	%r2594, %r2593, %r1838;
	mul.wide.u32 	%rd9681, %r2594, 8;
	add.s64 	%rd8773, %rd1, %rd9681;
	ld.global.nc.u64 	%rd9682, [%rd8773];
	shr.u64 	%rd8774, %rd9682, %r1854;
	and.b64  	%rd21210, %rd8774, 2305843009213693951;
	setp.lt.u32 	%p176, %r1854, 4;
	@%p176 bra 	$L__BB0_2011;
	ld.global.nc.u64 	%rd9683, [%rd8773+128];
	sub.s32 	%r2595, 64, %r1854;
	shl.b64 	%rd9684, %rd9683, %r2595;
	and.b64  	%rd9685, %rd9684, 2305843009213693951;
	or.b64  	%rd21210, %rd9685, %rd8774;
$L__BB0_2011:
	st.global.u64 	[%rd8702+3840], %rd21210;
	add.s32 	%r2596, %r1837, 512;
	shr.u32 	%r2597, %r2596, 4;
	mul.lo.s32 	%r2598, %r2597, 61;
	and.b32  	%r1855, %r2598, 63;
	shr.u32 	%r2599, %r2598, 2;
	and.b32  	%r2600, %r2599, 2032;
	or.b32  	%r2601, %r2600, %r1838;
	mul.wide.u32 	%rd9686, %r2601, 8;
	add.s64 	%rd8778, %rd1, %rd9686;
	ld.global.nc.u64 	%rd9687, [%rd8778];
	shr.u64 	%rd8779, %rd9687, %r1855;
	and.b64  	%rd21211, %rd8779, 2305843009213693951;
	setp.lt.u32 	%p177, %r1855, 4;
	@%p177 bra 	$L__BB0_2013;
	ld.global.nc.u64 	%rd9688, [%rd8778+128];
	sub.s32 	%r2602, 64, %r1855;
	shl.b64 	%rd9689, %rd9688, %r2602;
	and.b64  	%rd9690, %rd9689, 2305843009213693951;
	or.b64  	%rd21211, %rd9690, %rd8779;
$L__BB0_2013:
	st.global.u64 	[%rd8702+4096], %rd21211;
	add.s32 	%r2603, %r1837, 544;
	shr.u32 	%r2604, %r2603, 4;
	mul.lo.s32 	%r2605, %r2604, 61;
	and.b32  	%r1856, %r2605, 63;
	shr.u32 	%r2606, %r2605, 2;
	and.b32  	%r2607, %r2606, 2032;
	or.b32  	%r2608, %r2607, %r1838;
	mul.wide.u32 	%rd9691, %r2608, 8;
	add.s64 	%rd8783, %rd1, %rd9691;
	ld.global.nc.u64 	%rd9692, [%rd8783];
	shr.u64 	%rd8784, %rd9692, %r1856;
	and.b64  	%rd21212, %rd8784, 2305843009213693951;
	setp.lt.u32 	%p178, %r1856, 4;
	@%p178 bra 	$L__BB0_2015;
	ld.global.nc.u64 	%rd9693, [%rd8783+128];
	sub.s32 	%r2609, 64, %r1856;
	shl.b64 	%rd9694, %rd9693, %r2609;
	and.b64  	%rd9695, %rd9694, 2305843009213693951;
	or.b64  	%rd21212, %rd9695, %rd8784;
$L__BB0_2015:
	st.global.u64 	[%rd8702+4352], %rd21212;
	add.s32 	%r2610, %r1837, 576;
	shr.u32 	%r2611, %r2610, 4;
	mul.lo.s32 	%r2612, %r2611, 61;
	and.b32  	%r1857, %r2612, 63;
	shr.u32 	%r2613, %r2612, 2;
	and.b32  	%r2614, %r2613, 2032;
	or.b32  	%r2615, %r2614, %r1838;
	mul.wide.u32 	%rd9696, %r2615, 8;
	add.s64 	%rd8788, %rd1, %rd9696;
	ld.global.nc.u64 	%rd9697, [%rd8788];
	shr.u64 	%rd8789, %rd9697, %r1857;
	and.b64  	%rd21213, %rd8789, 2305843009213693951;
	setp.lt.u32 	%p179, %r1857, 4;
	@%p179 bra 	$L__BB0_2017;
	ld.global.nc.u64 	%rd9698, [%rd8788+128];
	sub.s32 	%r2616, 64, %r1857;
	shl.b64 	%rd9699, %rd9698, %r2616;
	and.b64  	%rd9700, %rd9699, 2305843009213693951;
	or.b64  	%rd21213, %rd9700, %rd8789;
$L__BB0_2017:
	st.global.u64 	[%rd8702+4608], %rd21213;
	add.s32 	%r2617, %r1837, 608;
	shr.u32 	%r2618, %r2617, 4;
	mul.lo.s32 	%r2619, %r2618, 61;
	and.b32  	%r1858, %r2619, 63;
	shr.u32 	%r2620, %r2619, 2;
	and.b32  	%r2621, %r2620, 2032;
	or.b32  	%r2622, %r2621, %r1838;
	mul.wide.u32 	%rd9701, %r2622, 8;
	add.s64 	%rd8793, %rd1, %rd9701;
	ld.global.nc.u64 	%rd9702, [%rd8793];
	shr.u64 	%rd8794, %rd9702, %r1858;
	and.b64  	%rd21214, %rd8794, 2305843009213693951;
	setp.lt.u32 	%p180, %r1858, 4;
	@%p180 bra 	$L__BB0_2019;
	ld.global.nc.u64 	%rd9703, [%rd8793+128];
	sub.s32 	%r2623, 64, %r1858;
	shl.b64 	%rd9704, %rd9703, %r2623;
	and.b64  	%rd9705, %rd9704, 2305843009213693951;
	or.b64  	%rd21214, %rd9705, %rd8794;
$L__BB0_2019:
	st.global.u64 	[%rd8702+4864], %rd21214;
	add.s32 	%r2624, %r1837, 640;
	shr.u32 	%r2625, %r2624, 4;
	mul.lo.s32 	%r2626, %r2625, 61;
	and.b32  	%r1859, %r2626, 63;
	shr.u32 	%r2627, %r2626, 2;
	and.b32  	%r2628, %r2627, 2032;
	or.b32  	%r2629, %r2628, %r1838;
	mul.wide.u32 	%rd9706, %r2629, 8;
	add.s64 	%rd8798, %rd1, %rd9706;
	ld.global.nc.u64 	%rd9707, [%rd8798];
	shr.u64 	%rd8799, %rd9707, %r1859;
	and.b64  	%rd21215, %rd8799, 2305843009213693951;
	setp.lt.u32 	%p181, %r1859, 4;
	@%p181 bra 	$L__BB0_2021;
	ld.global.nc.u64 	%rd9708, [%rd8798+128];
	sub.s32 	%r2630, 64, %r1859;
	shl.b64 	%rd9709, %rd9708, %r2630;
	and.b64  	%rd9710, %rd9709, 2305843009213693951;
	or.b64  	%rd21215, %rd9710, %rd8799;
$L__BB0_2021:
	st.global.u64 	[%rd8702+5120], %rd21215;
	add.s32 	%r2631, %r1837, 672;
	shr.u32 	%r2632, %r2631, 4;
	mul.lo.s32 	%r2633, %r2632, 61;
	and.b32  	%r1860, %r2633, 63;
	shr.u32 	%r2634, %r2633, 2;
	and.b32  	%r2635, %r2634, 2032;
	or.b32  	%r2636, %r2635, %r1838;
	mul.wide.u32 	%rd9711, %r2636, 8;
	add.s64 	%rd8803, %rd1, %rd9711;
	ld.global.nc.u64 	%rd9712, [%rd8803];
	shr.u64 	%rd8804, %rd9712, %r1860;
	and.b64  	%rd21216, %rd8804, 2305843009213693951;
	setp.lt.u32 	%p182, %r1860, 4;
	@%p182 bra 	$L__BB0_2023;
	ld.global.nc.u64 	%rd9713, [%rd8803+128];
	sub.s32 	%r2637, 64, %r1860;
	shl.b64 	%rd9714, %rd9713, %r2637;
	and.b64  	%rd9715, %rd9714, 2305843009213693951;
	or.b64  	%rd21216, %rd9715, %rd8804;
$L__BB0_2023:
	st.global.u64 	[%rd8702+5376], %rd21216;
	add.s32 	%r2638, %r1837, 704;
	shr.u32 	%r2639, %r2638, 4;
	mul.lo.s32 	%r2640, %r2639, 61;
	and.b32  	%r1861, %r2640, 63;
	shr.u32 	%r2641, %r2640, 2;
	and.b32  	%r2642, %r2641, 2032;
	or.b32  	%r2643, %r2642, %r1838;
	mul.wide.u32 	%rd9716, %r2643, 8;
	add.s64 	%rd8808, %rd1, %rd9716;
	ld.global.nc.u64 	%rd9717, [%rd8808];
	shr.u64 	%rd8809, %rd9717, %r1861;
	and.b64  	%rd21217, %rd8809, 2305843009213693951;
	setp.lt.u32 	%p183, %r1861, 4;
	@%p183 bra 	$L__BB0_2025;
	ld.global.nc.u64 	%rd9718, [%rd8808+128];
	sub.s32 	%r2644, 64, %r1861;
	shl.b64 	%rd9719, %rd9718, %r2644;
	and.b64  	%rd9720, %rd9719, 2305843009213693951;
	or.b64  	%rd21217, %rd9720, %rd8809;
$L__BB0_2025:
	st.global.u64 	[%rd8702+5632], %rd21217;
	add.s32 	%r2645, %r1837, 736;
	shr.u32 	%r2646, %r2645, 4;
	mul.lo.s32 	%r2647, %r2646, 61;
	and.b32  	%r1862, %r2647, 63;
	shr.u32 	%r2648, %r2647, 2;
	and.b32  	%r2649, %r2648, 2032;
	or.b32  	%r2650, %r2649, %r1838;
	mul.wide.u32 	%rd9721, %r2650, 8;
	add.s64 	%rd8813, %rd1, %rd9721;
	ld.global.nc.u64 	%rd9722, [%rd8813];
	shr.u64 	%rd8814, %rd9722, %r1862;
	and.b64  	%rd21218, %rd8814, 2305843009213693951;
	setp.lt.u32 	%p184, %r1862, 4;
	@%p184 bra 	$L__BB0_2027;
	ld.global.nc.u64 	%rd9723, [%rd8813+128];
	sub.s32 	%r2651, 64, %r1862;
	shl.b64 	%rd9724, %rd9723, %r2651;
	and.b64  	%rd9725, %rd9724, 2305843009213693951;
	or.b64  	%rd21218, %rd9725, %rd8814;
$L__BB0_2027:
	st.global.u64 	[%rd8702+5888], %rd21218;
	add.s32 	%r2652, %r1837, 768;
	shr.u32 	%r2653, %r2652, 4;
	mul.lo.s32 	%r2654, %r2653, 61;
	and.b32  	%r1863, %r2654, 63;
	shr.u32 	%r2655, %r2654, 2;
	and.b32  	%r2656, %r2655, 2032;
	or.b32  	%r2657, %r2656, %r1838;
	mul.wide.u32 	%rd9726, %r2657, 8;
	add.s64 	%rd8818, %rd1, %rd9726;
	ld.global.nc.u64 	%rd9727, [%rd8818];
	shr.u64 	%rd8819, %rd9727, %r1863;
	and.b64  	%rd21219, %rd8819, 2305843009213693951;
	setp.lt.u32 	%p185, %r1863, 4;
	@%p185 bra 	$L__BB0_2029;
	ld.global.nc.u64 	%rd9728, [%rd8818+128];
	sub.s32 	%r2658, 64, %r1863;
	shl.b64 	%rd9729, %rd9728, %r2658;
	and.b64  	%rd9730, %rd9729, 2305843009213693951;
	or.b64  	%rd21219, %rd9730, %rd8819;
$L__BB0_2029:
	st.global.u64 	[%rd8702+6144], %rd21219;
	add.s32 	%r2659, %r1837, 800;
	shr.u32 	%r2660, %r2659, 4;
	mul.lo.s32 	%r2661, %r2660, 61;
	and.b32  	%r1864, %r2661, 63;
	shr.u32 	%r2662, %r2661, 2;
	and.b32  	%r2663, %r2662, 2032;
	or.b32  	%r2664, %r2663, %r1838;
	mul.wide.u32 	%rd9731, %r2664, 8;
	add.s64 	%rd8823, %rd1, %rd9731;
	ld.global.nc.u64 	%rd9732, [%rd8823];
	shr.u64 	%rd8824, %rd9732, %r1864;
	and.b64  	%rd21220, %rd8824, 2305843009213693951;
	setp.lt.u32 	%p186, %r1864, 4;
	@%p186 bra 	$L__BB0_2031;
	ld.global.nc.u64 	%rd9733, [%rd8823+128];
	sub.s32 	%r2665, 64, %r1864;
	shl.b64 	%rd9734, %rd9733, %r2665;
	and.b64  	%rd9735, %rd9734, 2305843009213693951;
	or.b64  	%rd21220, %rd9735, %rd8824;
$L__BB0_2031:
	st.global.u64 	[%rd8702+6400], %rd21220;
	add.s32 	%r2666, %r1837, 832;
	shr.u32 	%r2667, %r2666, 4;
	mul.lo.s32 	%r2668, %r2667, 61;
	and.b32  	%r1865, %r2668, 63;
	shr.u32 	%r2669, %r2668, 2;
	and.b32  	%r2670, %r2669, 2032;
	or.b32  	%r2671, %r2670, %r1838;
	mul.wide.u32 	%rd9736, %r2671, 8;
	add.s64 	%rd8828, %rd1, %rd9736;
	ld.global.nc.u64 	%rd9737, [%rd8828];
	shr.u64 	%rd8829, %rd9737, %r1865;
	and.b64  	%rd21221, %rd8829, 2305843009213693951;
	setp.lt.u32 	%p187, %r1865, 4;
	@%p187 bra 	$L__BB0_2033;
	ld.global.nc.u64 	%rd9738, [%rd8828+128];
	sub.s32 	%r2672, 64, %r1865;
	shl.b64 	%rd9739, %rd9738, %r2672;
	and.b64  	%rd9740, %rd9739, 2305843009213693951;
	or.b64  	%rd21221, %rd9740, %rd8829;
$L__BB0_2033:
	st.global.u64 	[%rd8702+6656], %rd21221;
	add.s32 	%r2673, %r1837, 864;
	shr.u32 	%r2674, %r2673, 4;
	mul.lo.s32 	%r2675, %r2674, 61;
	and.b32  	%r1866, %r2675, 63;
	shr.u32 	%r2676, %r2675, 2;
	and.b32  	%r2677, %r2676, 2032;
	or.b32  	%r2678, %r2677, %r1838;
	mul.wide.u32 	%rd9741, %r2678, 8;
	add.s64 	%rd8833, %rd1, %rd9741;
	ld.global.nc.u64 	%rd9742, [%rd8833];
	shr.u64 	%rd8834, %rd9742, %r1866;
	and.b64  	%rd21222, %rd8834, 2305843009213693951;
	setp.lt.u32 	%p188, %r1866, 4;
	@%p188 bra 	$L__BB0_2035;
	ld.global.nc.u64 	%rd9743, [%rd8833+128];
	sub.s32 	%r2679, 64, %r1866;
	shl.b64 	%rd9744, %rd9743, %r2679;
	and.b64  	%rd9745, %rd9744, 2305843009213693951;
	or.b64  	%rd21222, %rd9745, %rd8834;
$L__BB0_2035:
	st.global.u64 	[%rd8702+6912], %rd21222;
	add.s32 	%r2680, %r1837, 896;
	shr.u32 	%r2681, %r2680, 4;
	mul.lo.s32 	%r2682, %r2681, 61;
	and.b32  	%r1867, %r2682, 63;
	shr.u32 	%r2683, %r2682, 2;
	and.b32  	%r2684, %r2683, 2032;
	or.b32  	%r2685, %r2684, %r1838;
	mul.wide.u32 	%rd9746, %r2685, 8;
	add.s64 	%rd8838, %rd1, %rd9746;
	ld.global.nc.u64 	%rd9747, [%rd8838];
	shr.u64 	%rd8839, %rd9747, %r1867;
	and.b64  	%rd21223, %rd8839, 2305843009213693951;
	setp.lt.u32 	%p189, %r1867, 4;
	@%p189 bra 	$L__BB0_2037;
	ld.global.nc.u64 	%rd9748, [%rd8838+128];
	sub.s32 	%r2686, 64, %r1867;
	shl.b64 	%rd9749, %rd9748, %r2686;
	and.b64  	%rd9750, %rd9749, 2305843009213693951;
	or.b64  	%rd21223, %rd9750, %rd8839;
$L__BB0_2037:
	st.global.u64 	[%rd8702+7168], %rd21223;
	add.s32 	%r2687, %r1837, 928;
	shr.u32 	%r2688, %r2687, 4;
	mul.lo.s32 	%r2689, %r2688, 61;
	and.b32  	%r1868, %r2689, 63;
	shr.u32 	%r2690, %r2689, 2;
	and.b32  	%r2691, %r2690, 2032;
	or.b32  	%r2692, %r2691, %r1838;
	mul.wide.u32 	%rd9751, %r2692, 8;
	add.s64 	%rd8843, %rd1, %rd9751;
	ld.global.nc.u64 	%rd9752, [%rd8843];
	shr.u64 	%rd8844, %rd9752, %r1868;
	and.b64  	%rd21224, %rd8844, 2305843009213693951;
	setp.lt.u32 	%p190, %r1868, 4;
	@%p190 bra 	$L__BB0_2039;
	ld.global.nc.u64 	%rd9753, [%rd8843+128];
	sub.s32 	%r2693, 64, %r1868;
	shl.b64 	%rd9754, %rd9753, %r2693;
	and.b64  	%rd9755, %rd9754, 2305843009213693951;
	or.b64  	%rd21224, %rd9755, %rd8844;
$L__BB0_2039:
	st.global.u64 	[%rd8702+7424], %rd21224;
	add.s32 	%r2694, %r1837, 960;
	shr.u32 	%r2695, %r2694, 4;
	mul.lo.s32 	%r2696, %r2695, 61;
	and.b32  	%r1869, %r2696, 63;
	shr.u32 	%r2697, %r2696, 2;
	and.b32  	%r2698, %r2697, 2032;
	or.b32  	%r2699, %r2698, %r1838;
	mul.wide.u32 	%rd9756, %r2699, 8;
	add.s64 	%rd8848, %rd1, %rd9756;
	ld.global.nc.u64 	%rd9757, [%rd8848];
	shr.u64 	%rd8849, %rd9757, %r1869;
	and.b64  	%rd21225, %rd8849, 2305843009213693951;
	setp.lt.u32 	%p191, %r1869, 4;
	@%p191 bra 	$L__BB0_2041;
	ld.global.nc.u64 	%rd9758, [%rd8848+128];
	sub.s32 	%r2700, 64, %r1869;
	shl.b64 	%rd9759, %rd9758, %r2700;
	and.b64  	%rd9760, %rd9759, 2305843009213693951;
	or.b64  	%rd21225, %rd9760, %rd8849;
$L__BB0_2041:
	st.global.u64 	[%rd8702+7680], %rd21225;
	add.s32 	%r2701, %r1837, 992;
	shr.u32 	%r2702, %r2701, 4;
	mul.lo.s32 	%r2703, %r2702, 61;
	and.b32  	%r1870, %r2703, 63;
	shr.u32 	%r2704, %r2703, 2;
	and.b32  	%r2705, %r2704, 2032;
	or.b32  	%r2706, %r2705, %r1838;
	mul.wide.u32 	%rd9761, %r2706, 8;
	add.s64 	%rd8853, %rd1, %rd9761;
	ld.global.nc.u64 	%rd9762, [%rd8853];
	shr.u64 	%rd8854, %rd9762, %r1870;
	and.b64  	%rd21226, %rd8854, 2305843009213693951;
	setp.lt.u32 	%p192, %r1870, 4;
	@%p192 bra 	$L__BB0_2043;
	ld.global.nc.u64 	%rd9763, [%rd8853+128];
	sub.s32 	%r2707, 64, %r1870;
	shl.b64 	%rd9764, %rd9763, %r2707;
	and.b64  	%rd9765, %rd9764, 2305843009213693951;
	or.b64  	%rd21226, %rd9765, %rd8854;
$L__BB0_2043:
	st.global.u64 	[%rd8702+7936], %rd21226;
	bra.uni 	$L__BB0_3809;
$L__BB0_2044:
	setp.eq.s16 	%p6, %rs1, 62;
	@%p6 bra 	$L__BB0_3679;
	setp.eq.s16 	%p7, %rs1, 63;
	@%p7 bra 	$L__BB0_3744;
	setp.eq.s16 	%p8, %rs1, 64;
	@%p8 bra 	$L__BB0_2047;
	bra.uni 	$L__BB0_3809;
$L__BB0_2047:
	mov.u32 	%r1944, %tid.x;
	and.b32  	%r1945, %r1944, 15;
	mul.wide.u32 	%rd9186, %r1944, 8;
	add.s64 	%rd9187, %rd1, %rd9186;
	ld.global.nc.u64 	%rd9188, [%rd9187];
	add.s64 	%rd9189, %rd2, %rd9186;
	st.global.u64 	[%rd9189], %rd9188;
	add.s32 	%r1946, %r1944, 32;
	and.b32  	%r1947, %r1946, 2032;
	or.b32  	%r1948, %r1947, %r1945;
	mul.wide.u32 	%rd9190, %r1948, 8;
	add.s64 	%rd9191, %rd1, %rd9190;
	ld.global.nc.u64 	%rd9192, [%rd9191];
	st.global.u64 	[%rd9189+256], %rd9192;
	add.s32 	%r1949, %r1944, 64;
	and.b32  	%r1950, %r1949, 2032;
	or.b32  	%r1951, %r1950, %r1945;
	mul.wide.u32 	%rd9193, %r1951, 8;
	add.s64 	%rd9194, %rd1, %rd9193;
	ld.global.nc.u64 	%rd9195, [%rd9194];
	st.global.u64 	[%rd9189+512], %rd9195;
	add.s32 	%r1952, %r1944, 96;
	and.b32  	%r1953, %r1952, 2032;
	or.b32  	%r1954, %r1953, %r1945;
	mul.wide.u32 	%rd9196, %r1954, 8;
	add.s64 	%rd9197, %rd1, %rd9196;
	ld.global.nc.u64 	%rd9198, [%rd9197];
	st.global.u64 	[%rd9189+768], %rd9198;
	add.s32 	%r1955, %r1944, 128;
	and.b32  	%r1956, %r1955, 2032;
	or.b32  	%r1957, %r1956, %r1945;
	mul.wide.u32 	%rd9199, %r1957, 8;
	add.s64 	%rd9200, %rd1, %rd9199;
	ld.global.nc.u64 	%rd9201, [%rd9200];
	st.global.u64 	[%rd9189+1024], %rd9201;
	add.s32 	%r1958, %r1944, 160;
	and.b32  	%r1959, %r1958, 2032;
	or.b32  	%r1960, %r1959, %r1945;
	mul.wide.u32 	%rd9202, %r1960, 8;
	add.s64 	%rd9203, %rd1, %rd9202;
	ld.global.nc.u64 	%rd9204, [%rd9203];
	st.global.u64 	[%rd9189+1280], %rd9204;
	add.s32 	%r1961, %r1944, 192;
	and.b32  	%r1962, %r1961, 2032;
	or.b32  	%r1963, %r1962, %r1945;
	mul.wide.u32 	%rd9205, %r1963, 8;
	add.s64 	%rd9206, %rd1, %rd9205;
	ld.global.nc.u64 	%rd9207, [%rd9206];
	st.global.u64 	[%rd9189+1536], %rd9207;
	add.s32 	%r1964, %r1944, 224;
	and.b32  	%r1965, %r1964, 2032;
	or.b32  	%r1966, %r1965, %r1945;
	mul.wide.u32 	%rd9208, %r1966, 8;
	add.s64 	%rd9209, %rd1, %rd9208;
	ld.global.nc.u64 	%rd9210, [%rd9209];
	st.global.u64 	[%rd9189+1792], %rd9210;
	add.s32 	%r1967, %r1944, 256;
	and.b32  	%r1968, %r1967, 2032;
	or.b32  	%r1969, %r1968, %r1945;
	mul.wide.u32 	%rd9211, %r1969, 8;
	add.s64 	%rd9212, %rd1, %rd9211;
	ld.global.nc.u64 	%rd9213, [%rd9212];
	st.global.u64 	[%rd9189+2048], %rd9213;
	add.s32 	%r1970, %r1944, 288;
	and.b32  	%r1971, %r1970, 2032;
	or.b32  	%r1972, %r1971, %r1945;
	mul.wide.u32 	%rd9214, %r1972, 8;
	add.s64 	%rd9215, %rd1, %rd9214;
	ld.global.nc.u64 	%rd9216, [%rd9215];
	st.global.u64 	[%rd9189+2304], %rd9216;
	add.s32 	%r1973, %r1944, 320;
	and.b32  	%r1974, %r1973, 2032;
	or.b32  	%r1975, %r1974, %r1945;
	mul.wide.u32 	%rd9217, %r1975, 8;
	add.s64 	%rd9218, %rd1, %rd9217;
	ld.global.nc.u64 	%rd9219, [%rd9218];
	st.global.u64 	[%rd9189+2560], %rd9219;
	add.s32 	%r1976, %r1944, 352;
	and.b32  	%r1977, %r1976, 2032;
	or.b32  	%r1978, %r1977, %r1945;
	mul.wide.u32 	%rd9220, %r1978, 8;
	add.s64 	%rd9221, %rd1, %rd9220;
	ld.global.nc.u64 	%rd9222, [%rd9221];
	st.global.u64 	[%rd9189+2816], %rd9222;
	add.s32 	%r1979, %r1944, 384;
	and.b32  	%r1980, %r1979, 2032;
	or.b32  	%r1981, %r1980, %r1945;
	mul.wide.u32 	%rd9223, %r1981, 8;
	add.s64 	%rd9224, %rd1, %rd9223;
	ld.global.nc.u64 	%rd9225, [%rd9224];
	st.global.u64 	[%rd9189+3072], %rd9225;
	add.s32 	%r1982, %r1944, 416;
	and.b32  	%r1983, %r1982, 2032;
	or.b32  	%r1984, %r1983, %r1945;
	mul.wide.u32 	%rd9226, %r1984, 8;
	add.s64 	%rd9227, %rd1, %rd9226;
	ld.global.nc.u64 	%rd9228, [%rd9227];
	st.global.u64 	[%rd9189+3328], %rd9228;
	add.s32 	%r1985, %r1944, 448;
	and.b32  	%r1986, %r1985, 2032;
	or.b32  	%r1987, %r1986, %r1945;
	mul.wide.u32 	%rd9229, %r1987, 8;
	add.s64 	%rd9230, %rd1, %rd9229;
	ld.global.nc.u64 	%rd9231, [%rd9230];
	st.global.u64 	[%rd9189+3584], %rd9231;
	add.s32 	%r1988, %r1944, 480;
	and.b32  	%r1989, %r1988, 2032;
	or.b32  	%r1990, %r1989, %r1945;
	mul.wide.u32 	%rd9232, %r1990, 8;
	add.s64 	%rd9233, %rd1, %rd9232;
	ld.global.nc.u64 	%rd9234, [%rd9233];
	st.global.u64 	[%rd9189+3840], %rd9234;
	add.s32 	%r1991, %r1944, 512;
	and.b32  	%r1992, %r1991, 2032;
	or.b32  	%r1993, %r1992, %r1945;
	mul.wide.u32 	%rd9235, %r1993, 8;
	add.s64 	%rd9236, %rd1, %rd9235;
	ld.global.nc.u64 	%rd9237, [%rd9236];
	st.global.u64 	[%rd9189+4096], %rd9237;
	add.s32 	%r1994, %r1944, 544;
	and.b32  	%r1995, %r1994, 2032;
	or.b32  	%r1996, %r1995, %r1945;
	mul.wide.u32 	%rd9238, %r1996, 8;
	add.s64 	%rd9239, %rd1, %rd9238;
	ld.global.nc.u64 	%rd9240, [%rd9239];
	st.global.u64 	[%rd9189+4352], %rd9240;
	add.s32 	%r1997, %r1944, 576;
	and.b32  	%r1998, %r1997, 2032;
	or.b32  	%r1999, %r1998, %r1945;
	mul.wide.u32 	%rd9241, %r1999, 8;
	add.s64 	%rd9242, %rd1, %rd9241;
	ld.global.nc.u64 	%rd9243, [%rd9242];
	st.global.u64 	[%rd9189+4608], %rd9243;
	add.s32 	%r2000, %r1944, 608;
	and.b32  	%r2001, %r2000, 2032;
	or.b32  	%r2002, %r2001, %r1945;
	mul.wide.u32 	%rd9244, %r2002, 8;
	add.s64 	%rd9245, %rd1, %rd9244;
	ld.global.nc.u64 	%rd9246, [%rd9245];
	st.global.u64 	[%rd9189+4864], %rd9246;
	add.s32 	%r2003, %r1944, 640;
	and.b32  	%r2004, %r2003, 2032;
	or.b32  	%r2005, %r2004, %r1945;
	mul.wide.u32 	%rd9247, %r2005, 8;
	add.s64 	%rd9248, %rd1, %rd9247;
	ld.global.nc.u64 	%rd9249, [%rd9248];
	st.global.u64 	[%rd9189+5120], %rd9249;
	add.s32 	%r2006, %r1944, 672;
	and.b32  	%r2007, %r2006, 2032;
	or.b32  	%r2008, %r2007, %r1945;
	mul.wide.u32 	%rd9250, %r2008, 8;
	add.s64 	%rd9251, %rd1, %rd9250;
	ld.global.nc.u64 	%rd9252, [%rd9251];
	st.global.u64 	[%rd9189+5376], %rd9252;
	add.s32 	%r2009, %r1944, 704;
	and.b32  	%r2010, %r2009, 2032;
	or.b32  	%r2011, %r2010, %r1945;
	mul.wide.u32 	%rd9253, %r2011, 8;
	add.s64 	%rd9254, %rd1, %rd9253;
	ld.global.nc.u64 	%rd9255, [%rd9254];
	st.global.u64 	[%rd9189+5632], %rd9255;
	add.s32 	%r2012, %r1944, 736;
	and.b32  	%r2013, %r2012, 2032;
	or.b32  	%r2014, %r2013, %r1945;
	mul.wide.u32 	%rd9256, %r2014, 8;
	add.s64 	%rd9257, %rd1, %rd9256;
	ld.global.nc.u64 	%rd9258, [%rd9257];
	st.global.u64 	[%rd9189+5888], %rd9258;
	add.s32 	%r2015, %r1944, 768;
	and.b32  	%r2016, %r2015, 2032;
	or.b32  	%r2017, %r2016, %r1945;
	mul.wide.u32 	%rd9259, %r2017, 8;
	add.s64 	%rd9260, %rd1, %rd9259;
	ld.global.nc.u64 	%rd9261, [%rd9260];
	st.global.u64 	[%rd9189+6144], %rd9261;
	add.s32 	%r2018, %r1944, 800;
	and.b32  	%r2019, %r2018, 2032;
	or.b32  	%r2020, %r2019, %r1945;
	mul.wide.u32 	%rd9262, %r2020, 8;
	add.s64 	%rd9263, %rd1, %rd9262;
	ld.global.nc.u64 	%rd9264, [%rd9263];
	st.global.u64 	[%rd9189+6400], %rd9264;
	add.s32 	%r2021, %r1944, 832;
	and.b32  	%r2022, %r2021, 2032;
	or.b32  	%r2023, %r2022, %r1945;
	mul.wide.u32 	%rd9265, %r2023, 8;
	add.s64 	%rd9266, %rd1, %rd9265;
	ld.global.nc.u64 	%rd9267, [%rd9266];
	st.global.u64 	[%rd9189+6656], %rd9267;
	add.s32 	%r2024, %r1944, 864;
	and.b32  	%r2025, %r2024, 2032;
	or.b32  	%r2026, %r2025, %r1945;
	mul.wide.u32 	%rd9268, %r2026, 8;
	add.s64 	%rd9269, %rd1, %rd9268;
	ld.global.nc.u64 	%rd9270, [%rd9269];
	st.global.u64 	[%rd9189+6912], %rd9270;
	add.s32 	%r2027, %r1944, 896;
	and.b32  	%r2028, %r2027, 2032;
	or.b32  	%r2029, %r2028, %r1945;
	mul.wide.u32 	%rd9271, %r2029, 8;
	add.s64 	%rd9272, %rd1, %rd9271;
	ld.global.nc.u64 	%rd9273, [%rd9272];
	st.global.u64 	[%rd9189+7168], %rd9273;
	add.s32 	%r2030, %r1944, 928;
	and.b32  	%r2031, %r2030, 2032;
	or.b32  	%r2032, %r2031, %r1945;
	mul.wide.u32 	%rd9274, %r2032, 8;
	add.s64 	%rd9275, %rd1, %rd9274;
	ld.global.nc.u64 	%rd9276, [%rd9275];
	st.global.u64 	[%rd9189+7424], %rd9276;
	add.s32 	%r2033, %r1944, 960;
	and.b32  	%r2034, %r2033, 2032;
	or.b32  	%r2035, %r2034, %r1945;
	mul.wide.u32 	%rd9277, %r2035, 8;
	add.s64 	%rd9278, %rd1, %rd9277;
	ld.global.nc.u64 	%rd9279, [%rd9278];
	st.global.u64 	[%rd9189+7680], %rd9279;
	add.s32 	%r2036, %r1944, 992;
	and.b32  	%r2037, %r2036, 2032;
	or.b32  	%r2038, %r2037, %r1945;
	mul.wide.u32 	%rd9280, %r2038, 8;
	add.s64 	%rd9281, %rd1, %rd9280;
	ld.global.nc.u64 	%rd9282, [%rd9281];
	st.global.u64 	[%rd9189+7936], %rd9282;
	bra.uni 	$L__BB0_3809;
$L__BB0_2048:
	mov.u32 	%r15773, %tid.x;
	mul.wide.u32 	%rd19464, %r15773, 8;
	add.s64 	%rd19465, %rd2, %rd19464;
	mov.b64 	%rd19466, 0;
	st.global.u64 	[%rd19465], %rd19466;
	st.global.u64 	[%rd19465+256], %rd19466;
	st.global.u64 	[%rd19465+512], %rd19466;
	st.global.u64 	[%rd19465+768], %rd19466;
	st.global.u64 	[%rd19465+1024], %rd19466;
	st.global.u64 	[%rd19465+1280], %rd19466;
	st.global.u64 	[%rd19465+1536], %rd19466;
	st.global.u64 	[%rd19465+1792], %rd19466;
	st.global.u64 	[%rd19465+2048], %rd19466;
	st.global.u64 	[%rd19465+2304], %rd19466;
	st.global.u64 	[%rd19465+2560], %rd19466;
	st.global.u64 	[%rd19465+2816], %rd19466;
	st.global.u64 	[%rd19465+3072], %rd19466;
	st.global.u64 	[%rd19465+3328], %rd19466;
	st.global.u64 	[%rd19465+3584], %rd19466;
	st.global.u64 	[%rd19465+3840], %rd19466;
	st.global.u64 	[%rd19465+4096], %rd19466;
	st.global.u64 	[%rd19465+4352], %rd19466;
	st.global.u64 	[%rd19465+4608], %rd19466;
	st.global.u64 	[%rd19465+4864], %rd19466;
	st.global.u64 	[%rd19465+5120], %rd19466;
	st.global.u64 	[%rd19465+5376], %rd19466;
	st.global.u64 	[%rd19465+5632], %rd19466;
	st.global.u64 	[%rd19465+5888], %rd19466;
	st.global.u64 	[%rd19465+6144], %rd19466;
	st.global.u64 	[%rd19465+6400], %rd19466;
	st.global.u64 	[%rd19465+6656], %rd19466;
	st.global.u64 	[%rd19465+6912], %rd19466;
	st.global.u64 	[%rd19465+7168], %rd19466;
	st.global.u64 	[%rd19465+7424], %rd19466;
	st.global.u64 	[%rd19465+7680], %rd19466;
	st.global.u64 	[%rd19465+7936], %rd19466;
	bra.uni 	$L__BB0_3809;
$L__BB0_2049:
	mov.u32 	%r15455, %tid.x;
	and.b32  	%r15456, %r15455, 15;
	shr.u32 	%r15457, %r15455, 3;
	and.b32  	%r15458, %r15457, 62;
	shr.u32 	%r15459, %r15455, 5;
	and.b32  	%r15460, %r15459, 16;
	or.b32  	%r15461, %r15460, %r15456;
	mul.wide.u32 	%rd19108, %r15461, 8;
	add.s64 	%rd19109, %rd1, %rd19108;
	ld.global.nc.u64 	%rd19110, [%rd19109];
	shr.u64 	%rd19111, %rd19110, %r15458;
	and.b64  	%rd19112, %rd19111, 3;
	mul.wide.u32 	%rd19113, %r15455, 8;
	add.s64 	%rd19114, %rd2, %rd19113;
	st.global.u64 	[%rd19114], %rd19112;
	add.s32 	%r15462, %r15455, 32;
	shr.u32 	%r15463, %r15462, 3;
	and.b32  	%r15464, %r15463, 62;
	shr.u32 	%r15465, %r15462, 5;
	and.b32  	%r15466, %r15465, 48;
	or.b32  	%r15467, %r15466, %r15456;
	mul.wide.u32 	%rd19115, %r15467, 8;
	add.s64 	%rd19116, %rd1, %rd19115;
	ld.global.nc.u64 	%rd19117, [%rd19116];
	shr.u64 	%rd19118, %rd19117, %r15464;
	and.b64  	%rd19119, %rd19118, 3;
	st.global.u64 	[%rd19114+256], %rd19119;
	add.s32 	%r15468, %r15455, 64;
	shr.u32 	%r15469, %r15468, 3;
	and.b32  	%r15470, %r15469, 62;
	shr.u32 	%r15471, %r15468, 5;
	and.b32  	%r15472, %r15471, 48;
	or.b32  	%r15473, %r15472, %r15456;
	mul.wide.u32 	%rd19120, %r15473, 8;
	add.s64 	%rd19121, %rd1, %rd19120;
	ld.global.nc.u64 	%rd19122, [%rd19121];
	shr.u64 	%rd19123, %rd19122, %r15470;
	and.b64  	%rd19124, %rd19123, 3;
	st.global.u64 	[%rd19114+512], %rd19124;
	add.s32 	%r15474, %r15455, 96;
	shr.u32 	%r15475, %r15474, 3;
	and.b32  	%r15476, %r15475, 62;
	shr.u32 	%r15477, %r15474, 5;
	and.b32  	%r15478, %r15477, 48;
	or.b32  	%r15479, %r15478, %r15456;
	mul.wide.u32 	%rd19125, %r15479, 8;
	add.s64 	%rd19126, %rd1, %rd19125;
	ld.global.nc.u64 	%rd19127, [%rd19126];
	shr.u64 	%rd19128, %rd19127, %r15476;
	and.b64  	%rd19129, %rd19128, 3;
	st.global.u64 	[%rd19114+768], %rd19129;
	add.s32 	%r15480, %r15455, 128;
	shr.u32 	%r15481, %r15480, 3;
	and.b32  	%r15482, %r15481, 62;
	shr.u32 	%r15483, %r15480, 5;
	and.b32  	%r15484, %r15483, 48;
	or.b32  	%r15485, %r15484, %r15456;
	mul.wide.u32 	%rd19130, %r15485, 8;
	add.s64 	%rd19131, %rd1, %rd19130;
	ld.global.nc.u64 	%rd19132, [%rd19131];
	shr.u64 	%rd19133, %rd19132, %r15482;
	and.b64  	%rd19134, %rd19133, 3;
	st.global.u64 	[%rd19114+1024], %rd19134;
	add.s32 	%r15486, %r15455, 160;
	shr.u32 	%r15487, %r15486, 3;
	and.b32  	%r15488, %r15487, 62;
	shr.u32 	%r15489, %r15486, 5;
	and.b32  	%r15490, %r15489, 48;
	or.b32  	%r15491, %r15490, %r15456;
	mul.wide.u32 	%rd19135, %r15491, 8;
	add.s64 	%rd19136, %rd1, %rd19135;
	ld.global.nc.u64 	%rd19137, [%rd19136];
	shr.u64 	%rd19138, %rd19137, %r15488;
	and.b64  	%rd19139, %rd19138, 3;
	st.global.u64 	[%rd19114+1280], %rd19139;
	add.s32 	%r15492, %r15455, 192;
	shr.u32 	%r15493, %r15492, 3;
	and.b32  	%r15494, %r15493, 62;
	shr.u32 	%r15495, %r15492, 5;
	and.b32  	%r15496, %r15495, 48;
	or.b32  	%r15497, %r15496, %r15456;
	mul.wide.u32 	%rd19140, %r15497, 8;
	add.s64 	%rd19141, %rd1, %rd19140;
	ld.global.nc.u64 	%rd19142, [%rd19141];
	shr.u64 	%rd19143, %rd19142, %r15494;
	and.b64  	%rd19144, %rd19143, 3;
	st.global.u64 	[%rd19114+1536], %rd19144;
	add.s32 	%r15498, %r15455, 224;
	shr.u32 	%r15499, %r15498, 3;
	and.b32  	%r15500, %r15499, 62;
	shr.u32 	%r15501, %r15498, 5;
	and.b32  	%r15502, %r15501, 48;
	or.b32  	%r15503, %r15502, %r15456;
	mul.wide.u32 	%rd19145, %r15503, 8;
	add.s64 	%rd19146, %rd1, %rd19145;
	ld.global.nc.u64 	%rd19147, [%rd19146];
	shr.u64 	%rd19148, %rd19147, %r15500;
	and.b64  	%rd19149, %rd19148, 3;
	st.global.u64 	[%rd19114+1792], %rd19149;
	add.s32 	%r15504, %r15455, 256;
	shr.u32 	%r15505, %r15504, 3;
	and.b32  	%r15506, %r15505, 62;
	shr.u32 	%r15507, %r15504, 5;
	and.b32  	%r15508, %r15507, 48;
	or.b32  	%r15509, %r15508, %r15456;
	mul.wide.u32 	%rd19150, %r15509, 8;
	add.s64 	%rd19151, %rd1, %rd19150;
	ld.global.nc.u64 	%rd19152, [%rd19151];
	shr.u64 	%rd19153, %rd19152, %r15506;
	and.b64  	%rd19154, %rd19153, 3;
	st.global.u64 	[%rd19114+2048], %rd19154;
	add.s32 	%r15510, %r15455, 288;
	shr.u32 	%r15511, %r15510, 3;
	and.b32  	%r15512, %r15511, 62;
	shr.u32 	%r15513, %r15510, 5;
	and.b32  	%r15514, %r15513, 48;
	or.b32  	%r15515, %r15514, %r15456;
	mul.wide.u32 	%rd19155, %r15515, 8;
	add.s64 	%rd19156, %rd1, %rd19155;
	ld.global.nc.u64 	%rd19157, [%rd19156];
	shr.u64 	%rd19158, %rd19157, %r15512;
	and.b64  	%rd19159, %rd19158, 3;
	st.global.u64 	[%rd19114+2304], %rd19159;
	add.s32 	%r15516, %r15455, 320;
	shr.u32 	%r15517, %r15516, 3;
	and.b32  	%r15518, %r15517, 62;
	shr.u32 	%r15519, %r15516, 5;
	and.b32  	%r15520, %r15519, 48;
	or.b32  	%r15521, %r15520, %r15456;
	mul.wide.u32 	%rd19160, %r15521, 8;
	add.s64 	%rd19161, %rd1, %rd19160;
	ld.global.nc.u64 	%rd19162, [%rd19161];
	shr.u64 	%rd19163, %rd19162, %r15518;
	and.b64  	%rd19164, %rd19163, 3;
	st.global.u64 	[%rd19114+2560], %rd19164;
	add.s32 	%r15522, %r15455, 352;
	shr.u32 	%r15523, %r15522, 3;
	and.b32  	%r15524, %r15523, 62;
	shr.u32 	%r15525, %r15522, 5;
	and.b32  	%r15526, %r15525, 48;
	or.b32  	%r15527, %r15526, %r15456;
	mul.wide.u32 	%rd19165, %r15527, 8;
	add.s64 	%rd19166, %rd1, %rd19165;
	ld.global.nc.u64 	%rd19167, [%rd19166];
	shr.u64 	%rd19168, %rd19167, %r15524;
	and.b64  	%rd19169, %rd19168, 3;
	st.global.u64 	[%rd19114+2816], %rd19169;
	add.s32 	%r15528, %r15455, 384;
	shr.u32 	%r15529, %r15528, 3;
	and.b32  	%r15530, %r15529, 62;
	shr.u32 	%r15531, %r15528, 5;
	and.b32  	%r15532, %r15531, 48;
	or.b32  	%r15533, %r15532, %r15456;
	mul.wide.u32 	%rd19170, %r15533, 8;
	add.s64 	%rd19171, %rd1, %rd19170;
	ld.global.nc.u64 	%rd19172, [%rd19171];
	shr.u64 	%rd19173, %rd19172, %r15530;
	and.b64  	%rd19174, %rd19173, 3;
	st.global.u64 	[%rd19114+3072], %rd19174;
	add.s32 	%r15534, %r15455, 416;
	shr.u32 	%r15535, %r15534, 3;
	and.b32  	%r15536, %r15535, 62;
	shr.u32 	%r15537, %r15534, 5;
	and.b32  	%r15538, %r15537, 48;
	or.b32  	%r15539, %r15538, %r15456;
	mul.wide.u32 	%rd19175, %r15539, 8;
	add.s64 	%rd19176, %rd1, %rd19175;
	ld.global.nc.u64 	%rd19177, [%rd19176];
	shr.u64 	%rd19178, %rd19177, %r15536;
	and.b64  	%rd19179, %rd19178, 3;
	st.global.u64 	[%rd19114+3328], %rd19179;
	add.s32 	%r15540, %r15455, 448;
	shr.u32 	%r15541, %r15540, 3;
	and.b32  	%r15542, %r15541, 62;
	shr.u32 	%r15543, %r15540, 5;
	and.b32  	%r15544, %r15543, 48;
	or.b32  	%r15545, %r15544, %r15456;
	mul.wide.u32 	%rd19180, %r15545, 8;
	add.s64 	%rd19181, %rd1, %rd19180;
	ld.global.nc.u64 	%rd19182, [%rd19181];
	shr.u64 	%rd19183, %rd19182, %r15542;
	and.b64  	%rd19184, %rd19183, 3;
	st.global.u64 	[%rd19114+3584], %rd19184;
	add.s32 	%r15546, %r15455, 480;
	shr.u32 	%r15547, %r15546, 3;
	and.b32  	%r15548, %r15547, 62;
	shr.u32 	%r15549, %r15546, 5;
	and.b32  	%r15550, %r15549, 48;
	or.b32  	%r15551, %r15550, %r15456;
	mul.wide.u32 	%rd19185, %r15551, 8;
	add.s64 	%rd19186, %rd1, %rd19185;
	ld.global.nc.u64 	%rd19187, [%rd19186];
	shr.u64 	%rd19188, %rd19187, %r15548;
	and.b64  	%rd19189, %rd19188, 3;
	st.global.u64 	[%rd19114+3840], %rd19189;
	add.s32 	%r15552, %r15455, 512;
	shr.u32 	%r15553, %r15552, 5;
	and.b32  	%r15554, %r15553, 48;
	or.b32  	%r15555, %r15554, %r15456;
	mul.wide.u32 	%rd19190, %r15555, 8;
	add.s64 	%rd19191, %rd1, %rd19190;
	ld.global.nc.u64 	%rd19192, [%rd19191];
	shr.u64 	%rd19193, %rd19192, %r15458;
	and.b64  	%rd19194, %rd19193, 3;
	st.global.u64 	[%rd19114+4096], %rd19194;
	add.s32 	%r15556, %r15455, 544;
	shr.u32 	%r15557, %r15556, 3;
	and.b32  	%r15558, %r15557, 62;
	shr.u32 	%r15559, %r15556, 5;
	and.b32  	%r15560, %r15559, 48;
	or.b32  	%r15561, %r15560, %r15456;
	mul.wide.u32 	%rd19195, %r15561, 8;
	add.s64 	%rd19196, %rd1, %rd19195;
	ld.global.nc.u64 	%rd19197, [%rd19196];
	shr.u64 	%rd19198, %rd19197, %r15558;
	and.b64  	%rd19199, %rd19198, 3;
	st.global.u64 	[%rd19114+4352], %rd19199;
	add.s32 	%r15562, %r15455, 576;
	shr.u32 	%r15563, %r15562, 3;
	and.b32  	%r15564, %r15563, 62;
	shr.u32 	%r15565, %r15562, 5;
	and.b32  	%r15566, %r15565, 48;
	or.b32  	%r15567, %r15566, %r15456;
	mul.wide.u32 	%rd19200, %r15567, 8;
	add.s64 	%rd19201, %rd1, %rd19200;
	ld.global.nc.u64 	%rd19202, [%rd19201];
	shr.u64 	%rd19203, %rd19202, %r15564;
	and.b64  	%rd19204, %rd19203, 3;
	st.global.u64 	[%rd19114+4608], %rd19204;
	add.s32 	%r15568, %r15455, 608;
	shr.u32 	%r15569, %r15568, 3;
	and.b32  	%r15570, %r15569, 62;
	shr.u32 	%r15571, %r15568, 5;
	and.b32  	%r15572, %r15571, 48;
	or.b32  	%r15573, %r15572, %r15456;
	mul.wide.u32 	%rd19205, %r15573, 8;
	add.s64 	%rd19206, %rd1, %rd19205;
	ld.global.nc.u64 	%rd19207, [%rd19206];
	shr.u64 	%rd19208, %rd19207, %r15570;
	and.b64  	%rd19209, %rd19208, 3;
	st.global.u64 	[%rd19114+4864], %rd19209;
	add.s32 	%r15574, %r15455, 640;
	shr.u32 	%r15575, %r15574, 3;
	and.b32  	%r15576, %r15575, 62;
	shr.u32 	%r15577, %r15574, 5;
	and.b32  	%r15578, %r15577, 48;
	or.b32  	%r15579, %r15578, %r15456;
	mul.wide.u32 	%rd19210, %r15579, 8;
	add.s64 	%rd19211, %rd1, %rd19210;
	ld.global.nc.u64 	%rd19212, [%rd19211];
	shr.u64 	%rd19213, %rd19212, %r15576;
	and.b64  	%rd19214, %rd19213, 3;
	st.global.u64 	[%rd19114+5120], %rd19214;
	add.s32 	%r15580, %r15455, 672;
	shr.u32 	%r15581, %r15580, 3;
	and.b32  	%r15582, %r15581, 62;
	shr.u32 	%r15583, %r15580, 5;
	and.b32  	%r15584, %r15583, 48;
	or.b32  	%r15585, %r15584, %r15456;
	mul.wide.u32 	%rd19215, %r15585, 8;
	add.s64 	%rd19216, %rd1, %rd19215;
	ld.global.nc.u64 	%rd19217, [%rd19216];
	shr.u64 	%rd19218, %rd19217, %r15582;
	and.b64  	%rd19219, %rd19218, 3;
	st.global.u64 	[%rd19114+5376], %rd19219;
	add.s32 	%r15586, %r15455, 704;
	shr.u32 	%r15587, %r15586, 3;
	and.b32  	%r15588, %r15587, 62;
	shr.u32 	%r15589, %r15586, 5;
	and.b32  	%r15590, %r15589, 48;
	or.b32  	%r15591, %r15590, %r15456;
	mul.wide.u32 	%rd19220, %r15591, 8;
	add.s64 	%rd19221, %rd1, %rd19220;
	ld.global.nc.u64 	%rd19222, [%rd19221];
	shr.u64 	%rd19223, %rd19222, %r15588;
	and.b64  	%rd19224, %rd19223, 3;
	st.global.u64 	[%rd19114+5632], %rd19224;
	add.s32 	%r15592, %r15455, 736;
	shr.u32 	%r15593, %r15592, 3;
	and.b32  	%r15594, %r15593, 62;
	shr.u32 	%r15595, %r15592, 5;
	and.b32  	%r15596, %r15595, 48;
	or.b32  	%r15597, %r15596, %r15456;
	mul.wide.u32 	%rd19225, %r15597, 8;
	add.s64 	%rd19226, %rd1, %rd19225;
	ld.global.nc.u64 	%rd19227, [%rd19226];
	shr.u64 	%rd19228, %rd19227, %r15594;
	and.b64  	%rd19229, %rd19228, 3;
	st.global.u64 	[%rd19114+5888], %rd19229;
	add.s32 	%r15598, %r15455, 768;
	shr.u32 	%r15599, %r15598, 3;
	and.b32  	%r15600, %r15599, 62;
	shr.u32 	%r15601, %r15598, 5;
	and.b32  	%r15602, %r15601, 48;
	or.b32  	%r15603, %r15602, %r15456;
	mul.wide.u32 	%rd19230, %r15603, 8;
	add.s64 	%rd19231, %rd1, %rd19230;
	ld.global.nc.u64 	%rd19232, [%rd19231];
	shr.u64 	%rd19233, %rd19232, %r15600;
	and.b64  	%rd19234, %rd19233, 3;
	st.global.u64 	[%rd19114+6144], %rd19234;
	add.s32 	%r15604, %r15455, 800;
	shr.u32 	%r15605, %r15604, 3;
	and.b32  	%r15606, %r15605, 62;
	shr.u32 	%r15607, %r15604, 5;
	and.b32  	%r15608, %r15607, 48;
	or.b32  	%r15609, %r15608, %r15456;
	mul.wide.u32 	%rd19235, %r15609, 8;
	add.s64 	%rd19236, %rd1, %rd19235;
	ld.global.nc.u64 	%rd19237, [%rd19236];
	shr.u64 	%rd19238, %rd19237, %r15606;
	and.b64  	%rd19239, %rd19238, 3;
	st.global.u64 	[%rd19114+6400], %rd19239;
	add.s32 	%r15610, %r15455, 832;
	shr.u32 	%r15611, %r15610, 3;
	and.b32  	%r15612, %r15611, 62;
	shr.u32 	%r15613, %r15610, 5;
	and.b32  	%r15614, %r15613, 48;
	or.b32  	%r15615, %r15614, %r15456;
	mul.wide.u32 	%rd19240, %r15615, 8;
	add.s64 	%rd19241, %rd1, %rd19240;
	ld.global.nc.u64 	%rd19242, [%rd19241];
	shr.u64 	%rd19243, %rd19242, %r15612;
	and.b64  	%rd19244, %rd19243, 3;
	st.global.u64 	[%rd19114+6656], %rd19244;
	add.s32 	%r15616, %r15455, 864;
	shr.u32 	%r15617, %r15616, 3;
	and.b32  	%r15618, %r15617, 62;
	shr.u32 	%r15619, %r15616, 5;
	and.b32  	%r15620, %r15619, 48;
	or.b32  	%r15621, %r15620, %r15456;
	mul.wide.u32 	%rd19245, %r15621, 8;
	add.s64 	%rd19246, %rd1, %rd19245;
	ld.global.nc.u64 	%rd19247, [%rd19246];
	shr.u64 	%rd19248, %rd19247, %r15618;
	and.b64  	%rd19249, %rd19248, 3;
	st.global.u64 	[%rd19114+6912], %rd19249;
	add.s32 	%r15622, %r15455, 896;
	shr.u32 	%r15623, %r15622, 3;
	and.b32  	%r15624, %r15623, 62;
	shr.u32 	%r15625, %r15622, 5;
	and.b32  	%r15626, %r15625, 48;
	or.b32  	%r15627, %r15626, %r15456;
	mul.wide.u32 	%rd19250, %r15627, 8;
	add.s64 	%rd19251, %rd1, %rd19250;
	ld.global.nc.u64 	%rd19252, [%rd19251];
	shr.u64 	%rd19253, %rd19252, %r15624;
	and.b64  	%rd19254, %rd19253, 3;
	st.global.u64 	[%rd19114+7168], %rd19254;
	add.s32 	%r15628, %r15455, 928;
	shr.u32 	%r15629, %r15628, 3;
	and.b32  	%r15630, %r15629, 62;
	shr.u32 	%r15631, %r15628, 5;
	and.b32  	%r15632, %r15631, 48;
	or.b32  	%r15633, %r15632, %r15456;
	mul.wide.u32 	%rd19255, %r15633, 8;
	add.s64 	%rd19256, %rd1, %rd19255;
	ld.global.nc.u64 	%rd19257, [%rd19256];
	shr.u64 	%rd19258, %rd19257, %r15630;
	and.b64  	%rd19259, %rd19258, 3;
	st.global.u64 	[%rd19114+7424], %rd19259;
	add.s32 	%r15634, %r15455, 960;
	shr.u32 	%r15635, %r15634, 3;
	and.b32  	%r15636, %r15635, 62;
	shr.u32 	%r15637, %r15634, 5;
	and.b32  	%r15638, %r15637, 48;
	or.b32  	%r15639, %r15638, %r15456;
	mul.wide.u32 	%rd19260, %r15639, 8;
	add.s64 	%rd19261, %rd1, %rd19260;
	ld.global.nc.u64 	%rd19262, [%rd19261];
	shr.u64 	%rd19263, %rd19262, %r15636;
	and.b64  	%rd19264, %rd19263, 3;
	st.global.u64 	[%rd19114+7680], %rd19264;
	add.s32 	%r15640, %r15455, 992;
	shr.u32 	%r15641, %r15640, 3;
	and.b32  	%r15642, %r15641, 62;
	shr.u32 	%r15643, %r15640, 5;
	and.b32  	%r15644, %r15643, 48;
	or.b32  	%r15645, %r15644, %r15456;
	mul.wide.u32 	%rd19265, %r15645, 8;
	add.s64 	%rd19266, %rd1, %rd19265;
	ld.global.nc.u64 	%rd19267, [%rd19266];
	shr.u64 	%rd19268, %rd19267, %r15642;
	and.b64  	%rd19269, %rd19268, 3;
	st.global.u64 	[%rd19114+7936], %rd19269;
	bra.uni 	$L__BB0_3809;
$L__BB0_2050:
	mov.u32 	%r15045, %tid.x;
	and.b32  	%r15046, %r15045, 15;
	shr.u32 	%r15047, %r15045, 2;
	and.b32  	%r15048, %r15047, 60;
	shr.u32 	%r15049, %r15045, 4;
	and.b32  	%r15050, %r15049, 48;
	or.b32  	%r15051, %r15050, %r15046;
	mul.wide.u32 	%rd18785, %r15051, 8;
	add.s64 	%rd18786, %rd1, %rd18785;
	ld.global.nc.u64 	%rd18787, [%rd18786];
	shr.u64 	%rd18788, %rd18787, %r15048;
	and.b64  	%rd18789, %rd18788, 15;
	mul.wide.u32 	%rd18790, %r15045, 8;
	add.s64 	%rd18791, %rd2, %rd18790;
	st.global.u64 	[%rd18791], %rd18789;
	add.s32 	%r15052, %r15045, 32;
	shr.u32 	%r15053, %r15052, 2;
	and.b32  	%r15054, %r15053, 60;
	shr.u32 	%r15055, %r15052, 4;
	and.b32  	%r15056, %r15055, 112;
	or.b32  	%r15057, %r15056, %r15046;
	mul.wide.u32 	%rd18792, %r15057, 8;
	add.s64 	%rd18793, %rd1, %rd18792;
	ld.global.nc.u64 	%rd18794, [%rd18793];
	shr.u64 	%rd18795, %rd18794, %r15054;
	and.b64  	%rd18796, %rd18795, 15;
	st.global.u64 	[%rd18791+256], %rd18796;
	add.s32 	%r15058, %r15045, 64;
	shr.u32 	%r15059, %r15058, 2;
	and.b32  	%r15060, %r15059, 60;
	shr.u32 	%r15061, %r15058, 4;
	and.b32  	%r15062, %r15061, 112;
	or.b32  	%r15063, %r15062, %r15046;
	mul.wide.u32 	%rd18797, %r15063, 8;
	add.s64 	%rd18798, %rd1, %rd18797;
	ld.global.nc.u64 	%rd18799, [%rd18798];
	shr.u64 	%rd18800, %rd18799, %r15060;
	and.b64  	%rd18801, %rd18800, 15;
	st.global.u64 	[%rd18791+512], %rd18801;
	add.s32 	%r15064, %r15045, 96;
	shr.u32 	%r15065, %r15064, 2;
	and.b32  	%r15066, %r15065, 60;
	shr.u32 	%r15067, %r15064, 4;
	and.b32  	%r15068, %r15067, 112;
	or.b32  	%r15069, %r15068, %r15046;
	mul.wide.u32 	%rd18802, %r15069, 8;
	add.s64 	%rd18803, %rd1, %rd18802;
	ld.global.nc.u64 	%rd18804, [%rd18803];
	shr.u64 	%rd18805, %rd18804, %r15066;
	and.b64  	%rd18806, %rd18805, 15;
	st.global.u64 	[%rd18791+768], %rd18806;
	add.s32 	%r15070, %r15045, 128;
	shr.u32 	%r15071, %r15070, 2;
	and.b32  	%r15072, %r15071, 60;
	shr.u32 	%r15073, %r15070, 4;
	and.b32  	%r15074, %r15073, 112;
	or.b32  	%r15075, %r15074, %r15046;
	mul.wide.u32 	%rd18807, %r15075, 8;
	add.s64 	%rd18808, %rd1, %rd18807;
	ld.global.nc.u64 	%rd18809, [%rd18808];
	shr.u64 	%rd18810, %rd18809, %r15072;
	and.b64  	%rd18811, %rd18810, 15;
	st.global.u64 	[%rd18791+1024], %rd18811;
	add.s32 	%r15076, %r15045, 160;
	shr.u32 	%r15077, %r15076, 2;
	and.b32  	%r15078, %r15077, 60;
	shr.u32 	%r15079, %r15076, 4;
	and.b32  	%r15080, %r15079, 112;
	or.b32  	%r15081, %r15080, %r15046;
	mul.wide.u32 	%rd18812, %r15081, 8;
	add.s64 	%rd18813, %rd1, %rd18812;
	ld.global.nc.u64 	%rd18814, [%rd18813];
	shr.u64 	%rd18815, %rd18814, %r15078;
	and.b64  	%rd18816, %rd18815, 15;
	st.global.u64 	[%rd18791+1280], %rd18816;
	add.s32 	%r15082, %r15045, 192;
	shr.u32 	%r15083, %r15082, 2;
	and.b32  	%r15084, %r15083, 60;
	shr.u32 	%r15085, %r15082, 4;
	and.b32  	%r15086, %r15085, 112;
	or.b32  	%r15087, %r15086, %r15046;
	mul.wide.u32 	%rd18817, %r15087, 8;
	add.s64 	%rd18818, %rd1, %rd18817;
	ld.global.nc.u64 	%rd18819, [%rd18818];
	shr.u64 	%rd18820, %rd18819, %r15084;
	and.b64  	%rd18821, %rd18820, 15;
	st.global.u64 	[%rd18791+1536], %rd18821;
	add.s32 	%r15088, %r15045, 224;
	shr.u32 	%r15089, %r15088, 2;
	and.b32  	%r15090, %r15089, 60;
	shr.u32 	%r15091, %r15088, 4;
	and.b32  	%r15092, %r15091, 112;
	or.b32  	%r15093, %r15092, %r15046;
	mul.wide.u32 	%rd18822, %r15093, 8;
	add.s64 	%rd18823, %rd1, %rd18822;
	ld.global.nc.u64 	%rd18824, [%rd18823];
	shr.u64 	%rd18825, %rd18824, %r15090;
	and.b64  	%rd18826, %rd18825, 15;
	st.global.u64 	[%rd18791+1792], %rd18826;
	add.s32 	%r15094, %r15045, 256;
	shr.u32 	%r15095, %r15094, 4;
	and.b32  	%r15096, %r15095, 112;
	or.b32  	%r15097, %r15096, %r15046;
	mul.wide.u32 	%rd18827, %r15097, 8;
	add.s64 	%rd18828, %rd1, %rd18827;
	ld.global.nc.u64 	%rd18829, [%rd18828];
	shr.u64 	%rd18830, %rd18829, %r15048;
	and.b64  	%rd18831, %rd18830, 15;
	st.global.u64 	[%rd18791+2048], %rd18831;
	add.s32 	%r15098, %r15045, 288;
	shr.u32 	%r15099, %r15098, 2;
	and.b32  	%r15100, %r15099, 60;
	shr.u32 	%r15101, %r15098, 4;
	and.b32  	%r15102, %r15101, 112;
	or.b32  	%r15103, %r15102, %r15046;
	mul.wide.u32 	%rd18832, %r15103, 8;
	add.s64 	%rd18833, %rd1, %rd18832;
	ld.global.nc.u64 	%rd18834, [%rd18833];
	shr.u64 	%rd18835, %rd18834, %r15100;
	and.b64  	%rd18836, %rd18835, 15;
	st.global.u64 	[%rd18791+2304], %rd18836;
	add.s32 	%r15104, %r15045, 320;
	shr.u32 	%r15105, %r15104, 2;
	and.b32  	%r15106, %r15105, 60;
	shr.u32 	%r15107, %r15104, 4;
	and.b32  	%r15108, %r15107, 112;
	or.b32  	%r15109, %r15108, %r15046;
	mul.wide.u32 	%rd18837, %r15109, 8;
	add.s64 	%rd18838, %rd1, %rd18837;
	ld.global.nc.u64 	%rd18839, [%rd18838];
	shr.u64 	%rd18840, %rd18839, %r15106;
	and.b64  	%rd18841, %rd18840, 15;
	st.global.u64 	[%rd18791+2560], %rd18841;
	add.s32 	%r15110, %r15045, 352;
	shr.u32 	%r15111, %r15110, 2;
	and.b32  	%r15112, %r15111, 60;
	shr.u32 	%r15113, %r15110, 4;
	and.b32  	%r15114, %r15113, 112;
	or.b32  	%r15115, %r15114, %r15046;
	mul.wide.u32 	%rd18842, %r15115, 8;
	add.s64 	%rd18843, %rd1, %rd18842;
	ld.global.nc.u64 	%rd18844, [%rd18843];
	shr.u64 	%rd18845, %rd18844, %r15112;
	and.b64  	%rd18846, %rd18845, 15;
	st.global.u64 	[%rd18791+2816], %rd18846;
	add.s32 	%r15116, %r15045, 384;
	shr.u32 	%r15117, %r15116, 2;
	and.b32  	%r15118, %r15117, 60;
	shr.u32 	%r15119, %r15116, 4;
	and.b32  	%r15120, %r15119, 112;
	or.b32  	%r15121, %r15120, %r15046;
	mul.wide.u32 	%rd18847, %r15121, 8;
	add.s64 	%rd18848, %rd1, %rd18847;
	ld.global.nc.u64 	%rd18849, [%rd18848];
	shr.u64 	%rd18850, %rd18849, %r15118;
	and.b64  	%rd18851, %rd18850, 15;
	st.global.u64 	[%rd18791+3072], %rd18851;
	add.s32 	%r15122, %r15045, 416;
	shr.u32 	%r15123, %r15122, 2;
	and.b32  	%r15124, %r15123, 60;
	shr.u32 	%r15125, %r15122, 4;
	and.b32  	%r15126, %r15125, 112;
	or.b32  	%r15127, %r15126, %r15046;
	mul.wide.u32 	%rd18852, %r15127, 8;
	add.s64 	%rd18853, %rd1, %rd18852;
	ld.global.nc.u64 	%rd18854, [%rd18853];
	shr.u64 	%rd18855, %rd18854, %r15124;
	and.b64  	%rd18856, %rd18855, 15;
	st.global.u64 	[%rd18791+3328], %rd18856;
	add.s32 	%r15128, %r15045, 448;
	shr.u32 	%r15129, %r15128, 2;
	and.b32  	%r15130, %r15129, 60;
	shr.u32 	%r15131, %r15128, 4;
	and.b32  	%r15132, %r15131, 112;
	or.b32  	%r15133, %r15132, %r15046;
	mul.wide.u32 	%rd18857, %r15133, 8;
	add.s64 	%rd18858, %rd1, %rd18857;
	ld.global.nc.u64 	%rd18859, [%rd18858];
	shr.u64 	%rd18860, %rd18859, %r15130;
	and.b64  	%rd18861, %rd18860, 15;
	st.global.u64 	[%rd18791+3584], %rd18861;
	add.s32 	%r15134, %r15045, 480;
	shr.u32 	%r15135, %r15134, 2;
	and.b32  	%r15136, %r15135, 60;
	shr.u32 	%r15137, %r15134, 4;
	and.b32  	%r15138, %r15137, 112;
	or.b32  	%r15139, %r15138, %r15046;
	mul.wide.u32 	%rd18862, %r15139, 8;
	add.s64 	%rd18863, %rd1, %rd18862;
	ld.global.nc.u64 	%rd18864, [%rd18863];
	shr.u64 	%rd18865, %rd18864, %r15136;
	and.b64  	%rd18866, %rd18865, 15;
	st.global.u64 	[%rd18791+3840], %rd18866;
	add.s32 	%r15140, %r15045, 512;
	shr.u32 	%r15141, %r15140, 4;
	and.b32  	%r15142, %r15141, 112;
	or.b32  	%r15143, %r15142, %r15046;
	mul.wide.u32 	%rd18867, %r15143, 8;
	add.s64 	%rd18868, %rd1, %rd18867;
	ld.global.nc.u64 	%rd18869, [%rd18868];
	shr.u64 	%rd18870, %rd18869, %r15048;
	and.b64  	%rd18871, %rd18870, 15;
	st.global.u64 	[%rd18791+4096], %rd18871;
	add.s32 	%r15144, %r15045, 544;
	shr.u32 	%r15145, %r15144, 2;
	and.b32  	%r15146, %r15145, 60;
	shr.u32 	%r15147, %r15144, 4;
	and.b32  	%r15148, %r15147, 112;
	or.b32  	%r15149, %r15148, %r15046;
	mul.wide.u32 	%rd18872, %r15149, 8;
	add.s64 	%rd18873, %rd1, %rd18872;
	ld.global.nc.u64 	%rd18874, [%rd18873];
	shr.u64 	%rd18875, %rd18874, %r15146;
	and.b64  	%rd18876, %rd18875, 15;
	st.global.u64 	[%rd18791+4352], %rd18876;
	add.s32 	%r15150, %r15045, 576;
	shr.u32 	%r15151, %r15150, 2;
	and.b32  	%r15152, %r15151, 60;
	shr.u32 	%r15153, %r15150, 4;
	and.b32  	%r15154, %r15153, 112;
	or.b32  	%r15155, %r15154, %r15046;
	mul.wide.u32 	%rd18877, %r15155, 8;
	add.s64 	%rd18878, %rd1, %rd18877;
	ld.global.nc.u64 	%rd18879, [%rd18878];
	shr.u64 	%rd18880, %rd18879, %r15152;
	and.b64  	%rd18881, %rd18880, 15;
	st.global.u64 	[%rd18791+4608], %rd18881;
	add.s32 	%r15156, %r15045, 608;
	shr.u32 	%r15157, %r15156, 2;
	and.b32  	%r15158, %r15157, 60;
	shr.u32 	%r15159, %r15156, 4;
	and.b32  	%r15160, %r15159, 112;
	or.b32  	%r15161, %r15160, %r15046;
	mul.wide.u32 	%rd18882, %r15161, 8;
	add.s64 	%rd18883, %rd1, %rd18882;
	ld.global.nc.u64 	%rd18884, [%rd18883];
	shr.u64 	%rd18885, %rd18884, %r15158;
	and.b64  	%rd18886, %rd18885, 15;
	st.global.u64 	[%rd18791+4864], %rd18886;
	add.s32 	%r15162, %r15045, 640;
	shr.u32 	%r15163, %r15162, 2;
	and.b32  	%r15164, %r15163, 60;
	shr.u32 	%r15165, %r15162, 4;
	and.b32  	%r15166, %r15165, 112;
	or.b32  	%r15167, %r15166, %r15046;
	mul.wide.u32 	%rd18887, %r15167, 8;
	add.s64 	%rd18888, %rd1, %rd18887;
	ld.global.nc.u64 	%rd18889, [%rd18888];
	shr.u64 	%rd18890, %rd18889, %r15164;
	and.b64  	%rd18891, %rd18890, 15;
	st.global.u64 	[%rd18791+5120], %rd18891;
	add.s32 	%r15168, %r15045, 672;
	shr.u32 	%r15169, %r15168, 2;
	and.b32  	%r15170, %r15169, 60;
	shr.u32 	%r15171, %r15168, 4;
	and.b32  	%r15172, %r15171, 112;
	or.b32  	%r15173, %r15172, %r15046;
	mul.wide.u32 	%rd18892, %r15173, 8;
	add.s64 	%rd18893, %rd1, %rd18892;
	ld.global.nc.u64 	%rd18894, [%rd18893];
	shr.u64 	%rd18895, %rd18894, %r15170;
	and.b64  	%rd18896, %rd18895, 15;
	st.global.u64 	[%rd18791+5376], %rd18896;
	add.s32 	%r15174, %r15045, 704;
	shr.u32 	%r15175, %r15174, 2;
	and.b32  	%r15176, %r15175, 60;
	shr.u32 	%r15177, %r15174, 4;
	and.b32  	%r15178, %r15177, 112;
	or.b32  	%r15179, %r15178, %r15046;
	mul.wide.u32 	%rd18897, %r15179, 8;
	add.s64 	%rd18898, %rd1, %rd18897;
	ld.global.nc.u64 	%rd18899, [%rd18898];
	shr.u64 	%rd18900, %rd18899, %r15176;
	and.b64  	%rd18901, %rd18900, 15;
	st.global.u64 	[%rd18791+5632], %rd18901;
	add.s32 	%r15180, %r15045, 736;
	shr.u32 	%r15181, %r15180, 2;
	and.b32  	%r15182, %r15181, 60;
	shr.u32 	%r15183, %r15180, 4;
	and.b32  	%r15184, %r15183, 112;
	or.b32  	%r15185, %r15184, %r15046;
	mul.wide.u32 	%rd18902, %r15185, 8;
	add.s64 	%rd18903, %rd1, %rd18902;
	ld.global.nc.u64 	%rd18904, [%rd18903];
	shr.u64 	%rd18905, %rd18904, %r15182;
	and.b64  	%rd18906, %rd18905, 15;
	st.global.u64 	[%rd18791+5888], %rd18906;
	add.s32 	%r15186, %r15045, 768;
	shr.u32 	%r15187, %r15186, 4;
	and.b32  	%r15188, %r15187, 112;
	or.b32  	%r15189, %r15188, %r15046;
	mul.wide.u32 	%rd18907, %r15189, 8;
	add.s64 	%rd18908, %rd1, %rd18907;
	ld.global.nc.u64 	%rd18909, [%rd18908];
	shr.u64 	%rd18910, %rd18909, %r15048;
	and.b64  	%rd18911, %rd18910, 15;
	st.global.u64 	[%rd18791+6144], %rd18911;
	add.s32 	%r15190, %r15045, 800;
	shr.u32 	%r15191, %r15190, 2;
	and.b32  	%r15192, %r15191, 60;
	shr.u32 	%r15193, %r15190, 4;
	and.b32  	%r15194, %r15193, 112;
	or.b32  	%r15195, %r15194, %r15046;
	mul.wide.u32 	%rd18912, %r15195, 8;
	add.s64 	%rd18913, %rd1, %rd18912;
	ld.global.nc.u64 	%rd18914, [%rd18913];
	shr.u64 	%rd18915, %rd18914, %r15192;
	and.b64  	%rd18916, %rd18915, 15;
	st.global.u64 	[%rd18791+6400], %rd18916;
	add.s32 	%r15196, %r15045, 832;
	shr.u32 	%r15197, %r15196, 2;
	and.b32  	%r15198, %r15197, 60;
	shr.u32 	%r15199, %r15196, 4;
	and.b32  	%r15200, %r15199, 112;
	or.b32  	%r15201, %r15200, %r15046;
	mul.wide.u32 	%rd18917, %r15201, 8;
	add.s64 	%rd18918, %rd1, %rd18917;
	ld.global.nc.u64 	%rd18919, [%rd18918];
	shr.u64 	%rd18920, %rd18919, %r15198;
	and.b64  	%rd18921, %rd18920, 15;
	st.global.u64 	[%rd18791+6656], %rd18921;
	add.s32 	%r15202, %r15045, 864;
	shr.u32 	%r15203, %r15202, 2;
	and.b32  	%r15204, %r15203, 60;
	shr.u32 	%r15205, %r15202, 4;
	and.b32  	%r15206, %r15205, 112;
	or.b32  	%r15207, %r15206, %r15046;
	mul.wide.u32 	%rd18922, %r15207, 8;
	add.s64 	%rd18923, %rd1, %rd18922;
	ld.global.nc.u64 	%rd18924, [%rd18923];
	shr.u64 	%rd18925, %rd18924, %r15204;
	and.b64  	%rd18926, %rd18925, 15;
	st.global.u64 	[%rd18791+6912], %rd18926;
	add.s32 	%r15208, %r15045, 896;
	shr.u32 	%r15209, %r15208, 2;
	and.b32  	%r15210, %r15209, 60;
	shr.u32 	%r15211, %r15208, 4;
	and.b32  	%r15212, %r15211, 112;
	or.b32  	%r15213, %r15212, %r15046;
	mul.wide.u32 	%rd18927, %r15213, 8;
	add.s64 	%rd18928, %rd1, %rd18927;
	ld.global.nc.u64 	%rd18929, [%rd18928];
	shr.u64 	%rd18930, %rd18929, %r15210;
	and.b64  	%rd18931, %rd18930, 15;
	st.global.u64 	[%rd18791+7168], %rd18931;
	add.s32 	%r15214, %r15045, 928;
	shr.u32 	%r15215, %r15214, 2;
	and.b32  	%r15216, %r15215, 60;
	shr.u32 	%r15217, %r15214, 4;
	and.b32  	%r15218, %r15217, 112;
	or.b32  	%r15219, %r15218, %r15046;
	mul.wide.u32 	%rd18932, %r15219, 8;
	add.s64 	%rd18933, %rd1, %rd18932;
	ld.global.nc.u64 	%rd18934, [%rd18933];
	shr.u64 	%rd18935, %rd18934, %r15216;
	and.b64  	%rd18936, %rd18935, 15;
	st.global.u64 	[%rd18791+7424], %rd18936;
	add.s32 	%r15220, %r15045, 960;
	shr.u32 	%r15221, %r15220, 2;
	and.b32  	%r15222, %r15221, 60;
	shr.u32 	%r15223, %r15220, 4;
	and.b32  	%r15224, %r15223, 112;
	or.b32  	%r15225, %r15224, %r15046;
	mul.wide.u32 	%rd18937, %r15225, 8;
	add.s64 	%rd18938, %rd1, %rd18937;
	ld.global.nc.u64 	%rd18939, [%rd18938];
	shr.u64 	%rd18940, %rd18939, %r15222;
	and.b64  	%rd18941, %rd18940, 15;
	st.global.u64 	[%rd18791+7680], %rd18941;
	add.s32 	%r15226, %r15045, 992;
	shr.u32 	%r15227, %r15226, 2;
	and.b32  	%r15228, %r15227, 60;
	shr.u32 	%r15229, %r15226, 4;
	and.b32  	%r15230, %r15229, 112;
	or.b32  	%r15231, %r15230, %r15046;
	mul.wide.u32 	%rd18942, %r15231, 8;
	add.s64 	%rd18943, %rd1, %rd18942;
	ld.global.nc.u64 	%rd18944, [%rd18943];
	shr.u64 	%rd18945, %rd18944, %r15228;
	and.b64  	%rd18946, %rd18945, 15;
	st.global.u64 	[%rd18791+7936], %rd18946;
	bra.uni 	$L__BB0_3809;
$L__BB0_2051:
	mov.u32 	%r69, %tid.x;
	and.b32  	%r70, %r69, 15;
	shr.u32 	%r14599, %r69, 4;
	mul.lo.s32 	%r14600, %r14599, 6;
	and.b32  	%r71, %r14600, 62;
	shr.u32 	%r14601, %r14600, 2;
	and.b32  	%r14602, %r14601, 112;
	or.b32  	%r14603, %r14602, %r70;
	mul.wide.u32 	%rd18463, %r14603, 8;
	add.s64 	%rd325, %rd1, %rd18463;
	ld.global.nc.u64 	%rd18464, [%rd325];
	shr.u64 	%rd326, %rd18464, %r71;
	and.b64  	%rd19531, %rd326, 63;
	setp.lt.u32 	%p1825, %r71, 59;
	@%p1825 bra 	$L__BB0_2053;
	ld.global.nc.u64 	%rd18465, [%rd325+128];
	sub.s32 	%r14604, 64, %r71;
	shl.b64 	%rd18466, %rd18465, %r14604;
	and.b64  	%rd18467, %rd18466, 63;
	or.b64  	%rd19531, %rd18467, %rd326;
$L__BB0_2053:
	mul.wide.u32 	%rd18468, %r69, 8;
	add.s64 	%rd330, %rd2, %rd18468;
	st.global.u64 	[%rd330], %rd19531;
	add.s32 	%r14605, %r69, 32;
	shr.u32 	%r14606, %r14605, 4;
	mul.lo.s32 	%r14607, %r14606, 6;
	and.b32  	%r72, %r14607, 62;
	shr.u32 	%r14608, %r14607, 2;
	and.b32  	%r14609, %r14608, 240;
	or.b32  	%r14610, %r14609, %r70;
	mul.wide.u32 	%rd18469, %r14610, 8;
	add.s64 	%rd331, %rd1, %rd18469;
	ld.global.nc.u64 	%rd18470, [%rd331];
	shr.u64 	%rd332, %rd18470, %r72;
	and.b64  	%rd19532, %rd332, 63;
	setp.lt.u32 	%p1826, %r72, 59;
	@%p1826 bra 	$L__BB0_2055;
	ld.global.nc.u64 	%rd18471, [%rd331+128];
	sub.s32 	%r14611, 64, %r72;
	shl.b64 	%rd18472, %rd18471, %r14611;
	and.b64  	%rd18473, %rd18472, 63;
	or.b64  	%rd19532, %rd18473, %rd332;
$L__BB0_2055:
	st.global.u64 	[%rd330+256], %rd19532;
	add.s32 	%r14612, %r69, 64;
	shr.u32 	%r14613, %r14612, 4;
	mul.lo.s32 	%r14614, %r14613, 6;
	and.b32  	%r73, %r14614, 62;
	shr.u32 	%r14615, %r14614, 2;
	and.b32  	%r14616, %r14615, 240;
	or.b32  	%r14617, %r14616, %r70;
	mul.wide.u32 	%rd18474, %r14617, 8;
	add.s64 	%rd336, %rd1, %rd18474;
	ld.global.nc.u64 	%rd18475, [%rd336];
	shr.u64 	%rd337, %rd18475, %r73;
	and.b64  	%rd19533, %rd337, 63;
	setp.lt.u32 	%p1827, %r73, 59;
	@%p1827 bra 	$L__BB0_2057;
	ld.global.nc.u64 	%rd18476, [%rd336+128];
	sub.s32 	%r14618, 64, %r73;
	shl.b64 	%rd18477, %rd18476, %r14618;
	and.b64  	%rd18478, %rd18477, 63;
	or.b64  	%rd19533, %rd18478, %rd337;
$L__BB0_2057:
	st.global.u64 	[%rd330+512], %rd19533;
	add.s32 	%r14619, %r69, 96;
	shr.u32 	%r14620, %r14619, 4;
	mul.lo.s32 	%r14621, %r14620, 6;
	and.b32  	%r74, %r14621, 62;
	shr.u32 	%r14622, %r14621, 2;
	and.b32  	%r14623, %r14622, 240;
	or.b32  	%r14624, %r14623, %r70;
	mul.wide.u32 	%rd18479, %r14624, 8;
	add.s64 	%rd341, %rd1, %rd18479;
	ld.global.nc.u64 	%rd18480, [%rd341];
	shr.u64 	%rd342, %rd18480, %r74;
	and.b64  	%rd19534, %rd342, 63;
	setp.lt.u32 	%p1828, %r74, 59;
	@%p1828 bra 	$L__BB0_2059;
	ld.global.nc.u64 	%rd18481, [%rd341+128];
	sub.s32 	%r14625, 64, %r74;
	shl.b64 	%rd18482, %rd18481, %r14625;
	and.b64  	%rd18483, %rd18482, 63;
	or.b64  	%rd19534, %rd18483, %rd342;
$L__BB0_2059:
	st.global.u64 	[%rd330+768], %rd19534;
	add.s32 	%r14626, %r69, 128;
	shr.u32 	%r14627, %r14626, 4;
	mul.lo.s32 	%r14628, %r14627, 6;
	and.b32  	%r75, %r14628, 62;
	shr.u32 	%r14629, %r14628, 2;
	and.b32  	%r14630, %r14629, 240;
	or.b32  	%r14631, %r14630, %r70;
	mul.wide.u32 	%rd18484, %r14631, 8;
	add.s64 	%rd346, %rd1, %rd18484;
	ld.global.nc.u64 	%rd18485, [%rd346];
	shr.u64 	%rd347, %rd18485, %r75;
	and.b64  	%rd19535, %rd347, 63;
	setp.lt.u32 	%p1829, %r75, 59;
	@%p1829 bra 	$L__BB0_2061;
	ld.global.nc.u64 	%rd18486, [%rd346+128];
	sub.s32 	%r14632, 64, %r75;
	shl.b64 	%rd18487, %rd18486, %r14632;
	and.b64  	%rd18488, %rd18487, 63;
	or.b64  	%rd19535, %rd18488, %rd347;
$L__BB0_2061:
	st.global.u64 	[%rd330+1024], %rd19535;
	add.s32 	%r14633, %r69, 160;
	shr.u32 	%r14634, %r14633, 4;
	mul.lo.s32 	%r14635, %r14634, 6;
	and.b32  	%r76, %r14635, 62;
	shr.u32 	%r14636, %r14635, 2;
	and.b32  	%r14637, %r14636, 240;
	or.b32  	%r14638, %r14637, %r70;
	mul.wide.u32 	%rd18489, %r14638, 8;
	add.s64 	%rd351, %rd1, %rd18489;
	ld.global.nc.u64 	%rd18490, [%rd351];
	shr.u64 	%rd352, %rd18490, %r76;
	and.b64  	%rd19536, %rd352, 63;
	setp.lt.u32 	%p1830, %r76, 59;
	@%p1830 bra 	$L__BB0_2063;
	ld.global.nc.u64 	%rd18491, [%rd351+128];
	sub.s32 	%r14639, 64, %r76;
	shl.b64 	%rd18492, %rd18491, %r14639;
	and.b64  	%rd18493, %rd18492, 63;
	or.b64  	%rd19536, %rd18493, %rd352;
$L__BB0_2063:
	st.global.u64 	[%rd330+1280], %rd19536;
	add.s32 	%r14640, %r69, 192;
	shr.u32 	%r14641, %r14640, 4;
	mul.lo.s32 	%r14642, %r14641, 6;
	and.b32  	%r77, %r14642, 62;
	shr.u32 	%r14643, %r14642, 2;
	and.b32  	%r14644, %r14643, 240;
	or.b32  	%r14645, %r14644, %r70;
	mul.wide.u32 	%rd18494, %r14645, 8;
	add.s64 	%rd356, %rd1, %rd18494;
	ld.global.nc.u64 	%rd18495, [%rd356];
	shr.u64 	%rd357, %rd18495, %r77;
	and.b64  	%rd19537, %rd357, 63;
	setp.lt.u32 	%p1831, %r77, 59;
	@%p1831 bra 	$L__BB0_2065;
	ld.global.nc.u64 	%rd18496, [%rd356+128];
	sub.s32 	%r14646, 64, %r77;
	shl.b64 	%rd18497, %rd18496, %r14646;
	and.b64  	%rd18498, %rd18497, 63;
	or.b64  	%rd19537, %rd18498, %rd357;
$L__BB0_2065:
	st.global.u64 	[%rd330+1536], %rd19537;
	add.s32 	%r14647, %r69, 224;
	shr.u32 	%r14648, %r14647, 4;
	mul.lo.s32 	%r14649, %r14648, 6;
	and.b32  	%r78, %r14649, 62;
	shr.u32 	%r14650, %r14649, 2;
	and.b32  	%r14651, %r14650, 240;
	or.b32  	%r14652, %r14651, %r70;
	mul.wide.u32 	%rd18499, %r14652, 8;
	add.s64 	%rd361, %rd1, %rd18499;
	ld.global.nc.u64 	%rd18500, [%rd361];
	shr.u64 	%rd362, %rd18500, %r78;
	and.b64  	%rd19538, %rd362, 63;
	setp.lt.u32 	%p1832, %r78, 59;
	@%p1832 bra 	$L__BB0_2067;
	ld.global.nc.u64 	%rd18501, [%rd361+128];
	sub.s32 	%r14653, 64, %r78;
	shl.b64 	%rd18502, %rd18501, %r14653;
	and.b64  	%rd18503, %rd18502, 63;
	or.b64  	%rd19538, %rd18503, %rd362;
$L__BB0_2067:
	st.global.u64 	[%rd330+1792], %rd19538;
	add.s32 	%r14654, %r69, 256;
	shr.u32 	%r14655, %r14654, 4;
	mul.lo.s32 	%r14656, %r14655, 6;
	and.b32  	%r79, %r14656, 62;
	shr.u32 	%r14657, %r14656, 2;
	and.b32  	%r14658, %r14657, 240;
	or.b32  	%r14659, %r14658, %r70;
	mul.wide.u32 	%rd18504, %r14659, 8;
	add.s64 	%rd366, %rd1, %rd18504;
	ld.global.nc.u64 	%rd18505, [%rd366];
	shr.u64 	%rd367, %rd18505, %r79;
	and.b64  	%rd19539, %rd367, 63;
	setp.lt.u32 	%p1833, %r79, 59;
	@%p1833 bra 	$L__BB0_2069;
	ld.global.nc.u64 	%rd18506, [%rd366+128];
	sub.s32 	%r14660, 64, %r79;
	shl.b64 	%rd18507, %rd18506, %r14660;
	and.b64  	%rd18508, %rd18507, 63;
	or.b64  	%rd19539, %rd18508, %rd367;
$L__BB0_2069:
	st.global.u64 	[%rd330+2048], %rd19539;
	add.s32 	%r14661, %r69, 288;
	shr.u32 	%r14662, %r14661, 4;
	mul.lo.s32 	%r14663, %r14662, 6;
	and.b32  	%r80, %r14663, 62;
	shr.u32 	%r14664, %r14663, 2;
	and.b32  	%r14665, %r14664, 240;
	or.b32  	%r14666, %r14665, %r70;
	mul.wide.u32 	%rd18509, %r14666, 8;
	add.s64 	%rd371, %rd1, %rd18509;
	ld.global.nc.u64 	%rd18510, [%rd371];
	shr.u64 	%rd372, %rd18510, %r80;
	and.b64  	%rd19540, %rd372, 63;
	setp.lt.u32 	%p1834, %r80, 59;
	@%p1834 bra 	$L__BB0_2071;
	ld.global.nc.u64 	%rd18511, [%rd371+128];
	sub.s32 	%r14667, 64, %r80;
	shl.b64 	%rd18512, %rd18511, %r14667;
	and.b64  	%rd18513, %rd18512, 63;
	or.b64  	%rd19540, %rd18513, %rd372;
$L__BB0_2071:
	st.global.u64 	[%rd330+2304], %rd19540;
	add.s32 	%r14668, %r69, 320;
	shr.u32 	%r14669, %r14668, 4;
	mul.lo.s32 	%r14670, %r14669, 6;
	and.b32  	%r81, %r14670, 62;
	shr.u32 	%r14671, %r14670, 2;
	and.b32  	%r14672, %r14671, 240;
	or.b32  	%r14673, %r14672, %r70;
	mul.wide.u32 	%rd18514, %r14673, 8;
	add.s64 	%rd376, %rd1, %rd18514;
	ld.global.nc.u64 	%rd18515, [%rd376];
	shr.u64 	%rd377, %rd18515, %r81;
	and.b64  	%rd19541, %rd377, 63;
	setp.lt.u32 	%p1835, %r81, 59;
	@%p1835 bra 	$L__BB0_2073;
	ld.global.nc.u64 	%rd18516, [%rd376+128];
	sub.s32 	%r14674, 64, %r81;
	shl.b64 	%rd18517, %rd18516, %r14674;
	and.b64  	%rd18518, %rd18517, 63;
	or.b64  	%rd19541, %rd18518, %rd377;
$L__BB0_2073:
	st.global.u64 	[%rd330+2560], %rd19541;
	add.s32 	%r14675, %r69, 352;
	shr.u32 	%r14676, %r14675, 4;
	mul.lo.s32 	%r14677, %r14676, 6;
	and.b32  	%r82, %r14677, 62;
	shr.u32 	%r14678, %r14677, 2;
	and.b32  	%r14679, %r14678, 240;
	or.b32  	%r14680, %r14679, %r70;
	mul.wide.u32 	%rd18519, %r14680, 8;
	add.s64 	%rd381, %rd1, %rd18519;
	ld.global.nc.u64 	%rd18520, [%rd381];
	shr.u64 	%rd382, %rd18520, %r82;
	and.b64  	%rd19542, %rd382, 63;
	setp.lt.u32 	%p1836, %r82, 59;
	@%p1836 bra 	$L__BB0_2075;
	ld.global.nc.u64 	%rd18521, [%rd381+128];
	sub.s32 	%r14681, 64, %r82;
	shl.b64 	%rd18522, %rd18521, %r14681;
	and.b64  	%rd18523, %rd18522, 63;
	or.b64  	%rd19542, %rd18523, %rd382;
$L__BB0_2075:
	st.global.u64 	[%rd330+2816], %rd19542;
	add.s32 	%r14682, %r69, 384;
	shr.u32 	%r14683, %r14682, 4;
	mul.lo.s32 	%r14684, %r14683, 6;
	and.b32  	%r83, %r14684, 62;
	shr.u32 	%r14685, %r14684, 2;
	and.b32  	%r14686, %r14685, 240;
	or.b32  	%r14687, %r14686, %r70;
	mul.wide.u32 	%rd18524, %r14687, 8;
	add.s64 	%rd386, %rd1, %rd18524;
	ld.global.nc.u64 	%rd18525, [%rd386];
	shr.u64 	%rd387, %rd18525, %r83;
	and.b64  	%rd19543, %rd387, 63;
	setp.lt.u32 	%p1837, %r83, 59;
	@%p1837 bra 	$L__BB0_2077;
	ld.global.nc.u64 	%rd18526, [%rd386+128];
	sub.s32 	%r14688, 64, %r83;
	shl.b64 	%rd18527, %rd18526, %r14688;
	and.b64  	%rd18528, %rd18527, 63;
	or.b64  	%rd19543, %rd18528, %rd387;
$L__BB0_2077:
	st.global.u64 	[%rd330+3072], %rd19543;
	add.s32 	%r14689, %r69, 416;
	shr.u32 	%r14690, %r14689, 4;
	mul.lo.s32 	%r14691, %r14690, 6;
	and.b32  	%r84, %r14691, 62;
	shr.u32 	%r14692, %r14691, 2;
	and.b32  	%r14693, %r14692, 240;
	or.b32  	%r14694, %r14693, %r70;
	mul.wide.u32 	%rd18529, %r14694, 8;
	add.s64 	%rd391, %rd1, %rd18529;
	ld.global.nc.u64 	%rd18530, [%rd391];
	shr.u64 	%rd392, %rd18530, %r84;
	and.b64  	%rd19544, %rd392, 63;
	setp.lt.u32 	%p1838, %r84, 59;
	@%p1838 bra 	$L__BB0_2079;
	ld.global.nc.u64 	%rd18531, [%rd391+128];
	sub.s32 	%r14695, 64, %r84;
	shl.b64 	%rd18532, %rd18531, %r14695;
	and.b64  	%rd18533, %rd18532, 63;
	or.b64  	%rd19544, %rd18533, %rd392;
$L__BB0_2079:
	st.global.u64 	[%rd330+3328], %rd19544;
	add.s32 	%r14696, %r69, 448;
	shr.u32 	%r14697, %r14696, 4;
	mul.lo.s32 	%r14698, %r14697, 6;
	and.b32  	%r85, %r14698, 62;
	shr.u32 	%r14699, %r14698, 2;
	and.b32  	%r14700, %r14699, 240;
	or.b32  	%r14701, %r14700, %r70;
	mul.wide.u32 	%rd18534, %r14701, 8;
	add.s64 	%rd396, %rd1, %rd18534;
	ld.global.nc.u64 	%rd18535, [%rd396];
	shr.u64 	%rd397, %rd18535, %r85;
	and.b64  	%rd19545, %rd397, 63;
	setp.lt.u32 	%p1839, %r85, 59;
	@%p1839 bra 	$L__BB0_2081;
	ld.global.nc.u64 	%rd18536, [%rd396+128];
	sub.s32 	%r14702, 64, %r85;
	shl.b64 	%rd18537, %rd18536, %r14702;
	and.b64  	%rd18538, %rd18537, 63;
	or.b64  	%rd19545, %rd18538, %rd397;
$L__BB0_2081:
	st.global.u64 	[%rd330+3584], %rd19545;
	add.s32 	%r14703, %r69, 480;
	shr.u32 	%r14704, %r14703, 4;
	mul.lo.s32 	%r14705, %r14704, 6;
	and.b32  	%r86, %r14705, 62;
	shr.u32 	%r14706, %r14705, 2;
	and.b32  	%r14707, %r14706, 240;
	or.b32  	%r14708, %r14707, %r70;
	mul.wide.u32 	%rd18539, %r14708, 8;
	add.s64 	%rd401, %rd1, %rd18539;
	ld.global.nc.u64 	%rd18540, [%rd401];
	shr.u64 	%rd402, %rd18540, %r86;
	and.b64  	%rd19546, %rd402, 63;
	setp.lt.u32 	%p1840, %r86, 59;
	@%p1840 bra 	$L__BB0_2083;
	ld.global.nc.u64 	%rd18541, [%rd401+128];
	sub.s32 	%r14709, 64, %r86;
	shl.b64 	%rd18542, %rd18541, %r14709;
	and.b64  	%rd18543, %rd18542, 63;
	or.b64  	%rd19546, %rd18543, %rd402;
$L__BB0_2083:
	st.global.u64 	[%rd330+3840], %rd19546;
	add.s32 	%r14710, %r69, 512;
	shr.u32 	%r14711, %r14710, 4;
	mul.lo.s32 	%r14712, %r14711, 6;
	and.b32  	%r87, %r14712, 62;
	shr.u32 	%r14713, %r14712, 2;
	and.b32  	%r14714, %r14713, 240;
	or.b32  	%r14715, %r14714, %r70;
	mul.wide.u32 	%rd18544, %r14715, 8;
	add.s64 	%rd406, %rd1, %rd18544;
	ld.global.nc.u64 	%rd18545, [%rd406];
	shr.u64 	%rd407, %rd18545, %r87;
	and.b64  	%rd19547, %rd407, 63;
	setp.lt.u32 	%p1841, %r87, 59;
	@%p1841 bra 	$L__BB0_2085;
	ld.global.nc.u64 	%rd18546, [%rd406+128];
	sub.s32 	%r14716, 64, %r87;
	shl.b64 	%rd18547, %rd18546, %r14716;
	and.b64  	%rd18548, %rd18547, 63;
	or.b64  	%rd19547, %rd18548, %rd407;
$L__BB0_2085:
	st.global.u64 	[%rd330+4096], %rd19547;
	add.s32 	%r14717, %r69, 544;
	shr.u32 	%r14718, %r14717, 4;
	mul.lo.s32 	%r14719, %r14718, 6;
	and.b32  	%r88, %r14719, 62;
	shr.u32 	%r14720, %r14719, 2;
	and.b32  	%r14721, %r14720, 240;
	or.b32  	%r14722, %r14721, %r70;
	mul.wide.u32 	%rd18549, %r14722, 8;
	add.s64 	%rd411, %rd1, %rd18549;
	ld.global.nc.u64 	%rd18550, [%rd411];
	shr.u64 	%rd412, %rd18550, %r88;
	and.b64  	%rd19548, %rd412, 63;
	setp.lt.u32 	%p1842, %r88, 59;
	@%p1842 bra 	$L__BB0_2087;
	ld.global.nc.u64 	%rd18551, [%rd411+128];
	sub.s32 	%r14723, 64, %r88;
	shl.b64 	%rd18552, %rd18551, %r14723;
	and.b64  	%rd18553, %rd18552, 63;
	or.b64  	%rd19548, %rd18553, %rd412;
$L__BB0_2087:
	st.global.u64 	[%rd330+4352], %rd19548;
	add.s32 	%r14724, %r69, 576;
	shr.u32 	%r14725, %r14724, 4;
	mul.lo.s32 	%r14726, %r14725, 6;
	and.b32  	%r89, %r14726, 62;
	shr.u32 	%r14727, %r14726, 2;
	and.b32  	%r14728, %r14727, 240;
	or.b32  	%r14729, %r14728, %r70;
	mul.wide.u32 	%rd18554, %r14729, 8;
	add.s64 	%rd416, %rd1, %rd18554;
	ld.global.nc.u64 	%rd18555, [%rd416];
	shr.u64 	%rd417, %rd18555, %r89;
	and.b64  	%rd19549, %rd417, 63;
	setp.lt.u32 	%p1843, %r89, 59;
	@%p1843 bra 	$L__BB0_2089;
	ld.global.nc.u64 	%rd18556, [%rd416+128];
	sub.s32 	%r14730, 64, %r89;
	shl.b64 	%rd18557, %rd18556, %r14730;
	and.b64  	%rd18558, %rd18557, 63;
	or.b64  	%rd19549, %rd18558, %rd417;
$L__BB0_2089:
	st.global.u64 	[%rd330+4608], %rd19549;
	add.s32 	%r14731, %r69, 608;
	shr.u32 	%r14732, %r14731, 4;
	mul.lo.s32 	%r14733, %r14732, 6;
	and.b32  	%r90, %r14733, 62;
	shr.u32 	%r14734, %r14733, 2;
	and.b32  	%r14735, %r14734, 240;
	or.b32  	%r14736, %r14735, %r70;
	mul.wide.u32 	%rd18559, %r14736, 8;
	add.s64 	%rd421, %rd1, %rd18559;
	ld.global.nc.u64 	%rd18560, [%rd421];
	shr.u64 	%rd422, %rd18560, %r90;
	and.b64  	%rd19550, %rd422, 63;
	setp.lt.u32 	%p1844, %r90, 59;
	@%p1844 bra 	$L__BB0_2091;
	ld.global.nc.u64 	%rd18561, [%rd421+128];
	sub.s32 	%r14737, 64, %r90;
	shl.b64 	%rd18562, %rd18561, %r14737;
	and.b64  	%rd18563, %rd18562, 63;
	or.b64  	%rd19550, %rd18563, %rd422;
$L__BB0_2091:
	st.global.u64 	[%rd330+4864], %rd19550;
	add.s32 	%r14738, %r69, 640;
	shr.u32 	%r14739, %r14738, 4;
	mul.lo.s32 	%r14740, %r14739, 6;
	and.b32  	%r91, %r14740, 62;
	shr.u32 	%r14741, %r14740, 2;
	and.b32  	%r14742, %r14741, 240;
	or.b32  	%r14743, %r14742, %r70;
	mul.wide.u32 	%rd18564, %r14743, 8;
	add.s64 	%rd426, %rd1, %rd18564;
	ld.global.nc.u64 	%rd18565, [%rd426];
	shr.u64 	%rd427, %rd18565, %r91;
	and.b64  	%rd19551, %rd427, 63;
	setp.lt.u32 	%p1845, %r91, 59;
	@%p1845 bra 	$L__BB0_2093;
	ld.global.nc.u64 	%rd18566, [%rd426+128];
	sub.s32 	%r14744, 64, %r91;
	shl.b64 	%rd18567, %rd18566, %r14744;
	and.b64  	%rd18568, %rd18567, 63;
	or.b64  	%rd19551, %rd18568, %rd427;
$L__BB0_2093:
	st.global.u64 	[%rd330+5120], %rd19551;
	add.s32 	%r14745, %r69, 672;
	shr.u32 	%r14746, %r14745, 4;
	mul.lo.s32 	%r14747, %r14746, 6;
	and.b32  	%r92, %r14747, 62;
	shr.u32 	%r14748, %r14747, 2;
	and.b32  	%r14749, %r14748, 240;
	or.b32  	%r14750, %r14749, %r70;
	mul.wide.u32 	%rd18569, %r14750, 8;
	add.s64 	%rd431, %rd1, %rd18569;
	ld.global.nc.u64 	%rd18570, [%rd431];
	shr.u64 	%rd432, %rd18570, %r92;
	and.b64  	%rd19552, %rd432, 63;
	setp.lt.u32 	%p1846, %r92, 59;
	@%p1846 bra 	$L__BB0_2095;
	ld.global.nc.u64 	%rd18571, [%rd431+128];
	sub.s32 	%r14751, 64, %r92;
	shl.b64 	%rd18572, %rd18571, %r14751;
	and.b64  	%rd18573, %rd18572, 63;
	or.b64  	%rd19552, %rd18573, %rd432;
$L__BB0_2095:
	st.global.u64 	[%rd330+5376], %rd19552;
	add.s32 	%r14752, %r69, 704;
	shr.u32 	%r14753, %r14752, 4;
	mul.lo.s32 	%r14754, %r14753, 6;
	and.b32  	%r93, %r14754, 62;
	shr.u32 	%r14755, %r14754, 2;
	and.b32  	%r14756, %r14755, 240;
	or.b32  	%r14757, %r14756, %r70;
	mul.wide.u32 	%rd18574, %r14757, 8;
	add.s64 	%rd436, %rd1, %rd18574;
	ld.global.nc.u64 	%rd18575, [%rd436];
	shr.u64 	%rd437, %rd18575, %r93;
	and.b64  	%rd19553, %rd437, 63;
	setp.lt.u32 	%p1847, %r93, 59;
	@%p1847 bra 	$L__BB0_2097;
	ld.global.nc.u64 	%rd18576, [%rd436+128];
	sub.s32 	%r14758, 64, %r93;
	shl.b64 	%rd18577, %rd18576, %r14758;
	and.b64  	%rd18578, %rd18577, 63;
	or.b64  	%rd19553, %rd18578, %rd437;
$L__BB0_2097:
	st.global.u64 	[%rd330+5632], %rd19553;
	add.s32 	%r14759, %r69, 736;
	shr.u32 	%r14760, %r14759, 4;
	mul.lo.s32 	%r14761, %r14760, 6;
	and.b32  	%r94, %r14761, 62;
	shr.u32 	%r14762, %r14761, 2;
	and.b32  	%r14763, %r14762, 240;
	or.b32  	%r14764, %r14763, %r70;
	mul.wide.u32 	%rd18579, %r14764, 8;
	add.s64 	%rd441, %rd1, %rd18579;
	ld.global.nc.u64 	%rd18580, [%rd441];
	shr.u64 	%rd442, %rd18580, %r94;
	and.b64  	%rd19554, %rd442, 63;
	setp.lt.u32 	%p1848, %r94, 59;
	@%p1848 bra 	$L__BB0_2099;
	ld.global.nc.u64 	%rd18581, [%rd441+128];
	sub.s32 	%r14765, 64, %r94;
	shl.b64 	%rd18582, %rd18581, %r14765;
	and.b64  	%rd18583, %rd18582, 63;
	or.b64  	%rd19554, %rd18583, %rd442;
$L__BB0_2099:
	st.global.u64 	[%rd330+5888], %rd19554;
	add.s32 	%r14766, %r69, 768;
	shr.u32 	%r14767, %r14766, 4;
	mul.lo.s32 	%r14768, %r14767, 6;
	and.b32  	%r95, %r14768, 62;
	shr.u32 	%r14769, %r14768, 2;
	and.b32  	%r14770, %r14769, 240;
	or.b32  	%r14771, %r14770, %r70;
	mul.wide.u32 	%rd18584, %r14771, 8;
	add.s64 	%rd446, %rd1, %rd18584;
	ld.global.nc.u64 	%rd18585, [%rd446];
	shr.u64 	%rd447, %rd18585, %r95;
	and.b64  	%rd19555, %rd447, 63;
	setp.lt.u32 	%p1849, %r95, 59;
	@%p1849 bra 	$L__BB0_2101;
	ld.global.nc.u64 	%rd18586, [%rd446+128];
	sub.s32 	%r14772, 64, %r95;
	shl.b64 	%rd18587, %rd18586, %r14772;
	and.b64  	%rd18588, %rd18587, 63;
	or.b64  	%rd19555, %rd18588, %rd447;
$L__BB0_2101:
	st.global.u64 	[%rd330+6144], %rd19555;
	add.s32 	%r14773, %r69, 800;
	shr.u32 	%r14774, %r14773, 4;
	mul.lo.s32 	%r14775, %r14774, 6;
	and.b32  	%r96, %r14775, 62;
	shr.u32 	%r14776, %r14775, 2;
	and.b32  	%r14777, %r14776, 240;
	or.b32  	%r14778, %r14777, %r70;
	mul.wide.u32 	%rd18589, %r14778, 8;
	add.s64 	%rd451, %rd1, %rd18589;
	ld.global.nc.u64 	%rd18590, [%rd451];
	shr.u64 	%rd452, %rd18590, %r96;
	and.b64  	%rd19556, %rd452, 63;
	setp.lt.u32 	%p1850, %r96, 59;
	@%p1850 bra 	$L__BB0_2103;
	ld.global.nc.u64 	%rd18591, [%rd451+128];
	sub.s32 	%r14779, 64, %r96;
	shl.b64 	%rd18592, %rd18591, %r14779;
	and.b64  	%rd18593, %rd18592, 63;
	or.b64  	%rd19556, %rd18593, %rd452;
$L__BB0_2103:
	st.global.u64 	[%rd330+6400], %rd19556;
	add.s32 	%r14780, %r69, 832;
	shr.u32 	%r14781, %r14780, 4;
	mul.lo.s32 	%r14782, %r14781, 6;
	and.b32  	%r97, %r14782, 62;
	shr.u32 	%r14783, %r14782, 2;
	and.b32  	%r14784, %r14783, 240;
	or.b32  	%r14785, %r14784, %r70;
	mul.wide.u32 	%rd18594, %r14785, 8;
	add.s64 	%rd456, %rd1, %rd18594;
	ld.global.nc.u64 	%rd18595, [%rd456];
	shr.u64 	%rd457, %rd18595, %r97;
	and.b64  	%rd19557, %rd457, 63;
	setp.lt.u32 	%p1851, %r97, 59;
	@%p1851 bra 	$L__BB0_2105;
	ld.global.nc.u64 	%rd18596, [%rd456+128];
	sub.s32 	%r14786, 64, %r97;
	shl.b64 	%rd18597, %rd18596, %r14786;
	and.b64  	%rd18598, %rd18597, 63;
	or.b64  	%rd19557, %rd18598, %rd457;
$L__BB0_2105:
	st.global.u64 	[%rd330+6656], %rd19557;
	add.s32 	%r14787, %r69, 864;
	shr.u32 	%r14788, %r14787, 4;
	mul.lo.s32 	%r14789, %r14788, 6;
	and.b32  	%r98, %r14789, 62;
	shr.u32 	%r14790, %r14789, 2;
	and.b32  	%r14791, %r14790, 240;
	or.b32  	%r14792, %r14791, %r70;
	mul.wide.u32 	%rd18599, %r14792, 8;
	add.s64 	%rd461, %rd1, %rd18599;
	ld.global.nc.u64 	%rd18600, [%rd461];
	shr.u64 	%rd462, %rd18600, %r98;
	and.b64  	%rd19558, %rd462, 63;
	setp.lt.u32 	%p1852, %r98, 59;
	@%p1852 bra 	$L__BB0_2107;
	ld.global.nc.u64 	%rd18601, [%rd461+128];
	sub.s32 	%r14793, 64, %r98;
	shl.b64 	%rd18602, %rd18601, %r14793;
	and.b64  	%rd18603, %rd18602, 63;
	or.b64  	%rd19558, %rd18603, %rd462;
$L__BB0_2107:
	st.global.u64 	[%rd330+6912], %rd19558;
	add.s32 	%r14794, %r69, 896;
	shr.u32 	%r14795, %r14794, 4;
	mul.lo.s32 	%r14796, %r14795, 6;
	and.b32  	%r99, %r14796, 62;
	shr.u32 	%r14797, %r14796, 2;
	and.b32  	%r14798, %r14797, 240;
	or.b32  	%r14799, %r14798, %r70;
	mul.wide.u32 	%rd18604, %r14799, 8;
	add.s64 	%rd466, %rd1, %rd18604;
	ld.global.nc.u64 	%rd18605, [%rd466];
	shr.u64 	%rd467, %rd18605, %r99;
	and.b64  	%rd19559, %rd467, 63;
	setp.lt.u32 	%p1853, %r99, 59;
	@%p1853 bra 	$L__BB0_2109;
	ld.global.nc.u64 	%rd18606, [%rd466+128];
	sub.s32 	%r14800, 64, %r99;
	shl.b64 	%rd18607, %rd18606, %r14800;
	and.b64  	%rd18608, %rd18607, 63;
	or.b64  	%rd19559, %rd18608, %rd467;
$L__BB0_2109:
	st.global.u64 	[%rd330+7168], %rd19559;
	add.s32 	%r14801, %r69, 928;
	shr.u32 	%r14802, %r14801, 4;
	mul.lo.s32 	%r14803, %r14802, 6;
	and.b32  	%r100, %r14803, 62;
	shr.u32 	%r14804, %r14803, 2;
	and.b32  	%r14805, %r14804, 240;
	or.b32  	%r14806, %r14805, %r70;
	mul.wide.u32 	%rd18609, %r14806, 8;
	add.s64 	%rd471, %rd1, %rd18609;
	ld.global.nc.u64 	%rd18610, [%rd471];
	shr.u64 	%rd472, %rd18610, %r100;
	and.b64  	%rd19560, %rd472, 63;
	setp.lt.u32 	%p1854, %r100, 59;
	@%p1854 bra 	$L__BB0_2111;
	ld.global.nc.u64 	%rd18611, [%rd471+128];
	sub.s32 	%r14807, 64, %r100;
	shl.b64 	%rd18612, %rd18611, %r14807;
	and.b64  	%rd18613, %rd18612, 63;
	or.b64  	%rd19560, %rd18613, %rd472;
$L__BB0_2111:
	st.global.u64 	[%rd330+7424], %rd19560;
	add.s32 	%r14808, %r69, 960;
	shr.u32 	%r14809, %r14808, 4;
	mul.lo.s32 	%r14810, %r14809, 6;
	and.b32  	%r101, %r14810, 62;
	shr.u32 	%r14811, %r14810, 2;
	and.b32  	%r14812, %r14811, 240;
	or.b32  	%r14813, %r14812, %r70;
	mul.wide.u32 	%rd18614, %r14813, 8;
	add.s64 	%rd476, %rd1, %rd18614;
	ld.global.nc.u64 	%rd18615, [%rd476];
	shr.u64 	%rd477, %rd18615, %r101;
	and.b64  	%rd19561, %rd477, 63;
	setp.lt.u32 	%p1855, %r101, 59;
	@%p1855 bra 	$L__BB0_2113;
	ld.global.nc.u64 	%rd18616, [%rd476+128];
	sub.s32 	%r14814, 64, %r101;
	shl.b64 	%rd18617, %rd18616, %r14814;
	and.b64  	%rd18618, %rd18617, 63;
	or.b64  	%rd19561, %rd18618, %rd477;
$L__BB0_2113:
	st.global.u64 	[%rd330+7680], %rd19561;
	add.s32 	%r14815, %r69, 992;
	shr.u32 	%r14816, %r14815, 4;
	mul.lo.s32 	%r14817, %r14816, 6;
	and.b32  	%r102, %r14817, 62;
	shr.u32 	%r14818, %r14817, 2;
	and.b32  	%r14819, %r14818, 240;
	or.b32  	%r14820, %r14819, %r70;
	mul.wide.u32 	%rd18619, %r14820, 8;
	add.s64 	%rd481, %rd1, %rd18619;
	ld.global.nc.u64 	%rd18620, [%rd481];
	shr.u64 	%rd482, %rd18620, %r102;
	and.b64  	%rd19562, %rd482, 63;
	setp.lt.u32 	%p1856, %r102, 59;
	@%p1856 bra 	$L__BB0_2115;
	ld.global.nc.u64 	%rd18621, [%rd481+128];
	sub.s32 	%r14821, 64, %r102;
	shl.b64 	%rd18622, %rd18621, %r14821;
	and.b64  	%rd18623, %rd18622, 63;
	or.b64  	%rd19562, %rd18623, %rd482;
$L__BB0_2115:
	st.global.u64 	[%rd330+7936], %rd19562;
	bra.uni 	$L__BB0_3809;
$L__BB0_2116:
	mov.u32 	%r14197, %tid.x;
	and.b32  	%r14198, %r14197, 15;
	shr.u32 	%r14199, %r14197, 1;
	and.b32  	%r14200, %r14199, 56;
	shr.u32 	%r14201, %r14197, 3;
	and.b32  	%r14202, %r14201, 112;
	or.b32  	%r14203, %r14202, %r14198;
	mul.wide.u32 	%rd18140, %r14203, 8;
	add.s64 	%rd18141, %rd1, %rd18140;
	ld.global.nc.u64 	%rd18142, [%rd18141];
	shr.u64 	%rd18143, %rd18142, %r14200;
	and.b64  	%rd18144, %rd18143, 255;
	mul.wide.u32 	%rd18145, %r14197, 8;
	add.s64 	%rd18146, %rd2, %rd18145;
	st.global.u64 	[%rd18146], %rd18144;
	add.s32 	%r14204, %r14197, 32;
	shr.u32 	%r14205, %r14204, 1;
	and.b32  	%r14206, %r14205, 56;
	shr.u32 	%r14207, %r14204, 3;
	and.b32  	%r14208, %r14207, 240;
	or.b32  	%r14209, %r14208, %r14198;
	mul.wide.u32 	%rd18147, %r14209, 8;
	add.s64 	%rd18148, %rd1, %rd18147;
	ld.global.nc.u64 	%rd18149, [%rd18148];
	shr.u64 	%rd18150, %rd18149, %r14206;
	and.b64  	%rd18151, %rd18150, 255;
	st.global.u64 	[%rd18146+256], %rd18151;
	add.s32 	%r14210, %r14197, 64;
	shr.u32 	%r14211, %r14210, 1;
	and.b32  	%r14212, %r14211, 56;
	shr.u32 	%r14213, %r14210, 3;
	and.b32  	%r14214, %r14213, 240;
	or.b32  	%r14215, %r14214, %r14198;
	mul.wide.u32 	%rd18152, %r14215, 8;
	add.s64 	%rd18153, %rd1, %rd18152;
	ld.global.nc.u64 	%rd18154, [%rd18153];
	shr.u64 	%rd18155, %rd18154, %r14212;
	and.b64  	%rd18156, %rd18155, 255;
	st.global.u64 	[%rd18146+512], %rd18156;
	add.s32 	%r14216, %r14197, 96;
	shr.u32 	%r14217, %r14216, 1;
	and.b32  	%r14218, %r14217, 56;
	shr.u32 	%r14219, %r14216, 3;
	and.b32  	%r14220, %r14219, 240;
	or.b32  	%r14221, %r14220, %r14198;
	mul.wide.u32 	%rd18157, %r14221, 8;
	add.s64 	%rd18158, %rd1, %rd18157;
	ld.global.nc.u64 	%rd18159, [%rd18158];
	shr.u64 	%rd18160, %rd18159, %r14218;
	and.b64  	%rd18161, %rd18160, 255;
	st.global.u64 	[%rd18146+768], %rd18161;
	add.s32 	%r14222, %r14197, 128;
	shr.u32 	%r14223, %r14222, 3;
	and.b32  	%r14224, %r14223, 240;
	or.b32  	%r14225, %r14224, %r14198;
	mul.wide.u32 	%rd18162, %r14225, 8;
	add.s64 	%rd18163, %rd1, %rd18162;
	ld.global.nc.u64 	%rd18164, [%rd18163];
	shr.u64 	%rd18165, %rd18164, %r14200;
	and.b64  	%rd18166, %rd18165, 255;
	st.global.u64 	[%rd18146+1024], %rd18166;
	add.s32 	%r14226, %r14197, 160;
	shr.u32 	%r14227, %r14226, 1;
	and.b32  	%r14228, %r14227, 56;
	shr.u32 	%r14229, %r14226, 3;
	and.b32  	%r14230, %r14229, 240;
	or.b32  	%r14231, %r14230, %r14198;
	mul.wide.u32 	%rd18167, %r14231, 8;
	add.s64 	%rd18168, %rd1, %rd18167;
	ld.global.nc.u64 	%rd18169, [%rd18168];
	shr.u64 	%rd18170, %rd18169, %r14228;
	and.b64  	%rd18171, %rd18170, 255;
	st.global.u64 	[%rd18146+1280], %rd18171;
	add.s32 	%r14232, %r14197, 192;
	shr.u32 	%r14233, %r14232, 1;
	and.b32  	%r14234, %r14233, 56;
	shr.u32 	%r14235, %r14232, 3;
	and.b32  	%r14236, %r14235, 240;
	or.b32  	%r14237, %r14236, %r14198;
	mul.wide.u32 	%rd18172, %r14237, 8;
	add.s64 	%rd18173, %rd1, %rd18172;
	ld.global.nc.u64 	%rd18174, [%rd18173];
	shr.u64 	%rd18175, %rd18174, %r14234;
	and.b64  	%rd18176, %rd18175, 255;
	st.global.u64 	[%rd18146+1536], %rd18176;
	add.s32 	%r14238, %r14197, 224;
	shr.u32 	%r14239, %r14238, 1;
	and.b32  	%r14240, %r14239, 56;
	shr.u32 	%r14241, %r14238, 3;
	and.b32  	%r14242, %r14241, 240;
	or.b32  	%r14243, %r14242, %r14198;
	mul.wide.u32 	%rd18177, %r14243, 8;
	add.s64 	%rd18178, %rd1, %rd18177;
	ld.global.nc.u64 	%rd18179, [%rd18178];
	shr.u64 	%rd18180, %rd18179, %r14240;
	and.b64  	%rd18181, %rd18180, 255;
	st.global.u64 	[%rd18146+1792], %rd18181;
	add.s32 	%r14244, %r14197, 256;
	shr.u32 	%r14245, %r14244, 3;
	and.b32  	%r14246, %r14245, 240;
	or.b32  	%r14247, %r14246, %r14198;
	mul.wide.u32 	%rd18182, %r14247, 8;
	add.s64 	%rd18183, %rd1, %rd18182;
	ld.global.nc.u64 	%rd18184, [%rd18183];
	shr.u64 	%rd18185, %rd18184, %r14200;
	and.b64  	%rd18186, %rd18185, 255;
	st.global.u64 	[%rd18146+2048], %rd18186;
	add.s32 	%r14248, %r14197, 288;
	shr.u32 	%r14249, %r14248, 1;
	and.b32  	%r14250, %r14249, 56;
	shr.u32 	%r14251, %r14248, 3;
	and.b32  	%r14252, %r14251, 240;
	or.b32  	%r14253, %r14252, %r14198;
	mul.wide.u32 	%rd18187, %r14253, 8;
	add.s64 	%rd18188, %rd1, %rd18187;
	ld.global.nc.u64 	%rd18189, [%rd18188];
	shr.u64 	%rd18190, %rd18189, %r14250;
	and.b64  	%rd18191, %rd18190, 255;
	st.global.u64 	[%rd18146+2304], %rd18191;
	add.s32 	%r14254, %r14197, 320;
	shr.u32 	%r14255, %r14254, 1;
	and.b32  	%r14256, %r14255, 56;
	shr.u32 	%r14257, %r14254, 3;
	and.b32  	%r14258, %r14257, 240;
	or.b32  	%r14259, %r14258, %r14198;
	mul.wide.u32 	%rd18192, %r14259, 8;
	add.s64 	%rd18193, %rd1, %rd18192;
	ld.global.nc.u64 	%rd18194, [%rd18193];
	shr.u64 	%rd18195, %rd18194, %r14256;
	and.b64  	%rd18196, %rd18195, 255;
	st.global.u64 	[%rd18146+2560], %rd18196;
	add.s32 	%r14260, %r14197, 352;
	shr.u32 	%r14261, %r14260, 1;
	and.b32  	%r14262, %r14261, 56;
	shr.u32 	%r14263, %r14260, 3;
	and.b32  	%r14264, %r14263, 240;
	or.b32  	%r14265, %r14264, %r14198;
	mul.wide.u32 	%rd18197, %r14265, 8;
	add.s64 	%rd18198, %rd1, %rd18197;
	ld.global.nc.u64 	%rd18199, [%rd18198];
	shr.u64 	%rd18200, %rd18199, %r14262;
	and.b64  	%rd18201, %rd18200, 255;
	st.global.u64 	[%rd18146+2816], %rd18201;
	add.s32 	%r14266, %r14197, 384;
	shr.u32 	%r14267, %r14266, 3;
	and.b32  	%r14268, %r14267, 240;
	or.b32  	%r14269, %r14268, %r14198;
	mul.wide.u32 	%rd18202, %r14269, 8;
	add.s64 	%rd18203, %rd1, %rd18202;
	ld.global.nc.u64 	%rd18204, [%rd18203];
	shr.u64 	%rd18205, %rd18204, %r14200;
	and.b64  	%rd18206, %rd18205, 255;
	st.global.u64 	[%rd18146+3072], %rd18206;
	add.s32 	%r14270, %r14197, 416;
	shr.u32 	%r14271, %r14270, 1;
	and.b32  	%r14272, %r14271, 56;
	shr.u32 	%r14273, %r14270, 3;
	and.b32  	%r14274, %r14273, 240;
	or.b32  	%r14275, %r14274, %r14198;
	mul.wide.u32 	%rd18207, %r14275, 8;
	add.s64 	%rd18208, %rd1, %rd18207;
	ld.global.nc.u64 	%rd18209, [%rd18208];
	shr.u64 	%rd18210, %rd18209, %r14272;
	and.b64  	%rd18211, %rd18210, 255;
	st.global.u64 	[%rd18146+3328], %rd18211;
	add.s32 	%r14276, %r14197, 448;
	shr.u32 	%r14277, %r14276, 1;
	and.b32  	%r14278, %r14277, 56;
	shr.u32 	%r14279, %r14276, 3;
	and.b32  	%r14280, %r14279, 240;
	or.b32  	%r14281, %r14280, %r14198;
	mul.wide.u32 	%rd18212, %r14281, 8;
	add.s64 	%rd18213, %rd1, %rd18212;
	ld.global.nc.u64 	%rd18214, [%rd18213];
	shr.u64 	%rd18215, %rd18214, %r14278;
	and.b64  	%rd18216, %rd18215, 255;
	st.global.u64 	[%rd18146+3584], %rd18216;
	add.s32 	%r14282, %r14197, 480;
	shr.u32 	%r14283, %r14282, 1;
	and.b32  	%r14284, %r14283, 56;
	shr.u32 	%r14285, %r14282, 3;
	and.b32  	%r14286, %r14285, 240;
	or.b32  	%r14287, %r14286, %r14198;
	mul.wide.u32 	%rd18217, %r14287, 8;
	add.s64 	%rd18218, %rd1, %rd18217;
	ld.global.nc.u64 	%rd18219, [%rd18218];
	shr.u64 	%rd18220, %rd18219, %r14284;
	and.b64  	%rd18221, %rd18220, 255;
	st.global.u64 	[%rd18146+3840], %rd18221;
	add.s32 	%r14288, %r14197, 512;
	shr.u32 	%r14289, %r14288, 3;
	and.b32  	%r14290, %r14289, 240;
	or.b32  	%r14291, %r14290, %r14198;
	mul.wide.u32 	%rd18222, %r14291, 8;
	add.s64 	%rd18223, %rd1, %rd18222;
	ld.global.nc.u64 	%rd18224, [%rd18223];
	shr.u64 	%rd18225, %rd18224, %r14200;
	and.b64  	%rd18226, %rd18225, 255;
	st.global.u64 	[%rd18146+4096], %rd18226;
	add.s32 	%r14292, %r14197, 544;
	shr.u32 	%r14293, %r14292, 1;
	and.b32  	%r14294, %r14293, 56;
	shr.u32 	%r14295, %r14292, 3;
	and.b32  	%r14296, %r14295, 240;
	or.b32  	%r14297, %r14296, %r14198;
	mul.wide.u32 	%rd18227, %r14297, 8;
	add.s64 	%rd18228, %rd1, %rd18227;
	ld.global.nc.u64 	%rd18229, [%rd18228];
	shr.u64 	%rd18230, %rd18229, %r14294;
	and.b64  	%rd18231, %rd18230, 255;
	st.global.u64 	[%rd18146+4352], %rd18231;
	add.s32 	%r14298, %r14197, 576;
	shr.u32 	%r14299, %r14298, 1;
	and.b32  	%r14300, %r14299, 56;
	shr.u32 	%r14301, %r14298, 3;
	and.b32  	%r14302, %r14301, 240;
	or.b32  	%r14303, %r14302, %r14198;
	mul.wide.u32 	%rd18232, %r14303, 8;
	add.s64 	%rd18233, %rd1, %rd18232;
	ld.global.nc.u64 	%rd18234, [%rd18233];
	shr.u64 	%rd18235, %rd18234, %r14300;
	and.b64  	%rd18236, %rd18235, 255;
	st.global.u64 	[%rd18146+4608], %rd18236;
	add.s32 	%r14304, %r14197, 608;
	shr.u32 	%r14305, %r14304, 1;
	and.b32  	%r14306, %r14305, 56;
	shr.u32 	%r14307, %r14304, 3;
	and.b32  	%r14308, %r14307, 240;
	or.b32  	%r14309, %r14308, %r14198;
	mul.wide.u32 	%rd18237, %r14309, 8;
	add.s64 	%rd18238, %rd1, %rd18237;
	ld.global.nc.u64 	%rd18239, [%rd18238];
	shr.u64 	%rd18240, %rd18239, %r14306;
	and.b64  	%rd18241, %rd18240, 255;
	st.global.u64 	[%rd18146+4864], %rd18241;
	add.s32 	%r14310, %r14197, 640;
	shr.u32 	%r14311, %r14310, 3;
	and.b32  	%r14312, %r14311, 240;
	or.b32  	%r14313, %r14312, %r14198;
	mul.wide.u32 	%rd18242, %r14313, 8;
	add.s64 	%rd18243, %rd1, %rd18242;
	ld.global.nc.u64 	%rd18244, [%rd18243];
	shr.u64 	%rd18245, %rd18244, %r14200;
	and.b64  	%rd18246, %rd18245, 255;
	st.global.u64 	[%rd18146+5120], %rd18246;
	add.s32 	%r14314, %r14197, 672;
	shr.u32 	%r14315, %r14314, 1;
	and.b32  	%r14316, %r14315, 56;
	shr.u32 	%r14317, %r14314, 3;
	and.b32  	%r14318, %r14317, 240;
	or.b32  	%r14319, %r14318, %r14198;
	mul.wide.u32 	%rd18247, %r14319, 8;
	add.s64 	%rd18248, %rd1, %rd18247;
	ld.global.nc.u64 	%rd18249, [%rd18248];
	shr.u64 	%rd18250, %rd18249, %r14316;
	and.b64  	%rd18251, %rd18250, 255;
	st.global.u64 	[%rd18146+5376], %rd18251;
	add.s32 	%r14320, %r14197, 704;
	shr.u32 	%r14321, %r14320, 1;
	and.b32  	%r14322, %r14321, 56;
	shr.u32 	%r14323, %r14320, 3;
	and.b32  	%r14324, %r14323, 240;
	or.b32  	%r14325, %r14324, %r14198;
	mul.wide.u32 	%rd18252, %r14325, 8;
	add.s64 	%rd18253, %rd1, %rd18252;
	ld.global.nc.u64 	%rd18254, [%rd18253];
	shr.u64 	%rd18255, %rd18254, %r14322;
	and.b64  	%rd18256, %rd18255, 255;
	st.global.u64 	[%rd18146+5632], %rd18256;
	add.s32 	%r14326, %r14197, 736;
	shr.u32 	%r14327, %r14326, 1;
	and.b32  	%r14328, %r14327, 56;
	shr.u32 	%r14329, %r14326, 3;
	and.b32  	%r14330, %r14329, 240;
	or.b32  	%r14331, %r14330, %r14198;
	mul.wide.u32 	%rd18257, %r14331, 8;
	add.s64 	%rd18258, %rd1, %rd18257;
	ld.global.nc.u64 	%rd18259, [%rd18258];
	shr.u64 	%rd18260, %rd18259, %r14328;
	and.b64  	%rd18261, %rd18260, 255;
	st.global.u64 	[%rd18146+5888], %rd18261;
	add.s32 	%r14332, %r14197, 768;
	shr.u32 	%r14333, %r14332, 3;
	and.b32  	%r14334, %r14333, 240;
	or.b32  	%r14335, %r14334, %r14198;
	mul.wide.u32 	%rd18262, %r14335, 8;
	add.s64 	%rd18263, %rd1, %rd18262;
	ld.global.nc.u64 	%rd18264, [%rd18263];
	shr.u64 	%rd18265, %rd18264, %r14200;
	and.b64  	%rd18266, %rd18265, 255;
	st.global.u64 	[%rd18146+6144], %rd18266;
	add.s32 	%r14336, %r14197, 800;
	shr.u32 	%r14337, %r14336, 1;
	and.b32  	%r14338, %r14337, 56;
	shr.u32 	%r14339, %r14336, 3;
	and.b32  	%r14340, %r14339, 240;
	or.b32  	%r14341, %r14340, %r14198;
	mul.wide.u32 	%rd18267, %r14341, 8;
	add.s64 	%rd18268, %rd1, %rd18267;
	ld.global.nc.u64 	%rd18269, [%rd18268];
	shr.u64 	%rd18270, %rd18269, %r14338;
	and.b64  	%rd18271, %rd18270, 255;
	st.global.u64 	[%rd18146+6400], %rd18271;
	add.s32 	%r14342, %r14197, 832;
	shr.u32 	%r14343, %r14342, 1;
	and.b32  	%r14344, %r14343, 56;
	shr.u32 	%r14345, %r14342, 3;
	and.b32  	%r14346, %r14345, 240;
	or.b32  	%r14347, %r14346, %r14198;
	mul.wide.u32 	%rd18272, %r14347, 8;
	add.s64 	%rd18273, %rd1, %rd18272;
	ld.global.nc.u64 	%rd18274, [%rd18273];
	shr.u64 	%rd18275, %rd18274, %r14344;
	and.b64  	%rd18276, %rd18275, 255;
	st.global.u64 	[%rd18146+6656], %rd18276;
	add.s32 	%r14348, %r14197, 864;
	shr.u32 	%r14349, %r14348, 1;
	and.b32  	%r14350, %r14349, 56;
	shr.u32 	%r14351, %r14348, 3;
	and.b32  	%r14352, %r14351, 240;
	or.b32  	%r14353, %r14352, %r14198;
	mul.wide.u32 	%rd18277, %r14353, 8;
	add.s64 	%rd18278, %rd1, %rd18277;
	ld.global.nc.u64 	%rd18279, [%rd18278];
	shr.u64 	%rd18280, %rd18279, %r14350;
	and.b64  	%rd18281, %rd18280, 255;
	st.global.u64 	[%rd18146+6912], %rd18281;
	add.s32 	%r14354, %r14197, 896;
	shr.u32 	%r14355, %r14354, 3;
	and.b32  	%r14356, %r14355, 240;
	or.b32  	%r14357, %r14356, %r14198;
	mul.wide.u32 	%rd18282, %r14357, 8;
	add.s64 	%rd18283, %rd1, %rd18282;
	ld.global.nc.u64 	%rd18284, [%rd18283];
	shr.u64 	%rd18285, %rd18284, %r14200;
	and.b64  	%rd18286, %rd18285, 255;
	st.global.u64 	[%rd18146+7168], %rd18286;
	add.s32 	%r14358, %r14197, 928;
	shr.u32 	%r14359, %r14358, 1;
	and.b32  	%r14360, %r14359, 56;
	shr.u32 	%r14361, %r14358, 3;
	and.b32  	%r14362, %r14361, 240;
	or.b32  	%r14363, %r14362, %r14198;
	mul.wide.u32 	%rd18287, %r14363, 8;
	add.s64 	%rd18288, %rd1, %rd18287;
	ld.global.nc.u64 	%rd18289, [%rd18288];
	shr.u64 	%rd18290, %rd18289, %r14360;
	and.b64  	%rd18291, %rd18290, 255;
	st.global.u64 	[%rd18146+7424], %rd18291;
	add.s32 	%r14364, %r14197, 960;
	shr.u32 	%r14365, %r14364, 1;
	and.b32  	%r14366, %r14365, 56;
	shr.u32 	%r14367, %r14364, 3;
	and.b32  	%r14368, %r14367, 240;
	or.b32  	%r14369, %r14368, %r14198;
	mul.wide.u32 	%rd18292, %r14369, 8;
	add.s64 	%rd18293, %rd1, %rd18292;
	ld.global.nc.u64 	%rd18294, [%rd18293];
	shr.u64 	%rd18295, %rd18294, %r14366;
	and.b64  	%rd18296, %rd18295, 255;
	st.global.u64 	[%rd18146+7680], %rd18296;
	add.s32 	%r14370, %r14197, 992;
	shr.u32 	%r14371, %r14370, 1;
	and.b32  	%r14372, %r14371, 56;
	shr.u32 	%r14373, %r14370, 3;
	and.b32  	%r14374, %r14373, 240;
	or.b32  	%r14375, %r14374, %r14198;
	mul.wide.u32 	%rd18297, %r14375, 8;
	add.s64 	%rd18298, %rd1, %rd18297;
	ld.global.nc.u64 	%rd18299, [%rd18298];
	shr.u64 	%rd18300, %rd18299, %r14372;
	and.b64  	%rd18301, %rd18300, 255;
	st.global.u64 	[%rd18146+7936], %rd18301;
	bra.uni 	$L__BB0_3809;
$L__BB0_2117:
	mov.u32 	%r171, %tid.x;
	and.b32  	%r172, %r171, 15;
	shr.u32 	%r13751, %r171, 4;
	mul.lo.s32 	%r13752, %r13751, 10;
	and.b32  	%r173, %r13752, 62;
	shr.u32 	%r13753, %r13752, 2;
	and.b32  	%r13754, %r13753, 240;
	or.b32  	%r13755, %r13754, %r172;
	mul.wide.u32 	%rd17818, %r13755, 8;
	add.s64 	%rd808, %rd1, %rd17818;
	ld.global.nc.u64 	%rd17819, [%rd808];
	shr.u64 	%rd809, %rd17819, %r173;
	and.b64  	%rd19627, %rd809, 1023;
	setp.lt.u32 	%p1729, %r173, 55;
	@%p1729 bra 	$L__BB0_2119;
	ld.global.nc.u64 	%rd17820, [%rd808+128];
	sub.s32 	%r13756, 64, %r173;
	shl.b64 	%rd17821, %rd17820, %r13756;
	and.b64  	%rd17822, %rd17821, 1023;
	or.b64  	%rd19627, %rd17822, %rd809;
$L__BB0_2119:
	mul.wide.u32 	%rd17823, %r171, 8;
	add.s64 	%rd813, %rd2, %rd17823;
	st.global.u64 	[%rd813], %rd19627;
	add.s32 	%r13757, %r171, 32;
	shr.u32 	%r13758, %r13757, 4;
	mul.lo.s32 	%r13759, %r13758, 10;
	and.b32  	%r174, %r13759, 62;
	shr.u32 	%r13760, %r13759, 2;
	and.b32  	%r13761, %r13760, 496;
	or.b32  	%r13762, %r13761, %r172;
	mul.wide.u32 	%rd17824, %r13762, 8;
	add.s64 	%rd814, %rd1, %rd17824;
	ld.global.nc.u64 	%rd17825, [%rd814];
	shr.u64 	%rd815, %rd17825, %r174;
	and.b64  	%rd19628, %rd815, 1023;
	setp.lt.u32 	%p1730, %r174, 55;
	@%p1730 bra 	$L__BB0_2121;
	ld.global.nc.u64 	%rd17826, [%rd814+128];
	sub.s32 	%r13763, 64, %r174;
	shl.b64 	%rd17827, %rd17826, %r13763;
	and.b64  	%rd17828, %rd17827, 1023;
	or.b64  	%rd19628, %rd17828, %rd815;
$L__BB0_2121:
	st.global.u64 	[%rd813+256], %rd19628;
	add.s32 	%r13764, %r171, 64;
	shr.u32 	%r13765, %r13764, 4;
	mul.lo.s32 	%r13766, %r13765, 10;
	and.b32  	%r175, %r13766, 62;
	shr.u32 	%r13767, %r13766, 2;
	and.b32  	%r13768, %r13767, 496;
	or.b32  	%r13769, %r13768, %r172;
	mul.wide.u32 	%rd17829, %r13769, 8;
	add.s64 	%rd819, %rd1, %rd17829;
	ld.global.nc.u64 	%rd17830, [%rd819];
	shr.u64 	%rd820, %rd17830, %r175;
	and.b64  	%rd19629, %rd820, 1023;
	setp.lt.u32 	%p1731, %r175, 55;
	@%p1731 bra 	$L__BB0_2123;
	ld.global.nc.u64 	%rd17831, [%rd819+128];
	sub.s32 	%r13770, 64, %r175;
	shl.b64 	%rd17832, %rd17831, %r13770;
	and.b64  	%rd17833, %rd17832, 1023;
	or.b64  	%rd19629, %rd17833, %rd820;
$L__BB0_2123:
	st.global.u64 	[%rd813+512], %rd19629;
	add.s32 	%r13771, %r171, 96;
	shr.u32 	%r13772, %r13771, 4;
	mul.lo.s32 	%r13773, %r13772, 10;
	and.b32  	%r176, %r13773, 62;
	shr.u32 	%r13774, %r13773, 2;
	and.b32  	%r13775, %r13774, 496;
	or.b32  	%r13776, %r13775, %r172;
	mul.wide.u32 	%rd17834, %r13776, 8;
	add.s64 	%rd824, %rd1, %rd17834;
	ld.global.nc.u64 	%rd17835, [%rd824];
	shr.u64 	%rd825, %rd17835, %r176;
	and.b64  	%rd19630, %rd825, 1023;
	setp.lt.u32 	%p1732, %r176, 55;
	@%p1732 bra 	$L__BB0_2125;
	ld.global.nc.u64 	%rd17836, [%rd824+128];
	sub.s32 	%r13777, 64, %r176;
	shl.b64 	%rd17837, %rd17836, %r13777;
	and.b64  	%rd17838, %rd17837, 1023;
	or.b64  	%rd19630, %rd17838, %rd825;
$L__BB0_2125:
	st.global.u64 	[%rd813+768], %rd19630;
	add.s32 	%r13778, %r171, 128;
	shr.u32 	%r13779, %r13778, 4;
	mul.lo.s32 	%r13780, %r13779, 10;
	and.b32  	%r177, %r13780, 62;
	shr.u32 	%r13781, %r13780, 2;
	and.b32  	%r13782, %r13781, 496;
	or.b32  	%r13783, %r13782, %r172;
	mul.wide.u32 	%rd17839, %r13783, 8;
	add.s64 	%rd829, %rd1, %rd17839;
	ld.global.nc.u64 	%rd17840, [%rd829];
	shr.u64 	%rd830, %rd17840, %r177;
	and.b64  	%rd19631, %rd830, 1023;
	setp.lt.u32 	%p1733, %r177, 55;
	@%p1733 bra 	$L__BB0_2127;
	ld.global.nc.u64 	%rd17841, [%rd829+128];
	sub.s32 	%r13784, 64, %r177;
	shl.b64 	%rd17842, %rd17841, %r13784;
	and.b64  	%rd17843, %rd17842, 1023;
	or.b64  	%rd19631, %rd17843, %rd830;
$L__BB0_2127:
	st.global.u64 	[%rd813+1024], %rd19631;
	add.s32 	%r13785, %r171, 160;
	shr.u32 	%r13786, %r13785, 4;
	mul.lo.s32 	%r13787, %r13786, 10;
	and.b32  	%r178, %r13787, 62;
	shr.u32 	%r13788, %r13787, 2;
	and.b32  	%r13789, %r13788, 496;
	or.b32  	%r13790, %r13789, %r172;
	mul.wide.u32 	%rd17844, %r13790, 8;
	add.s64 	%rd834, %rd1, %rd17844;
	ld.global.nc.u64 	%rd17845, [%rd834];
	shr.u64 	%rd835, %rd17845, %r178;
	and.b64  	%rd19632, %rd835, 1023;
	setp.lt.u32 	%p1734, %r178, 55;
	@%p1734 bra 	$L__BB0_2129;
	ld.global.nc.u64 	%rd17846, [%rd834+128];
	sub.s32 	%r13791, 64, %r178;
	shl.b64 	%rd17847, %rd17846, %r13791;
	and.b64  	%rd17848, %rd17847, 1023;
	or.b64  	%rd19632, %rd17848, %rd835;
$L__BB0_2129:
	st.global.u64 	[%rd813+1280], %rd19632;
	add.s32 	%r13792, %r171, 192;
	shr.u32 	%r13793, %r13792, 4;
	mul.lo.s32 	%r13794, %r13793, 10;
	and.b32  	%r179, %r13794, 62;
	shr.u32 	%r13795, %r13794, 2;
	and.b32  	%r13796, %r13795, 496;
	or.b32  	%r13797, %r13796, %r172;
	mul.wide.u32 	%rd17849, %r13797, 8;
	add.s64 	%rd839, %rd1, %rd17849;
	ld.global.nc.u64 	%rd17850, [%rd839];
	shr.u64 	%rd840, %rd17850, %r179;
	and.b64  	%rd19633, %rd840, 1023;
	setp.lt.u32 	%p1735, %r179, 55;
	@%p1735 bra 	$L__BB0_2131;
	ld.global.nc.u64 	%rd17851, [%rd839+128];
	sub.s32 	%r13798, 64, %r179;
	shl.b64 	%rd17852, %rd17851, %r13798;
	and.b64  	%rd17853, %rd17852, 1023;
	or.b64  	%rd19633, %rd17853, %rd840;
$L__BB0_2131:
	st.global.u64 	[%rd813+1536], %rd19633;
	add.s32 	%r13799, %r171, 224;
	shr.u32 	%r13800, %r13799, 4;
	mul.lo.s32 	%r13801, %r13800, 10;
	and.b32  	%r180, %r13801, 62;
	shr.u32 	%r13802, %r13801, 2;
	and.b32  	%r13803, %r13802, 496;
	or.b32  	%r13804, %r13803, %r172;
	mul.wide.u32 	%rd17854, %r13804, 8;
	add.s64 	%rd844, %rd1, %rd17854;
	ld.global.nc.u64 	%rd17855, [%rd844];
	shr.u64 	%rd845, %rd17855, %r180;
	and.b64  	%rd19634, %rd845, 1023;
	setp.lt.u32 	%p1736, %r180, 55;
	@%p1736 bra 	$L__BB0_2133;
	ld.global.nc.u64 	%rd17856, [%rd844+128];
	sub.s32 	%r13805, 64, %r180;
	shl.b64 	%rd17857, %rd17856, %r13805;
	and.b64  	%rd17858, %rd17857, 1023;
	or.b64  	%rd19634, %rd17858, %rd845;
$L__BB0_2133:
	st.global.u64 	[%rd813+1792], %rd19634;
	add.s32 	%r13806, %r171, 256;
	shr.u32 	%r13807, %r13806, 4;
	mul.lo.s32 	%r13808, %r13807, 10;
	and.b32  	%r181, %r13808, 62;
	shr.u32 	%r13809, %r13808, 2;
	and.b32  	%r13810, %r13809, 496;
	or.b32  	%r13811, %r13810, %r172;
	mul.wide.u32 	%rd17859, %r13811, 8;
	add.s64 	%rd849, %rd1, %rd17859;
	ld.global.nc.u64 	%rd17860, [%rd849];
	shr.u64 	%rd850, %rd17860, %r181;
	and.b64  	%rd19635, %rd850, 1023;
	setp.lt.u32 	%p1737, %r181, 55;
	@%p1737 bra 	$L__BB0_2135;
	ld.global.nc.u64 	%rd17861, [%rd849+128];
	sub.s32 	%r13812, 64, %r181;
	shl.b64 	%rd17862, %rd17861, %r13812;
	and.b64  	%rd17863, %rd17862, 1023;
	or.b64  	%rd19635, %rd17863, %rd850;
$L__BB0_2135:
	st.global.u64 	[%rd813+2048], %rd19635;
	add.s32 	%r13813, %r171, 288;
	shr.u32 	%r13814, %r13813, 4;
	mul.lo.s32 	%r13815, %r13814, 10;
	and.b32  	%r182, %r13815, 62;
	shr.u32 	%r13816, %r13815, 2;
	and.b32  	%r13817, %r13816, 496;
	or.b32  	%r13818, %r13817, %r172;
	mul.wide.u32 	%rd17864, %r13818, 8;
	add.s64 	%rd854, %rd1, %rd17864;
	ld.global.nc.u64 	%rd17865, [%rd854];
	shr.u64 	%rd855, %rd17865, %r182;
	and.b64  	%rd19636, %rd855, 1023;
	setp.lt.u32 	%p1738, %r182, 55;
	@%p1738 bra 	$L__BB0_2137;
	ld.global.nc.u64 	%rd17866, [%rd854+128];
	sub.s32 	%r13819, 64, %r182;
	shl.b64 	%rd17867, %rd17866, %r13819;
	and.b64  	%rd17868, %rd17867, 1023;
	or.b64  	%rd19636, %rd17868, %rd855;
$L__BB0_2137:
	st.global.u64 	[%rd813+2304], %rd19636;
	add.s32 	%r13820, %r171, 320;
	shr.u32 	%r13821, %r13820, 4;
	mul.lo.s32 	%r13822, %r13821, 10;
	and.b32  	%r183, %r13822, 62;
	shr.u32 	%r13823, %r13822, 2;
	and.b32  	%r13824, %r13823, 496;
	or.b32  	%r13825, %r13824, %r172;
	mul.wide.u32 	%rd17869, %r13825, 8;
	add.s64 	%rd859, %rd1, %rd17869;
	ld.global.nc.u64 	%rd17870, [%rd859];
	shr.u64 	%rd860, %rd17870, %r183;
	and.b64  	%rd19637, %rd860, 1023;
	setp.lt.u32 	%p1739, %r183, 55;
	@%p1739 bra 	$L__BB0_2139;
	ld.global.nc.u64 	%rd17871, [%rd859+128];
	sub.s32 	%r13826, 64, %r183;
	shl.b64 	%rd17872, %rd17871, %r13826;
	and.b64  	%rd17873, %rd17872, 1023;
	or.b64  	%rd19637, %rd17873, %rd860;
$L__BB0_2139:
	st.global.u64 	[%rd813+2560], %rd19637;
	add.s32 	%r13827, %r171, 352;
	shr.u32 	%r13828, %r13827, 4;
	mul.lo.s32 	%r13829, %r13828, 10;
	and.b32  	%r184, %r13829, 62;
	shr.u32 	%r13830, %r13829, 2;
	and.b32  	%r13831, %r13830, 496;
	or.b32  	%r13832, %r13831, %r172;
	mul.wide.u32 	%rd17874, %r13832, 8;
	add.s64 	%rd864, %rd1, %rd17874;
	ld.global.nc.u64 	%rd17875, [%rd864];
	shr.u64 	%rd865, %rd17875, %r184;
	and.b64  	%rd19638, %rd865, 1023;
	setp.lt.u32 	%p1740, %r184, 55;
	@%p1740 bra 	$L__BB0_2141;
	ld.global.nc.u64 	%rd17876, [%rd864+128];
	sub.s32 	%r13833, 64, %r184;
	shl.b64 	%rd17877, %rd17876, %r13833;
	and.b64  	%rd17878, %rd17877, 1023;
	or.b64  	%rd19638, %rd17878, %rd865;
$L__BB0_2141:
	st.global.u64 	[%rd813+2816], %rd19638;
	add.s32 	%r13834, %r171, 384;
	shr.u32 	%r13835, %r13834, 4;
	mul.lo.s32 	%r13836, %r13835, 10;
	and.b32  	%r185, %r13836, 62;
	shr.u32 	%r13837, %r13836, 2;
	and.b32  	%r13838, %r13837, 496;
	or.b32  	%r13839, %r13838, %r172;
	mul.wide.u32 	%rd17879, %r13839, 8;
	add.s64 	%rd869, %rd1, %rd17879;
	ld.global.nc.u64 	%rd17880, [%rd869];
	shr.u64 	%rd870, %rd17880, %r185;
	and.b64  	%rd19639, %rd870, 1023;
	setp.lt.u32 	%p1741, %r185, 55;
	@%p1741 bra 	$L__BB0_2143;
	ld.global.nc.u64 	%rd17881, [%rd869+128];
	sub.s32 	%r13840, 64, %r185;
	shl.b64 	%rd17882, %rd17881, %r13840;
	and.b64  	%rd17883, %rd17882, 1023;
	or.b64  	%rd19639, %rd17883, %rd870;
$L__BB0_2143:
	st.global.u64 	[%rd813+3072], %rd19639;
	add.s32 	%r13841, %r171, 416;
	shr.u32 	%r13842, %r13841, 4;
	mul.lo.s32 	%r13843, %r13842, 10;
	and.b32  	%r186, %r13843, 62;
	shr.u32 	%r13844, %r13843, 2;
	and.b32  	%r13845, %r13844, 496;
	or.b32  	%r13846, %r13845, %r172;
	mul.wide.u32 	%rd17884, %r13846, 8;
	add.s64 	%rd874, %rd1, %rd17884;
	ld.global.nc.u64 	%rd17885, [%rd874];
	shr.u64 	%rd875, %rd17885, %r186;
	and.b64  	%rd19640, %rd875, 1023;
	setp.lt.u32 	%p1742, %r186, 55;
	@%p1742 bra 	$L__BB0_2145;
	ld.global.nc.u64 	%rd17886, [%rd874+128];
	sub.s32 	%r13847, 64, %r186;
	shl.b64 	%rd17887, %rd17886, %r13847;
	and.b64  	%rd17888, %rd17887, 1023;
	or.b64  	%rd19640, %rd17888, %rd875;
$L__BB0_2145:
	st.global.u64 	[%rd813+3328], %rd19640;
	add.s32 	%r13848, %r171, 448;
	shr.u32 	%r13849, %r13848, 4;
	mul.lo.s32 	%r13850, %r13849, 10;
	and.b32  	%r187, %r13850, 62;
	shr.u32 	%r13851, %r13850, 2;
	and.b32  	%r13852, %r13851, 496;
	or.b32  	%r13853, %r13852, %r172;
	mul.wide.u32 	%rd17889, %r13853, 8;
	add.s64 	%rd879, %rd1, %rd17889;
	ld.global.nc.u64 	%rd17890, [%rd879];
	shr.u64 	%rd880, %rd17890, %r187;
	and.b64  	%rd19641, %rd880, 1023;
	setp.lt.u32 	%p1743, %r187, 55;
	@%p1743 bra 	$L__BB0_2147;
	ld.global.nc.u64 	%rd17891, [%rd879+128];
	sub.s32 	%r13854, 64, %r187;
	shl.b64 	%rd17892, %rd17891, %r13854;
	and.b64  	%rd17893, %rd17892, 1023;
	or.b64  	%rd19641, %rd17893, %rd880;
$L__BB0_2147:
	st.global.u64 	[%rd813+3584], %rd19641;
	add.s32 	%r13855, %r171, 480;
	shr.u32 	%r13856, %r13855, 4;
	mul.lo.s32 	%r13857, %r13856, 10;
	and.b32  	%r188, %r13857, 62;
	shr.u32 	%r13858, %r13857, 2;
	and.b32  	%r13859, %r13858, 496;
	or.b32  	%r13860, %r13859, %r172;
	mul.wide.u32 	%rd17894, %r13860, 8;
	add.s64 	%rd884, %rd1, %rd17894;
	ld.global.nc.u64 	%rd17895, [%rd884];
	shr.u64 	%rd885, %rd17895, %r188;
	and.b64  	%rd19642, %rd885, 1023;
	setp.lt.u32 	%p1744, %r188, 55;
	@%p1744 bra 	$L__BB0_2149;
	ld.global.nc.u64 	%rd17896, [%rd884+128];
	sub.s32 	%r13861, 64, %r188;
	shl.b64 	%rd17897, %rd17896, %r13861;
	and.b64  	%rd17898, %rd17897, 1023;
	or.b64  	%rd19642, %rd17898, %rd885;
$L__BB0_2149:
	st.global.u64 	[%rd813+3840], %rd19642;
	add.s32 	%r13862, %r171, 512;
	shr.u32 	%r13863, %r13862, 4;
	mul.lo.s32 	%r13864, %r13863, 10;
	and.b32  	%r189, %r13864, 62;
	shr.u32 	%r13865, %r13864, 2;
	and.b32  	%r13866, %r13865, 496;
	or.b32  	%r13867, %r13866, %r172;
	mul.wide.u32 	%rd17899, %r13867, 8;
	add.s64 	%rd889, %rd1, %rd17899;
	ld.global.nc.u64 	%rd17900, [%rd889];
	shr.u64 	%rd890, %rd17900, %r189;
	and.b64  	%rd19643, %rd890, 1023;
	setp.lt.u32 	%p1745, %r189, 55;
	@%p1745 bra 	$L__BB0_2151;
	ld.global.nc.u64 	%rd17901, [%rd889+128];
	sub.s32 	%r13868, 64, %r189;
	shl.b64 	%rd17902, %rd17901, %r13868;
	and.b64  	%rd17903, %rd17902, 1023;
	or.b64  	%rd19643, %rd17903, %rd890;
$L__BB0_2151:
	st.global.u64 	[%rd813+4096], %rd19643;
	add.s32 	%r13869, %r171, 544;
	shr.u32 	%r13870, %r13869, 4;
	mul.lo.s32 	%r13871, %r13870, 10;
	and.b32  	%r190, %r13871, 62;
	shr.u32 	%r13872, %r13871, 2;
	and.b32  	%r13873, %r13872, 496;
	or.b32  	%r13874, %r13873, %r172;
	mul.wide.u32 	%rd17904, %r13874, 8;
	add.s64 	%rd894, %rd1, %rd17904;
	ld.global.nc.u64 	%rd17905, [%rd894];
	shr.u64 	%rd895, %rd17905, %r190;
	and.b64  	%rd19644, %rd895, 1023;
	setp.lt.u32 	%p1746, %r190, 55;
	@%p1746 bra 	$L__BB0_2153;
	ld.global.nc.u64 	%rd17906, [%rd894+128];
	sub.s32 	%r13875, 64, %r190;
	shl.b64 	%rd17907, %rd17906, %r13875;
	and.b64  	%rd17908, %rd17907, 1023;
	or.b64  	%rd19644, %rd17908, %rd895;
$L__BB0_2153:
	st.global.u64 	[%rd813+4352], %rd19644;
	add.s32 	%r13876, %r171, 576;
	shr.u32 	%r13877, %r13876, 4;
	mul.lo.s32 	%r13878, %r13877, 10;
	and.b32  	%r191, %r13878, 62;
	shr.u32 	%r13879, %r13878, 2;
	and.b32  	%r13880, %r13879, 496;
	or.b32  	%r13881, %r13880, %r172;
	mul.wide.u32 	%rd17909, %r13881, 8;
	add.s64 	%rd899, %rd1, %rd17909;
	ld.global.nc.u64 	%rd17910, [%rd899];
	shr.u64 	%rd900, %rd17910, %r191;
	and.b64  	%rd19645, %rd900, 1023;
	setp.lt.u32 	%p1747, %r191, 55;
	@%p1747 bra 	$L__BB0_2155;
	ld.global.nc.u64 	%rd17911, [%rd899+128];
	sub.s32 	%r13882, 64, %r191;
	shl.b64 	%rd17912, %rd17911, %r13882;
	and.b64  	%rd17913, %rd17912, 1023;
	or.b64  	%rd19645, %rd17913, %rd900;
$L__BB0_2155:
	st.global.u64 	[%rd813+4608], %rd19645;
	add.s32 	%r13883, %r171, 608;
	shr.u32 	%r13884, %r13883, 4;
	mul.lo.s32 	%r13885, %r13884, 10;
	and.b32  	%r192, %r13885, 62;
	shr.u32 	%r13886, %r13885, 2;
	and.b32  	%r13887, %r13886, 496;
	or.b32  	%r13888, %r13887, %r172;
	mul.wide.u32 	%rd17914, %r13888, 8;
	add.s64 	%rd904, %rd1, %rd17914;
	ld.global.nc.u64 	%rd17915, [%rd904];
	shr.u64 	%rd905, %rd17915, %r192;
	and.b64  	%rd19646, %rd905, 1023;
	setp.lt.u32 	%p1748, %r192, 55;
	@%p1748 bra 	$L__BB0_2157;
	ld.global.nc.u64 	%rd17916, [%rd904+128];
	sub.s32 	%r13889, 64, %r192;
	shl.b64 	%rd17917, %rd17916, %r13889;
	and.b64  	%rd17918, %rd17917, 1023;
	or.b64  	%rd19646, %rd17918, %rd905;
$L__BB0_2157:
	st.global.u64 	[%rd813+4864], %rd19646;
	add.s32 	%r13890, %r171, 640;
	shr.u32 	%r13891, %r13890, 4;
	mul.lo.s32 	%r13892, %r13891, 10;
	and.b32  	%r193, %r13892, 62;
	shr.u32 	%r13893, %r13892, 2;
	and.b32  	%r13894, %r13893, 496;
	or.b32  	%r13895, %r13894, %r172;
	mul.wide.u32 	%rd17919, %r13895, 8;
	add.s64 	%rd909, %rd1, %rd17919;
	ld.global.nc.u64 	%rd17920, [%rd909];
	shr.u64 	%rd910, %rd17920, %r193;
	and.b64  	%rd19647, %rd910, 1023;
	setp.lt.u32 	%p1749, %r193, 55;
	@%p1749 bra 	$L__BB0_2159;
	ld.global.nc.u64 	%rd17921, [%rd909+128];
	sub.s32 	%r13896, 64, %r193;
	shl.b64 	%rd17922, %rd17921, %r13896;
	and.b64  	%rd17923, %rd17922, 1023;
	or.b64  	%rd19647, %rd17923, %rd910;
$L__BB0_2159:
	st.global.u64 	[%rd813+5120], %rd19647;
	add.s32 	%r13897, %r171, 672;
	shr.u32 	%r13898, %r13897, 4;
	mul.lo.s32 	%r13899, %r13898, 10;
	and.b32  	%r194, %r13899, 62;
	shr.u32 	%r13900, %r13899, 2;
	and.b32  	%r13901, %r13900, 496;
	or.b32  	%r13902, %r13901, %r172;
	mul.wide.u32 	%rd17924, %r13902, 8;
	add.s64 	%rd914, %rd1, %rd17924;
	ld.global.nc.u64 	%rd17925, [%rd914];
	shr.u64 	%rd915, %rd17925, %r194;
	and.b64  	%rd19648, %rd915, 1023;
	setp.lt.u32 	%p1750, %r194, 55;
	@%p1750 bra 	$L__BB0_2161;
	ld.global.nc.u64 	%rd17926, [%rd914+128];
	sub.s32 	%r13903, 64, %r194;
	shl.b64 	%rd17927, %rd17926, %r13903;
	and.b64  	%rd17928, %rd17927, 1023;
	or.b64  	%rd19648, %rd17928, %rd915;
$L__BB0_2161:
	st.global.u64 	[%rd813+5376], %rd19648;
	add.s32 	%r13904, %r171, 704;
	shr.u32 	%r13905, %r13904, 4;
	mul.lo.s32 	%r13906, %r13905, 10;
	and.b32  	%r195, %r13906, 62;
	shr.u32 	%r13907, %r13906, 2;
	and.b32  	%r13908, %r13907, 496;
	or.b32  	%r13909, %r13908, %r172;
	mul.wide.u32 	%rd17929, %r13909, 8;
	add.s64 	%rd919, %rd1, %rd17929;
	ld.global.nc.u64 	%rd17930, [%rd919];
	shr.u64 	%rd920, %rd17930, %r195;
	and.b64  	%rd19649, %rd920, 1023;
	setp.lt.u32 	%p1751, %r195, 55;
	@%p1751 bra 	$L__BB0_2163;
	ld.global.nc.u64 	%rd17931, [%rd919+128];
	sub.s32 	%r13910, 64, %r195;
	shl.b64 	%rd17932, %rd17931, %r13910;
	and.b64  	%rd17933, %rd17932, 1023;
	or.b64  	%rd19649, %rd17933, %rd920;
$L__BB0_2163:
	st.global.u64 	[%rd813+5632], %rd19649;
	add.s32 	%r13911, %r171, 736;
	shr.u32 	%r13912, %r13911, 4;
	mul.lo.s32 	%r13913, %r13912, 10;
	and.b32  	%r196, %r13913, 62;
	shr.u32 	%r13914, %r13913, 2;
	and.b32  	%r13915, %r13914, 496;
	or.b32  	%r13916, %r13915, %r172;
	mul.wide.u32 	%rd17934, %r13916, 8;
	add.s64 	%rd924, %rd1, %rd17934;
	ld.global.nc.u64 	%rd17935, [%rd924];
	shr.u64 	%rd925, %rd17935, %r196;
	and.b64  	%rd19650, %rd925, 1023;
	setp.lt.u32 	%p1752, %r196, 55;
	@%p1752 bra 	$L__BB0_2165;
	ld.global.nc.u64 	%rd17936, [%rd924+128];
	sub.s32 	%r13917, 64, %r196;
	shl.b64 	%rd17937, %rd17936, %r13917;
	and.b64  	%rd17938, %rd17937, 1023;
	or.b64  	%rd19650, %rd17938, %rd925;
$L__BB0_2165:
	st.global.u64 	[%rd813+5888], %rd19650;
	add.s32 	%r13918, %r171, 768;
	shr.u32 	%r13919, %r13918, 4;
	mul.lo.s32 	%r13920, %r13919, 10;
	and.b32  	%r197, %r13920, 62;
	shr.u32 	%r13921, %r13920, 2;
	and.b32  	%r13922, %r13921, 496;
	or.b32  	%r13923, %r13922, %r172;
	mul.wide.u32 	%rd17939, %r13923, 8;
	add.s64 	%rd929, %rd1, %rd17939;
	ld.global.nc.u64 	%rd17940, [%rd929];
	shr.u64 	%rd930, %rd17940, %r197;
	and.b64  	%rd19651, %rd930, 1023;
	setp.lt.u32 	%p1753, %r197, 55;
	@%p1753 bra 	$L__BB0_2167;
	ld.global.nc.u64 	%rd17941, [%rd929+128];
	sub.s32 	%r13924, 64, %r197;
	shl.b64 	%rd17942, %rd17941, %r13924;
	and.b64  	%rd17943, %rd17942, 1023;
	or.b64  	%rd19651, %rd17943, %rd930;
$L__BB0_2167:
	st.global.u64 	[%rd813+6144], %rd19651;
	add.s32 	%r13925, %r171, 800;
	shr.u32 	%r13926, %r13925, 4;
	mul.lo.s32 	%r13927, %r13926, 10;
	and.b32  	%r198, %r13927, 62;
	shr.u32 	%r13928, %r13927, 2;
	and.b32  	%r13929, %r13928, 496;
	or.b32  	%r13930, %r13929, %r172;
	mul.wide.u32 	%rd17944, %r13930, 8;
	add.s64 	%rd934, %rd1, %rd17944;
	ld.global.nc.u64 	%rd17945, [%rd934];
	shr.u64 	%rd935, %rd17945, %r198;
	and.b64  	%rd19652, %rd935, 1023;
	setp.lt.u32 	%p1754, %r198, 55;
	@%p1754 bra 	$L__BB0_2169;
	ld.global.nc.u64 	%rd17946, [%rd934+128];
	sub.s32 	%r13931, 64, %r198;
	shl.b64 	%rd17947, %rd17946, %r13931;
	and.b64  	%rd17948, %rd17947, 1023;
	or.b64  	%rd19652, %rd17948, %rd935;
$L__BB0_2169:
	st.global.u64 	[%rd813+6400], %rd19652;
	add.s32 	%r13932, %r171, 832;
	shr.u32 	%r13933, %r13932, 4;
	mul.lo.s32 	%r13934, %r13933, 10;
	and.b32  	%r199, %r13934, 62;
	shr.u32 	%r13935, %r13934, 2;
	and.b32  	%r13936, %r13935, 496;
	or.b32  	%r13937, %r13936, %r172;
	mul.wide.u32 	%rd17949, %r13937, 8;
	add.s64 	%rd939, %rd1, %rd17949;
	ld.global.nc.u64 	%rd17950, [%rd939];
	shr.u64 	%rd940, %rd17950, %r199;
	and.b64  	%rd19653, %rd940, 1023;
	setp.lt.u32 	%p1755, %r199, 55;
	@%p1755 bra 	$L__BB0_2171;
	ld.global.nc.u64 	%rd17951, [%rd939+128];
	sub.s32 	%r13938, 64, %r199;
	shl.b64 	%rd17952, %rd17951, %r13938;
	and.b64  	%rd17953, %rd17952, 1023;
	or.b64  	%rd19653, %rd17953, %rd940;
$L__BB0_2171:
	st.global.u64 	[%rd813+6656], %rd19653;
	add.s32 	%r13939, %r171, 864;
	shr.u32 	%r13940, %r13939, 4;
	mul.lo.s32 	%r13941, %r13940, 10;
	and.b32  	%r200, %r13941, 62;
	shr.u32 	%r13942, %r13941, 2;
	and.b32  	%r13943, %r13942, 496;
	or.b32  	%r13944, %r13943, %r172;
	mul.wide.u32 	%rd17954, %r13944, 8;
	add.s64 	%rd944, %rd1, %rd17954;
	ld.global.nc.u64 	%rd17955, [%rd944];
	shr.u64 	%rd945, %rd17955, %r200;
	and.b64  	%rd19654, %rd945, 1023;
	setp.lt.u32 	%p1756, %r200, 55;
	@%p1756 bra 	$L__BB0_2173;
	ld.global.nc.u64 	%rd17956, [%rd944+128];
	sub.s32 	%r13945, 64, %r200;
	shl.b64 	%rd17957, %rd17956, %r13945;
	and.b64  	%rd17958, %rd17957, 1023;
	or.b64  	%rd19654, %rd17958, %rd945;
$L__BB0_2173:
	st.global.u64 	[%rd813+6912], %rd19654;
	add.s32 	%r13946, %r171, 896;
	shr.u32 	%r13947, %r13946, 4;
	mul.lo.s32 	%r13948, %r13947, 10;
	and.b32  	%r201, %r13948, 62;
	shr.u32 	%r13949, %r13948, 2;
	and.b32  	%r13950, %r13949, 496;
	or.b32  	%r13951, %r13950, %r172;
	mul.wide.u32 	%rd17959, %r13951, 8;
	add.s64 	%rd949, %rd1, %rd17959;
	ld.global.nc.u64 	%rd17960, [%rd949];
	shr.u64 	%rd950, %rd17960, %r201;
	and.b64  	%rd19655, %rd950, 1023;
	setp.lt.u32 	%p1757, %r201, 55;
	@%p1757 bra 	$L__BB0_2175;
	ld.global.nc.u64 	%rd17961, [%rd949+128];
	sub.s32 	%r13952, 64, %r201;
	shl.b64 	%rd17962, %rd17961, %r13952;
	and.b64  	%rd17963, %rd17962, 1023;
	or.b64  	%rd19655, %rd17963, %rd950;
$L__BB0_2175:
	st.global.u64 	[%rd813+7168], %rd19655;
	add.s32 	%r13953, %r171, 928;
	shr.u32 	%r13954, %r13953, 4;
	mul.lo.s32 	%r13955, %r13954, 10;
	and.b32  	%r202, %r13955, 62;
	shr.u32 	%r13956, %r13955, 2;
	and.b32  	%r13957, %r13956, 496;
	or.b32  	%r13958, %r13957, %r172;
	mul.wide.u32 	%rd17964, %r13958, 8;
	add.s64 	%rd954, %rd1, %rd17964;
	ld.global.nc.u64 	%rd17965, [%rd954];
	shr.u64 	%rd955, %rd17965, %r202;
	and.b64  	%rd19656, %rd955, 1023;
	setp.lt.u32 	%p1758, %r202, 55;
	@%p1758 bra 	$L__BB0_2177;
	ld.global.nc.u64 	%rd17966, [%rd954+128];
	sub.s32 	%r13959, 64, %r202;
	shl.b64 	%rd17967, %rd17966, %r13959;
	and.b64  	%rd17968, %rd17967, 1023;
	or.b64  	%rd19656, %rd17968, %rd955;
$L__BB0_2177:
	st.global.u64 	[%rd813+7424], %rd19656;
	add.s32 	%r13960, %r171, 960;
	shr.u32 	%r13961, %r13960, 4;
	mul.lo.s32 	%r13962, %r13961, 10;
	and.b32  	%r203, %r13962, 62;
	shr.u32 	%r13963, %r13962, 2;
	and.b32  	%r13964, %r13963, 496;
	or.b32  	%r13965, %r13964, %r172;
	mul.wide.u32 	%rd17969, %r13965, 8;
	add.s64 	%rd959, %rd1, %rd17969;
	ld.global.nc.u64 	%rd17970, [%rd959];
	shr.u64 	%rd960, %rd17970, %r203;
	and.b64  	%rd19657, %rd960, 1023;
	setp.lt.u32 	%p1759, %r203, 55;
	@%p1759 bra 	$L__BB0_2179;
	ld.global.nc.u64 	%rd17971, [%rd959+128];
	sub.s32 	%r13966, 64, %r203;
	shl.b64 	%rd17972, %rd17971, %r13966;
	and.b64  	%rd17973, %rd17972, 1023;
	or.b64  	%rd19657, %rd17973, %rd960;
$L__BB0_2179:
	st.global.u64 	[%rd813+7680], %rd19657;
	add.s32 	%r13967, %r171, 992;
	shr.u32 	%r13968, %r13967, 4;
	mul.lo.s32 	%r13969, %r13968, 10;
	and.b32  	%r204, %r13969, 62;
	shr.u32 	%r13970, %r13969, 2;
	and.b32  	%r13971, %r13970, 496;
	or.b32  	%r13972, %r13971, %r172;
	mul.wide.u32 	%rd17974, %r13972, 8;
	add.s64 	%rd964, %rd1, %rd17974;
	ld.global.nc.u64 	%rd17975, [%rd964];
	shr.u64 	%rd965, %rd17975, %r204;
	and.b64  	%rd19658, %rd965, 1023;
	setp.lt.u32 	%p1760, %r204, 55;
	@%p1760 bra 	$L__BB0_2181;
	ld.global.nc.u64 	%rd17976, [%rd964+128];
	sub.s32 	%r13973, 64, %r204;
	shl.b64 	%rd17977, %rd17976, %r13973;
	and.b64  	%rd17978, %rd17977, 1023;
	or.b64  	%rd19658, %rd17978, %rd965;
$L__BB0_2181:
	st.global.u64 	[%rd813+7936], %rd19658;
	bra.uni 	$L__BB0_3809;
$L__BB0_2182:
	mov.u32 	%r239, %tid.x;
	and.b32  	%r240, %r239, 15;
	shr.u32 	%r13305, %r239, 4;
	mul.lo.s32 	%r13306, %r13305, 12;
	and.b32  	%r241, %r13306, 60;
	shr.u32 	%r13307, %r13306, 2;
	and.b32  	%r13308, %r13307, 240;
	or.b32  	%r13309, %r13308, %r240;
	mul.wide.u32 	%rd17496, %r13309, 8;
	add.s64 	%rd1130, %rd1, %rd17496;
	ld.global.nc.u64 	%rd17497, [%rd1130];
	shr.u64 	%rd1131, %rd17497, %r241;
	and.b64  	%rd19691, %rd1131, 4095;
	setp.lt.u32 	%p1665, %r241, 53;
	@%p1665 bra 	$L__BB0_2184;
	ld.global.nc.u64 	%rd17498, [%rd1130+128];
	sub.s32 	%r13310, 64, %r241;
	shl.b64 	%rd17499, %rd17498, %r13310;
	and.b64  	%rd17500, %rd17499, 4095;
	or.b64  	%rd19691, %rd17500, %rd1131;
$L__BB0_2184:
	mul.wide.u32 	%rd17501, %r239, 8;
	add.s64 	%rd1135, %rd2, %rd17501;
	st.global.u64 	[%rd1135], %rd19691;
	add.s32 	%r13311, %r239, 32;
	shr.u32 	%r13312, %r13311, 4;
	mul.lo.s32 	%r13313, %r13312, 12;
	and.b32  	%r242, %r13313, 60;
	shr.u32 	%r13314, %r13313, 2;
	and.b32  	%r13315, %r13314, 496;
	or.b32  	%r13316, %r13315, %r240;
	mul.wide.u32 	%rd17502, %r13316, 8;
	add.s64 	%rd1136, %rd1, %rd17502;
	ld.global.nc.u64 	%rd17503, [%rd1136];
	shr.u64 	%rd1137, %rd17503, %r242;
	and.b64  	%rd19692, %rd1137, 4095;
	setp.lt.u32 	%p1666, %r242, 53;
	@%p1666 bra 	$L__BB0_2186;
	ld.global.nc.u64 	%rd17504, [%rd1136+128];
	sub.s32 	%r13317, 64, %r242;
	shl.b64 	%rd17505, %rd17504, %r13317;
	and.b64  	%rd17506, %rd17505, 4095;
	or.b64  	%rd19692, %rd17506, %rd1137;
$L__BB0_2186:
	st.global.u64 	[%rd1135+256], %rd19692;
	add.s32 	%r13318, %r239, 64;
	shr.u32 	%r13319, %r13318, 4;
	mul.lo.s32 	%r13320, %r13319, 12;
	and.b32  	%r243, %r13320, 60;
	shr.u32 	%r13321, %r13320, 2;
	and.b32  	%r13322, %r13321, 496;
	or.b32  	%r13323, %r13322, %r240;
	mul.wide.u32 	%rd17507, %r13323, 8;
	add.s64 	%rd1141, %rd1, %rd17507;
	ld.global.nc.u64 	%rd17508, [%rd1141];
	shr.u64 	%rd1142, %rd17508, %r243;
	and.b64  	%rd19693, %rd1142, 4095;
	setp.lt.u32 	%p1667, %r243, 53;
	@%p1667 bra 	$L__BB0_2188;
	ld.global.nc.u64 	%rd17509, [%rd1141+128];
	sub.s32 	%r13324, 64, %r243;
	shl.b64 	%rd17510, %rd17509, %r13324;
	and.b64  	%rd17511, %rd17510, 4095;
	or.b64  	%rd19693, %rd17511, %rd1142;
$L__BB0_2188:
	st.global.u64 	[%rd1135+512], %rd19693;
	add.s32 	%r13325, %r239, 96;
	shr.u32 	%r13326, %r13325, 4;
	mul.lo.s32 	%r13327, %r13326, 12;
	and.b32  	%r244, %r13327, 60;
	shr.u32 	%r13328, %r13327, 2;
	and.b32  	%r13329, %r13328, 496;
	or.b32  	%r13330, %r13329, %r240;
	mul.wide.u32 	%rd17512, %r13330, 8;
	add.s64 	%rd1146, %rd1, %rd17512;
	ld.global.nc.u64 	%rd17513, [%rd1146];
	shr.u64 	%rd1147, %rd17513, %r244;
	and.b64  	%rd19694, %rd1147, 4095;
	setp.lt.u32 	%p1668, %r244, 53;
	@%p1668 bra 	$L__BB0_2190;
	ld.global.nc.u64 	%rd17514, [%rd1146+128];
	sub.s32 	%r13331, 64, %r244;
	shl.b64 	%rd17515, %rd17514, %r13331;
	and.b64  	%rd17516, %rd17515, 4095;
	or.b64  	%rd19694, %rd17516, %rd1147;
$L__BB0_2190:
	st.global.u64 	[%rd1135+768], %rd19694;
	add.s32 	%r13332, %r239, 128;
	shr.u32 	%r13333, %r13332, 4;
	mul.lo.s32 	%r13334, %r13333, 12;
	and.b32  	%r245, %r13334, 60;
	shr.u32 	%r13335, %r13334, 2;
	and.b32  	%r13336, %r13335, 496;
	or.b32  	%r13337, %r13336, %r240;
	mul.wide.u32 	%rd17517, %r13337, 8;
	add.s64 	%rd1151, %rd1, %rd17517;
	ld.global.nc.u64 	%rd17518, [%rd1151];
	shr.u64 	%rd1152, %rd17518, %r245;
	and.b64  	%rd19695, %rd1152, 4095;
	setp.lt.u32 	%p1669, %r245, 53;
	@%p1669 bra 	$L__BB0_2192;
	ld.global.nc.u64 	%rd17519, [%rd1151+128];
	sub.s32 	%r13338, 64, %r245;
	shl.b64 	%rd17520, %rd17519, %r13338;
	and.b64  	%rd17521, %rd17520, 4095;
	or.b64  	%rd19695, %rd17521, %rd1152;
$L__BB0_2192:
	st.global.u64 	[%rd1135+1024], %rd19695;
	add.s32 	%r13339, %r239, 160;
	shr.u32 	%r13340, %r13339, 4;
	mul.lo.s32 	%r13341, %r13340, 12;
	and.b32  	%r246, %r13341, 60;
	shr.u32 	%r13342, %r13341, 2;
	and.b32  	%r13343, %r13342, 496;
	or.b32  	%r13344, %r13343, %r240;
	mul.wide.u32 	%rd17522, %r13344, 8;
	add.s64 	%rd1156, %rd1, %rd17522;
	ld.global.nc.u64 	%rd17523, [%rd1156];
	shr.u64 	%rd1157, %rd17523, %r246;
	and.b64  	%rd19696, %rd1157, 4095;
	setp.lt.u32 	%p1670, %r246, 53;
	@%p1670 bra 	$L__BB0_2194;
	ld.global.nc.u64 	%rd17524, [%rd1156+128];
	sub.s32 	%r13345, 64, %r246;
	shl.b64 	%rd17525, %rd17524, %r13345;
	and.b64  	%rd17526, %rd17525, 4095;
	or.b64  	%rd19696, %rd17526, %rd1157;
$L__BB0_2194:
	st.global.u64 	[%rd1135+1280], %rd19696;
	add.s32 	%r13346, %r239, 192;
	shr.u32 	%r13347, %r13346, 4;
	mul.lo.s32 	%r13348, %r13347, 12;
	and.b32  	%r247, %r13348, 60;
	shr.u32 	%r13349, %r13348, 2;
	and.b32  	%r13350, %r13349, 496;
	or.b32  	%r13351, %r13350, %r240;
	mul.wide.u32 	%rd17527, %r13351, 8;
	add.s64 	%rd1161, %rd1, %rd17527;
	ld.global.nc.u64 	%rd17528, [%rd1161];
	shr.u64 	%rd1162, %rd17528, %r247;
	and.b64  	%rd19697, %rd1162, 4095;
	setp.lt.u32 	%p1671, %r247, 53;
	@%p1671 bra 	$L__BB0_2196;
	ld.global.nc.u64 	%rd17529, [%rd1161+128];
	sub.s32 	%r13352, 64, %r247;
	shl.b64 	%rd17530, %rd17529, %r13352;
	and.b64  	%rd17531, %rd17530, 4095;
	or.b64  	%rd19697, %rd17531, %rd1162;
$L__BB0_2196:
	st.global.u64 	[%rd1135+1536], %rd19697;
	add.s32 	%r13353, %r239, 224;
	shr.u32 	%r13354, %r13353, 4;
	mul.lo.s32 	%r13355, %r13354, 12;
	and.b32  	%r248, %r13355, 60;
	shr.u32 	%r13356, %r13355, 2;
	and.b32  	%r13357, %r13356, 496;
	or.b32  	%r13358, %r13357, %r240;
	mul.wide.u32 	%rd17532, %r13358, 8;
	add.s64 	%rd1166, %rd1, %rd17532;
	ld.global.nc.u64 	%rd17533, [%rd1166];
	shr.u64 	%rd1167, %rd17533, %r248;
	and.b64  	%rd19698, %rd1167, 4095;
	setp.lt.u32 	%p1672, %r248, 53;
	@%p1672 bra 	$L__BB0_2198;
	ld.global.nc.u64 	%rd17534, [%rd1166+128];
	sub.s32 	%r13359, 64, %r248;
	shl.b64 	%rd17535, %rd17534, %r13359;
	and.b64  	%rd17536, %rd17535, 4095;
	or.b64  	%rd19698, %rd17536, %rd1167;
$L__BB0_2198:
	st.global.u64 	[%rd1135+1792], %rd19698;
	add.s32 	%r13360, %r239, 256;
	shr.u32 	%r13361, %r13360, 4;
	mul.lo.s32 	%r13362, %r13361, 12;
	and.b32  	%r249, %r13362, 60;
	shr.u32 	%r13363, %r13362, 2;
	and.b32  	%r13364, %r13363, 496;
	or.b32  	%r13365, %r13364, %r240;
	mul.wide.u32 	%rd17537, %r13365, 8;
	add.s64 	%rd1171, %rd1, %rd17537;
	ld.global.nc.u64 	%rd17538, [%rd1171];
	shr.u64 	%rd1172, %rd17538, %r249;
	and.b64  	%rd19699, %rd1172, 4095;
	setp.lt.u32 	%p1673, %r249, 53;
	@%p1673 bra 	$L__BB0_2200;
	ld.global.nc.u64 	%rd17539, [%rd1171+128];
	sub.s32 	%r13366, 64, %r249;
	shl.b64 	%rd17540, %rd17539, %r13366;
	and.b64  	%rd17541, %rd17540, 4095;
	or.b64  	%rd19699, %rd17541, %rd1172;
$L__BB0_2200:
	st.global.u64 	[%rd1135+2048], %rd19699;
	add.s32 	%r13367, %r239, 288;
	shr.u32 	%r13368, %r13367, 4;
	mul.lo.s32 	%r13369, %r13368, 12;
	and.b32  	%r250, %r13369, 60;
	shr.u32 	%r13370, %r13369, 2;
	and.b32  	%r13371, %r13370, 496;
	or.b32  	%r13372, %r13371, %r240;
	mul.wide.u32 	%rd17542, %r13372, 8;
	add.s64 	%rd1176, %rd1, %rd17542;
	ld.global.nc.u64 	%rd17543, [%rd1176];
	shr.u64 	%rd1177, %rd17543, %r250;
	and.b64  	%rd19700, %rd1177, 4095;
	setp.lt.u32 	%p1674, %r250, 53;
	@%p1674 bra 	$L__BB0_2202;
	ld.global.nc.u64 	%rd17544, [%rd1176+128];
	sub.s32 	%r13373, 64, %r250;
	shl.b64 	%rd17545, %rd17544, %r13373;
	and.b64  	%rd17546, %rd17545, 4095;
	or.b64  	%rd19700, %rd17546, %rd1177;
$L__BB0_2202:
	st.global.u64 	[%rd1135+2304], %rd19700;
	add.s32 	%r13374, %r239, 320;
	shr.u32 	%r13375, %r13374, 4;
	mul.lo.s32 	%r13376, %r13375, 12;
	and.b32  	%r251, %r13376, 60;
	shr.u32 	%r13377, %r13376, 2;
	and.b32  	%r13378, %r13377, 496;
	or.b32  	%r13379, %r13378, %r240;
	mul.wide.u32 	%rd17547, %r13379, 8;
	add.s64 	%rd1181, %rd1, %rd17547;
	ld.global.nc.u64 	%rd17548, [%rd1181];
	shr.u64 	%rd1182, %rd17548, %r251;
	and.b64  	%rd19701, %rd1182, 4095;
	setp.lt.u32 	%p1675, %r251, 53;
	@%p1675 bra 	$L__BB0_2204;
	ld.global.nc.u64 	%rd17549, [%rd1181+128];
	sub.s32 	%r13380, 64, %r251;
	shl.b64 	%rd17550, %rd17549, %r13380;
	and.b64  	%rd17551, %rd17550, 4095;
	or.b64  	%rd19701, %rd17551, %rd1182;
$L__BB0_2204:
	st.global.u64 	[%rd1135+2560], %rd19701;
	add.s32 	%r13381, %r239, 352;
	shr.u32 	%r13382, %r13381, 4;
	mul.lo.s32 	%r13383, %r13382, 12;
	and.b32  	%r252, %r13383, 60;
	shr.u32 	%r13384, %r13383, 2;
	and.b32  	%r13385, %r13384, 496;
	or.b32  	%r13386, %r13385, %r240;
	mul.wide.u32 	%rd17552, %r13386, 8;
	add.s64 	%rd1186, %rd1, %rd17552;
	ld.global.nc.u64 	%rd17553, [%rd1186];
	shr.u64 	%rd1187, %rd17553, %r252;
	and.b64  	%rd19702, %rd1187, 4095;
	setp.lt.u32 	%p1676, %r252, 53;
	@%p1676 bra 	$L__BB0_2206;
	ld.global.nc.u64 	%rd17554, [%rd1186+128];
	sub.s32 	%r13387, 64, %r252;
	shl.b64 	%rd17555, %rd17554, %r13387;
	and.b64  	%rd17556, %rd17555, 4095;
	or.b64  	%rd19702, %rd17556, %rd1187;
$L__BB0_2206:
	st.global.u64 	[%rd1135+2816], %rd19702;
	add.s32 	%r13388, %r239, 384;
	shr.u32 	%r13389, %r13388, 4;
	mul.lo.s32 	%r13390, %r13389, 12;
	and.b32  	%r253, %r13390, 60;
	shr.u32 	%r13391, %r13390, 2;
	and.b32  	%r13392, %r13391, 496;
	or.b32  	%r13393, %r13392, %r240;
	mul.wide.u32 	%rd17557, %r13393, 8;
	add.s64 	%rd1191, %rd1, %rd17557;
	ld.global.nc.u64 	%rd17558, [%rd1191];
	shr.u64 	%rd1192, %rd17558, %r253;
	and.b64  	%rd19703, %rd1192, 4095;
	setp.lt.u32 	%p1677, %r253, 53;
	@%p1677 bra 	$L__BB0_2208;
	ld.global.nc.u64 	%rd17559, [%rd1191+128];
	sub.s32 	%r13394, 64, %r253;
	shl.b64 	%rd17560, %rd17559, %r13394;
	and.b64  	%rd17561, %rd17560, 4095;
	or.b64  	%rd19703, %rd17561, %rd1192;
$L__BB0_2208:
	st.global.u64 	[%rd1135+3072], %rd19703;
	add.s32 	%r13395, %r239, 416;
	shr.u32 	%r13396, %r13395, 4;
	mul.lo.s32 	%r13397, %r13396, 12;
	and.b32  	%r254, %r13397, 60;
	shr.u32 	%r13398, %r13397, 2;
	and.b32  	%r13399, %r13398, 496;
	or.b32  	%r13400, %r13399, %r240;
	mul.wide.u32 	%rd17562, %r13400, 8;
	add.s64 	%rd1196, %rd1, %rd17562;
	ld.global.nc.u64 	%rd17563, [%rd1196];
	shr.u64 	%rd1197, %rd17563, %r254;
	and.b64  	%rd19704, %rd1197, 4095;
	setp.lt.u32 	%p1678, %r254, 53;
	@%p1678 bra 	$L__BB0_2210;
	ld.global.nc.u64 	%rd17564, [%rd1196+128];
	sub.s32 	%r13401, 64, %r254;
	shl.b64 	%rd17565, %rd17564, %r13401;
	and.b64  	%rd17566, %rd17565, 4095;
	or.b64  	%rd19704, %rd17566, %rd1197;
$L__BB0_2210:
	st.global.u64 	[%rd1135+3328], %rd19704;
	add.s32 	%r13402, %r239, 448;
	shr.u32 	%r13403, %r13402, 4;
	mul.lo.s32 	%r13404, %r13403, 12;
	and.b32  	%r255, %r13404, 60;
	shr.u32 	%r13405, %r13404, 2;
	and.b32  	%r13406, %r13405, 496;
	or.b32  	%r13407, %r13406, %r240;
	mul.wide.u32 	%rd17567, %r13407, 8;
	add.s64 	%rd1201, %rd1, %rd17567;
	ld.global.nc.u64 	%rd17568, [%rd1201];
	shr.u64 	%rd1202, %rd17568, %r255;
	and.b64  	%rd19705, %rd1202, 4095;
	setp.lt.u32 	%p1679, %r255, 53;
	@%p1679 bra 	$L__BB0_2212;
	ld.global.nc.u64 	%rd17569, [%rd1201+128];
	sub.s32 	%r13408, 64, %r255;
	shl.b64 	%rd17570, %rd17569, %r13408;
	and.b64  	%rd17571, %rd17570, 4095;
	or.b64  	%rd19705, %rd17571, %rd1202;
$L__BB0_2212:
	st.global.u64 	[%rd1135+3584], %rd19705;
	add.s32 	%r13409, %r239, 480;
	shr.u32 	%r13410, %r13409, 4;
	mul.lo.s32 	%r13411, %r13410, 12;
	and.b32  	%r256, %r13411, 60;
	shr.u32 	%r13412, %r13411, 2;
	and.b32  	%r13413, %r13412, 496;
	or.b32  	%r13414, %r13413, %r240;
	mul.wide.u32 	%rd17572, %r13414, 8;
	add.s64 	%rd1206, %rd1, %rd17572;
	ld.global.nc.u64 	%rd17573, [%rd1206];
	shr.u64 	%rd1207, %rd17573, %r256;
	and.b64  	%rd19706, %rd1207, 4095;
	setp.lt.u32 	%p1680, %r256, 53;
	@%p1680 bra 	$L__BB0_2214;
	ld.global.nc.u64 	%rd17574, [%rd1206+128];
	sub.s32 	%r13415, 64, %r256;
	shl.b64 	%rd17575, %rd17574, %r13415;
	and.b64  	%rd17576, %rd17575, 4095;
	or.b64  	%rd19706, %rd17576, %rd1207;
$L__BB0_2214:
	st.global.u64 	[%rd1135+3840], %rd19706;
	add.s32 	%r13416, %r239, 512;
	shr.u32 	%r13417, %r13416, 4;
	mul.lo.s32 	%r13418, %r13417, 12;
	and.b32  	%r257, %r13418, 60;
	shr.u32 	%r13419, %r13418, 2;
	and.b32  	%r13420, %r13419, 496;
	or.b32  	%r13421, %r13420, %r240;
	mul.wide.u32 	%rd17577, %r13421, 8;
	add.s64 	%rd1211, %rd1, %rd17577;
	ld.global.nc.u64 	%rd17578, [%rd1211];
	shr.u64 	%rd1212, %rd17578, %r257;
	and.b64  	%rd19707, %rd1212, 4095;
	setp.lt.u32 	%p1681, %r257, 53;
	@%p1681 bra 	$L__BB0_2216;
	ld.global.nc.u64 	%rd17579, [%rd1211+128];
	sub.s32 	%r13422, 64, %r257;
	shl.b64 	%rd17580, %rd17579, %r13422;
	and.b64  	%rd17581, %rd17580, 4095;
	or.b64  	%rd19707, %rd17581, %rd1212;
$L__BB0_2216:
	st.global.u64 	[%rd1135+4096], %rd19707;
	add.s32 	%r13423, %r239, 544;
	shr.u32 	%r13424, %r13423, 4;
	mul.lo.s32 	%r13425, %r13424, 12;
	and.b32  	%r258, %r13425, 60;
	shr.u32 	%r13426, %r13425, 2;
	and.b32  	%r13427, %r13426, 496;
	or.b32  	%r13428, %r13427, %r240;
	mul.wide.u32 	%rd17582, %r13428, 8;
	add.s64 	%rd1216, %rd1, %rd17582;
	ld.global.nc.u64 	%rd17583, [%rd1216];
	shr.u64 	%rd1217, %rd17583, %r258;
	and.b64  	%rd19708, %rd1217, 4095;
	setp.lt.u32 	%p1682, %r258, 53;
	@%p1682 bra 	$L__BB0_2218;
	ld.global.nc.u64 	%rd17584, [%rd1216+128];
	sub.s32 	%r13429, 64, %r258;
	shl.b64 	%rd17585, %rd17584, %r13429;
	and.b64  	%rd17586, %rd17585, 4095;
	or.b64  	%rd19708, %rd17586, %rd1217;
$L__BB0_2218:
	st.global.u64 	[%rd1135+4352], %rd19708;
	add.s32 	%r13430, %r239, 576;
	shr.u32 	%r13431, %r13430, 4;
	mul.lo.s32 	%r13432, %r13431, 12;
	and.b32  	%r259, %r13432, 60;
	shr.u32 	%r13433, %r13432, 2;
	and.b32  	%r13434, %r13433, 496;
	or.b32  	%r13435, %r13434, %r240;
	mul.wide.u32 	%rd17587, %r13435, 8;
	add.s64 	%rd1221, %rd1, %rd17587;
	ld.global.nc.u64 	%rd17588, [%rd1221];
	shr.u64 	%rd1222, %rd17588, %r259;
	and.b64  	%rd19709, %rd1222, 4095;
	setp.lt.u32 	%p1683, %r259, 53;
	@%p1683 bra 	$L__BB0_2220;
	ld.global.nc.u64 	%rd17589, [%rd1221+128];
	sub.s32 	%r13436, 64, %r259;
	shl.b64 	%rd17590, %rd17589, %r13436;
	and.b64  	%rd17591, %rd17590, 4095;
	or.b64  	%rd19709, %rd17591, %rd1222;
$L__BB0_2220:
	st.global.u64 	[%rd1135+4608], %rd19709;
	add.s32 	%r13437, %r239, 608;
	shr.u32 	%r13438, %r13437, 4;
	mul.lo.s32 	%r13439, %r13438, 12;
	and.b32  	%r260, %r13439, 60;
	shr.u32 	%r13440, %r13439, 2;
	and.b32  	%r13441, %r13440, 496;
	or.b32  	%r13442, %r13441, %r240;
	mul.wide.u32 	%rd17592, %r13442, 8;
	add.s64 	%rd1226, %rd1, %rd17592;
	ld.global.nc.u64 	%rd17593, [%rd1226];
	shr.u64 	%rd1227, %rd17593, %r260;
	and.b64  	%rd19710, %rd1227, 4095;
	setp.lt.u32 	%p1684, %r260, 53;
	@%p1684 bra 	$L__BB0_2222;
	ld.global.nc.u64 	%rd17594, [%rd1226+128];
	sub.s32 	%r13443, 64, %r260;
	shl.b64 	%rd17595, %rd17594, %r13443;
	and.b64  	%rd17596, %rd17595, 4095;
	or.b64  	%rd19710, %rd17596, %rd1227;
$L__BB0_2222:
	st.global.u64 	[%rd1135+4864], %rd19710;
	add.s32 	%r13444, %r239, 640;
	shr.u32 	%r13445, %r13444, 4;
	mul.lo.s32 	%r13446, %r13445, 12;
	and.b32  	%r261, %r13446, 60;
	shr.u32 	%r13447, %r13446, 2;
	and.b32  	%r13448, %r13447, 496;
	or.b32  	%r13449, %r13448, %r240;
	mul.wide.u32 	%rd17597, %r13449, 8;
	add.s64 	%rd1231, %rd1, %rd17597;
	ld.global.nc.u64 	%rd17598, [%rd1231];
	shr.u64 	%rd1232, %rd17598, %r261;
	and.b64  	%rd19711, %rd1232, 4095;
	setp.lt.u32 	%p1685, %r261, 53;
	@%p1685 bra 	$L__BB0_2224;
	ld.global.nc.u64 	%rd17599, [%rd1231+128];
	sub.s32 	%r13450, 64, %r261;
	shl.b64 	%rd17600, %rd17599, %r13450;
	and.b64  	%rd17601, %rd17600, 4095;
	or.b64  	%rd19711, %rd17601, %rd1232;
$L__BB0_2224:
	st.global.u64 	[%rd1135+5120], %rd19711;
	add.s32 	%r13451, %r239, 672;
	shr.u32 	%r13452, %r13451, 4;
	mul.lo.s32 	%r13453, %r13452, 12;
	and.b32  	%r262, %r13453, 60;
	shr.u32 	%r13454, %r13453, 2;
	and.b32  	%r13455, %r13454, 496;
	or.b32  	%r13456, %r13455, %r240;
	mul.wide.u32 	%rd17602, %r13456, 8;
	add.s64 	%rd1236, %rd1, %rd17602;
	ld.global.nc.u64 	%rd17603, [%rd1236];
	shr.u64 	%rd1237, %rd17603, %r262;
	and.b64  	%rd19712, %rd1237, 4095;
	setp.lt.u32 	%p1686, %r262, 53;
	@%p1686 bra 	$L__BB0_2226;
	ld.global.nc.u64 	%rd17604, [%rd1236+128];
	sub.s32 	%r13457, 64, %r262;
	shl.b64 	%rd17605, %rd17604, %r13457;
	and.b64  	%rd17606, %rd17605, 4095;
	or.b64  	%rd19712, %rd17606, %rd1237;
$L__BB0_2226:
	st.global.u64 	[%rd1135+5376], %rd19712;
	add.s32 	%r13458, %r239, 704;
	shr.u32 	%r13459, %r13458, 4;
	mul.lo.s32 	%r13460, %r13459, 12;
	and.b32  	%r263, %r13460, 60;
	shr.u32 	%r13461, %r13460, 2;
	and.b32  	%r13462, %r13461, 496;
	or.b32  	%r13463, %r13462, %r240;
	mul.wide.u32 	%rd17607, %r13463, 8;
	add.s64 	%rd1241, %rd1, %rd17607;
	ld.global.nc.u64 	%rd17608, [%rd1241];
	shr.u64 	%rd1242, %rd17608, %r263;
	and.b64  	%rd19713, %rd1242, 4095;
	setp.lt.u32 	%p1687, %r263, 53;
	@%p1687 bra 	$L__BB0_2228;
	ld.global.nc.u64 	%rd17609, [%rd1241+128];
	sub.s32 	%r13464, 64, %r263;
	shl.b64 	%rd17610, %rd17609, %r13464;
	and.b64  	%rd17611, %rd17610, 4095;
	or.b64  	%rd19713, %rd17611, %rd1242;
$L__BB0_2228:
	st.global.u64 	[%rd1135+5632], %rd19713;
	add.s32 	%r13465, %r239, 736;
	shr.u32 	%r13466, %r13465, 4;
	mul.lo.s32 	%r13467, %r13466, 12;
	and.b32  	%r264, %r13467, 60;
	shr.u32 	%r13468, %r13467, 2;
	and.b32  	%r13469, %r13468, 496;
	or.b32  	%r13470, %r13469, %r240;
	mul.wide.u32 	%rd17612, %r13470, 8;
	add.s64 	%rd1246, %rd1, %rd17612;
	ld.global.nc.u64 	%rd17613, [%rd1246];
	shr.u64 	%rd1247, %rd17613, %r264;
	and.b64  	%rd19714, %rd1247, 4095;
	setp.lt.u32 	%p1688, %r264, 53;
	@%p1688 bra 	$L__BB0_2230;
	ld.global.nc.u64 	%rd17614, [%rd1246+128];
	sub.s32 	%r13471, 64, %r264;
	shl.b64 	%rd17615, %rd17614, %r13471;
	and.b64  	%rd17616, %rd17615, 4095;
	or.b64  	%rd19714, %rd17616, %rd1247;
$L__BB0_2230:
	st.global.u64 	[%rd1135+5888], %rd19714;
	add.s32 	%r13472, %r239, 768;
	shr.u32 	%r13473, %r13472, 4;
	mul.lo.s32 	%r13474, %r13473, 12;
	and.b32  	%r265, %r13474, 60;
	shr.u32 	%r13475, %r13474, 2;
	and.b32  	%r13476, %r13475, 496;
	or.b32  	%r13477, %r13476, %r240;
	mul.wide.u32 	%rd17617, %r13477, 8;
	add.s64 	%rd1251, %rd1, %rd17617;
	ld.global.nc.u64 	%rd17618, [%rd1251];
	shr.u64 	%rd1252, %rd17618, %r265;
	and.b64  	%rd19715, %rd1252, 4095;
	setp.lt.u32 	%p1689, %r265, 53;
	@%p1689 bra 	$L__BB0_2232;
	ld.global.nc.u64 	%rd17619, [%rd1251+128];
	sub.s32 	%r13478, 64, %r265;
	shl.b64 	%rd17620, %rd17619, %r13478;
	and.b64  	%rd17621, %rd17620, 4095;
	or.b64  	%rd19715, %rd17621, %rd1252;
$L__BB0_2232:
	st.global.u64 	[%rd1135+6144], %rd19715;
	add.s32 	%r13479, %r239, 800;
	shr.u32 	%r13480, %r13479, 4;
	mul.lo.s32 	%r13481, %r13480, 12;
	and.b32  	%r266, %r13481, 60;
	shr.u32 	%r13482, %r13481, 2;
	and.b32  	%r13483, %r13482, 496;
	or.b32  	%r13484, %r13483, %r240;
	mul.wide.u32 	%rd17622, %r13484, 8;
	add.s64 	%rd1256, %rd1, %rd17622;
	ld.global.nc.u64 	%rd17623, [%rd1256];
	shr.u64 	%rd1257, %rd17623, %r266;
	and.b64  	%rd19716, %rd1257, 4095;
	setp.lt.u32 	%p1690, %r266, 53;
	@%p1690 bra 	$L__BB0_2234;
	ld.global.nc.u64 	%rd17624, [%rd1256+128];
	sub.s32 	%r13485, 64, %r266;
	shl.b64 	%rd17625, %rd17624, %r13485;
	and.b64  	%rd17626, %rd17625, 4095;
	or.b64  	%rd19716, %rd17626, %rd1257;
$L__BB0_2234:
	st.global.u64 	[%rd1135+6400], %rd19716;
	add.s32 	%r13486, %r239, 832;
	shr.u32 	%r13487, %r13486, 4;
	mul.lo.s32 	%r13488, %r13487, 12;
	and.b32  	%r267, %r13488, 60;
	shr.u32 	%r13489, %r13488, 2;
	and.b32  	%r13490, %r13489, 496;
	or.b32  	%r13491, %r13490, %r240;
	mul.wide.u32 	%rd17627, %r13491, 8;
	add.s64 	%rd1261, %rd1, %rd17627;
	ld.global.nc.u64 	%rd17628, [%rd1261];
	shr.u64 	%rd1262, %rd17628, %r267;
	and.b64  	%rd19717, %rd1262, 4095;
	setp.lt.u32 	%p1691, %r267, 53;
	@%p1691 bra 	$L__BB0_2236;
	ld.global.nc.u64 	%rd17629, [%rd1261+128];
	sub.s32 	%r13492, 64, %r267;
	shl.b64 	%rd17630, %rd17629, %r13492;
	and.b64  	%rd17631, %rd17630, 4095;
	or.b64  	%rd19717, %rd17631, %rd1262;
$L__BB0_2236:
	st.global.u64 	[%rd1135+6656], %rd19717;
	add.s32 	%r13493, %r239, 864;
	shr.u32 	%r13494, %r13493, 4;
	mul.lo.s32 	%r13495, %r13494, 12;
	and.b32  	%r268, %r13495, 60;
	shr.u32 	%r13496, %r13495, 2;
	and.b32  	%r13497, %r13496, 496;
	or.b32  	%r13498, %r13497, %r240;
	mul.wide.u32 	%rd17632, %r13498, 8;
	add.s64 	%rd1266, %rd1, %rd17632;
	ld.global.nc.u64 	%rd17633, [%rd1266];
	shr.u64 	%rd1267, %rd17633, %r268;
	and.b64  	%rd19718, %rd1267, 4095;
	setp.lt.u32 	%p1692, %r268, 53;
	@%p1692 bra 	$L__BB0_2238;
	ld.global.nc.u64 	%rd17634, [%rd1266+128];
	sub.s32 	%r13499, 64, %r268;
	shl.b64 	%rd17635, %rd17634, %r13499;
	and.b64  	%rd17636, %rd17635, 4095;
	or.b64  	%rd19718, %rd17636, %rd1267;
$L__BB0_2238:
	st.global.u64 	[%rd1135+6912], %rd19718;
	add.s32 	%r13500, %r239, 896;
	shr.u32 	%r13501, %r13500, 4;
	mul.lo.s32 	%r13502, %r13501, 12;
	and.b32  	%r269, %r13502, 60;
	shr.u32 	%r13503, %r13502, 2;
	and.b32  	%r13504, %r13503, 496;
	or.b32  	%r13505, %r13504, %r240;
	mul.wide.u32 	%rd17637, %r13505, 8;
	add.s64 	%rd1271, %rd1, %rd17637;
	ld.global.nc.u64 	%rd17638, [%rd1271];
	shr.u64 	%rd1272, %rd17638, %r269;
	and.b64  	%rd19719, %rd1272, 4095;
	setp.lt.u32 	%p1693, %r269, 53;
	@%p1693 bra 	$L__BB0_2240;
	ld.global.nc.u64 	%rd17639, [%rd1271+128];
	sub.s32 	%r13506, 64, %r269;
	shl.b64 	%rd17640, %rd17639, %r13506;
	and.b64  	%rd17641, %rd17640, 4095;
	or.b64  	%rd19719, %rd17641, %rd1272;
$L__BB0_2240:
	st.global.u64 	[%rd1135+7168], %rd19719;
	add.s32 	%r13507, %r239, 928;
	shr.u32 	%r13508, %r13507, 4;
	mul.lo.s32 	%r13509, %r13508, 12;
	and.b32  	%r270, %r13509, 60;
	shr.u32 	%r13510, %r13509, 2;
	and.b32  	%r13511, %r13510, 496;
	or.b32  	%r13512, %r13511, %r240;
	mul.wide.u32 	%rd17642, %r13512, 8;
	add.s64 	%rd1276, %rd1, %rd17642;
	ld.global.nc.u64 	%rd17643, [%rd1276];
	shr.u64 	%rd1277, %rd17643, %r270;
	and.b64  	%rd19720, %rd1277, 4095;
	setp.lt.u32 	%p1694, %r270, 53;
	@%p1694 bra 	$L__BB0_2242;
	ld.global.nc.u64 	%rd17644, [%rd1276+128];
	sub.s32 	%r13513, 64, %r270;
	shl.b64 	%rd17645, %rd17644, %r13513;
	and.b64  	%rd17646, %rd17645, 4095;
	or.b64  	%rd19720, %rd17646, %rd1277;
$L__BB0_2242:
	st.global.u64 	[%rd1135+7424], %rd19720;
	add.s32 	%r13514, %r239, 960;
	shr.u32 	%r13515, %r13514, 4;
	mul.lo.s32 	%r13516, %r13515, 12;
	and.b32  	%r271, %r13516, 60;
	shr.u32 	%r13517, %r13516, 2;
	and.b32  	%r13518, %r13517, 496;
	or.b32  	%r13519, %r13518, %r240;
	mul.wide.u32 	%rd17647, %r13519, 8;
	add.s64 	%rd1281, %rd1, %rd17647;
	ld.global.nc.u64 	%rd17648, [%rd1281];
	shr.u64 	%rd1282, %rd17648, %r271;
	and.b64  	%rd19721, %rd1282, 4095;
	setp.lt.u32 	%p1695, %r271, 53;
	@%p1695 bra 	$L__BB0_2244;
	ld.global.nc.u64 	%rd17649, [%rd1281+128];
	sub.s32 	%r13520, 64, %r271;
	shl.b64 	%rd17650, %rd17649, %r13520;
	and.b64  	%rd17651, %rd17650, 4095;
	or.b64  	%rd19721, %rd17651, %rd1282;
$L__BB0_2244:
	st.global.u64 	[%rd1135+7680], %rd19721;
	add.s32 	%r13521, %r239, 992;
	shr.u32 	%r13522, %r13521, 4;
	mul.lo.s32 	%r13523, %r13522, 12;
	and.b32  	%r272, %r13523, 60;
	shr.u32 	%r13524, %r13523, 2;
	and.b32  	%r13525, %r13524, 496;
	or.b32  	%r13526, %r13525, %r240;
	mul.wide.u32 	%rd17652, %r13526, 8;
	add.s64 	%rd1286, %rd1, %rd17652;
	ld.global.nc.u64 	%rd17653, [%rd1286];
	shr.u64 	%rd1287, %rd17653, %r272;
	and.b64  	%rd19722, %rd1287, 4095;
	setp.lt.u32 	%p1696, %r272, 53;
	@%p1696 bra 	$L__BB0_2246;
	ld.global.nc.u64 	%rd17654, [%rd1286+128];
	sub.s32 	%r13527, 64, %r272;
	shl.b64 	%rd17655, %rd17654, %r13527;
	and.b64  	%rd17656, %rd17655, 4095;
	or.b64  	%rd19722, %rd17656, %rd1287;
$L__BB0_2246:
	st.global.u64 	[%rd1135+7936], %rd19722;
	bra.uni 	$L__BB0_3809;
$L__BB0_2247:
	mov.u32 	%r307, %tid.x;
	and.b32  	%r308, %r307, 15;
	shr.u32 	%r12859, %r307, 4;
	mul.lo.s32 	%r12860, %r12859, 14;
	and.b32  	%r309, %r12860, 62;
	shr.u32 	%r12861, %r12860, 2;
	and.b32  	%r12862, %r12861, 240;
	or.b32  	%r12863, %r12862, %r308;
	mul.wide.u32 	%rd17174, %r12863, 8;
	add.s64 	%rd1452, %rd1, %rd17174;
	ld.global.nc.u64 	%rd17175, [%rd1452];
	shr.u64 	%rd1453, %rd17175, %r309;
	and.b64  	%rd19755, %rd1453, 16383;
	setp.lt.u32 	%p1601, %r309, 51;
	@%p1601 bra 	$L__BB0_2249;
	ld.global.nc.u64 	%rd17176, [%rd1452+128];
	sub.s32 	%r12864, 64, %r309;
	shl.b64 	%rd17177, %rd17176, %r12864;
	and.b64  	%rd17178, %rd17177, 16383;
	or.b64  	%rd19755, %rd17178, %rd1453;
$L__BB0_2249:
	mul.wide.u32 	%rd17179, %r307, 8;
	add.s64 	%rd1457, %rd2, %rd17179;
	st.global.u64 	[%rd1457], %rd19755;
	add.s32 	%r12865, %r307, 32;
	shr.u32 	%r12866, %r12865, 4;
	mul.lo.s32 	%r12867, %r12866, 14;
	and.b32  	%r310, %r12867, 62;
	shr.u32 	%r12868, %r12867, 2;
	and.b32  	%r12869, %r12868, 496;
	or.b32  	%r12870, %r12869, %r308;
	mul.wide.u32 	%rd17180, %r12870, 8;
	add.s64 	%rd1458, %rd1, %rd17180;
	ld.global.nc.u64 	%rd17181, [%rd1458];
	shr.u64 	%rd1459, %rd17181, %r310;
	and.b64  	%rd19756, %rd1459, 16383;
	setp.lt.u32 	%p1602, %r310, 51;
	@%p1602 bra 	$L__BB0_2251;
	ld.global.nc.u64 	%rd17182, [%rd1458+128];
	sub.s32 	%r12871, 64, %r310;
	shl.b64 	%rd17183, %rd17182, %r12871;
	and.b64  	%rd17184, %rd17183, 16383;
	or.b64  	%rd19756, %rd17184, %rd1459;
$L__BB0_2251:
	st.global.u64 	[%rd1457+256], %rd19756;
	add.s32 	%r12872, %r307, 64;
	shr.u32 	%r12873, %r12872, 4;
	mul.lo.s32 	%r12874, %r12873, 14;
	and.b32  	%r311, %r12874, 62;
	shr.u32 	%r12875, %r12874, 2;
	and.b32  	%r12876, %r12875, 496;
	or.b32  	%r12877, %r12876, %r308;
	mul.wide.u32 	%rd17185, %r12877, 8;
	add.s64 	%rd1463, %rd1, %rd17185;
	ld.global.nc.u64 	%rd17186, [%rd1463];
	shr.u64 	%rd1464, %rd17186, %r311;
	and.b64  	%rd19757, %rd1464, 16383;
	setp.lt.u32 	%p1603, %r311, 51;
	@%p1603 bra 	$L__BB0_2253;
	ld.global.nc.u64 	%rd17187, [%rd1463+128];
	sub.s32 	%r12878, 64, %r311;
	shl.b64 	%rd17188, %rd17187, %r12878;
	and.b64  	%rd17189, %rd17188, 16383;
	or.b64  	%rd19757, %rd17189, %rd1464;
$L__BB0_2253:
	st.global.u64 	[%rd1457+512], %rd19757;
	add.s32 	%r12879, %r307, 96;
	shr.u32 	%r12880, %r12879, 4;
	mul.lo.s32 	%r12881, %r12880, 14;
	and.b32  	%r312, %r12881, 62;
	shr.u32 	%r12882, %r12881, 2;
	and.b32  	%r12883, %r12882, 496;
	or.b32  	%r12884, %r12883, %r308;
	mul.wide.u32 	%rd17190, %r12884, 8;
	add.s64 	%rd1468, %rd1, %rd17190;
	ld.global.nc.u64 	%rd17191, [%rd1468];
	shr.u64 	%rd1469, %rd17191, %r312;
	and.b64  	%rd19758, %rd1469, 16383;
	setp.lt.u32 	%p1604, %r312, 51;
	@%p1604 bra 	$L__BB0_2255;
	ld.global.nc.u64 	%rd17192, [%rd1468+128];
	sub.s32 	%r12885, 64, %r312;
	shl.b64 	%rd17193, %rd17192, %r12885;
	and.b64  	%rd17194, %rd17193, 16383;
	or.b64  	%rd19758, %rd17194, %rd1469;
$L__BB0_2255:
	st.global.u64 	[%rd1457+768], %rd19758;
	add.s32 	%r12886, %r307, 128;
	shr.u32 	%r12887, %r12886, 4;
	mul.lo.s32 	%r12888, %r12887, 14;
	and.b32  	%r313, %r12888, 62;
	shr.u32 	%r12889, %r12888, 2;
	and.b32  	%r12890, %r12889, 496;
	or.b32  	%r12891, %r12890, %r308;
	mul.wide.u32 	%rd17195, %r12891, 8;
	add.s64 	%rd1473, %rd1, %rd17195;
	ld.global.nc.u64 	%rd17196, [%rd1473];
	shr.u64 	%rd1474, %rd17196, %r313;
	and.b64  	%rd19759, %rd1474, 16383;
	setp.lt.u32 	%p1605, %r313, 51;
	@%p1605 bra 	$L__BB0_2257;
	ld.global.nc.u64 	%rd17197, [%rd1473+128];
	sub.s32 	%r12892, 64, %r313;
	shl.b64 	%rd17198, %rd17197, %r12892;
	and.b64  	%rd17199, %rd17198, 16383;
	or.b64  	%rd19759, %rd17199, %rd1474;
$L__BB0_2257:
	st.global.u64 	[%rd1457+1024], %rd19759;
	add.s32 	%r12893, %r307, 160;
	shr.u32 	%r12894, %r12893, 4;
	mul.lo.s32 	%r12895, %r12894, 14;
	and.b32  	%r314, %r12895, 62;
	shr.u32 	%r12896, %r12895, 2;
	and.b32  	%r12897, %r12896, 496;
	or.b32  	%r12898, %r12897, %r308;
	mul.wide.u32 	%rd17200, %r12898, 8;
	add.s64 	%rd1478, %rd1, %rd17200;
	ld.global.nc.u64 	%rd17201, [%rd1478];
	shr.u64 	%rd1479, %rd17201, %r314;
	and.b64  	%rd19760, %rd1479, 16383;
	setp.lt.u32 	%p1606, %r314, 51;
	@%p1606 bra 	$L__BB0_2259;
	ld.global.nc.u64 	%rd17202, [%rd1478+128];
	sub.s32 	%r12899, 64, %r314;
	shl.b64 	%rd17203, %rd17202, %r12899;
	and.b64  	%rd17204, %rd17203, 16383;
	or.b64  	%rd19760, %rd17204, %rd1479;
$L__BB0_2259:
	st.global.u64 	[%rd1457+1280], %rd19760;
	add.s32 	%r12900, %r307, 192;
	shr.u32 	%r12901, %r12900, 4;
	mul.lo.s32 	%r12902, %r12901, 14;
	and.b32  	%r315, %r12902, 62;
	shr.u32 	%r12903, %r12902, 2;
	and.b32  	%r12904, %r12903, 496;
	or.b32  	%r12905, %r12904, %r308;
	mul.wide.u32 	%rd17205, %r12905, 8;
	add.s64 	%rd1483, %rd1, %rd17205;
	ld.global.nc.u64 	%rd17206, [%rd1483];
	shr.u64 	%rd1484, %rd17206, %r315;
	and.b64  	%rd19761, %rd1484, 16383;
	setp.lt.u32 	%p1607, %r315, 51;
	@%p1607 bra 	$L__BB0_2261;
	ld.global.nc.u64 	%rd17207, [%rd1483+128];
	sub.s32 	%r12906, 64, %r315;
	shl.b64 	%rd17208, %rd17207, %r12906;
	and.b64  	%rd17209, %rd17208, 16383;
	or.b64  	%rd19761, %rd17209, %rd1484;
$L__BB0_2261:
	st.global.u64 	[%rd1457+1536], %rd19761;
	add.s32 	%r12907, %r307, 224;
	shr.u32 	%r12908, %r12907, 4;
	mul.lo.s32 	%r12909, %r12908, 14;
	and.b32  	%r316, %r12909, 62;
	shr.u32 	%r12910, %r12909, 2;
	and.b32  	%r12911, %r12910, 496;
	or.b32  	%r12912, %r12911, %r308;
	mul.wide.u32 	%rd17210, %r12912, 8;
	add.s64 	%rd1488, %rd1, %rd17210;
	ld.global.nc.u64 	%rd17211, [%rd1488];
	shr.u64 	%rd1489, %rd17211, %r316;
	and.b64  	%rd19762, %rd1489, 16383;
	setp.lt.u32 	%p1608, %r316, 51;
	@%p1608 bra 	$L__BB0_2263;
	ld.global.nc.u64 	%rd17212, [%rd1488+128];
	sub.s32 	%r12913, 64, %r316;
	shl.b64 	%rd17213, %rd17212, %r12913;
	and.b64  	%rd17214, %rd17213, 16383;
	or.b64  	%rd19762, %rd17214, %rd1489;
$L__BB0_2263:
	st.global.u64 	[%rd1457+1792], %rd19762;
	add.s32 	%r12914, %r307, 256;
	shr.u32 	%r12915, %r12914, 4;
	mul.lo.s32 	%r12916, %r12915, 14;
	and.b32  	%r317, %r12916, 62;
	shr.u32 	%r12917, %r12916, 2;
	and.b32  	%r12918, %r12917, 496;
	or.b32  	%r12919, %r12918, %r308;
	mul.wide.u32 	%rd17215, %r12919, 8;
	add.s64 	%rd1493, %rd1, %rd17215;
	ld.global.nc.u64 	%rd17216, [%rd1493];
	shr.u64 	%rd1494, %rd17216, %r317;
	and.b64  	%rd19763, %rd1494, 16383;
	setp.lt.u32 	%p1609, %r317, 51;
	@%p1609 bra 	$L__BB0_2265;
	ld.global.nc.u64 	%rd17217, [%rd1493+128];
	sub.s32 	%r12920, 64, %r317;
	shl.b64 	%rd17218, %rd17217, %r12920;
	and.b64  	%rd17219, %rd17218, 16383;
	or.b64  	%rd19763, %rd17219, %rd1494;
$L__BB0_2265:
	st.global.u64 	[%rd1457+2048], %rd19763;
	add.s32 	%r12921, %r307, 288;
	shr.u32 	%r12922, %r12921, 4;
	mul.lo.s32 	%r12923, %r12922, 14;
	and.b32  	%r318, %r12923, 62;
	shr.u32 	%r12924, %r12923, 2;
	and.b32  	%r12925, %r12924, 496;
	or.b32  	%r12926, %r12925, %r308;
	mul.wide.u32 	%rd17220, %r12926, 8;
	add.s64 	%rd1498, %rd1, %rd17220;
	ld.global.nc.u64 	%rd17221, [%rd1498];
	shr.u64 	%rd1499, %rd17221, %r318;
	and.b64  	%rd19764, %rd1499, 16383;
	setp.lt.u32 	%p1610, %r318, 51;
	@%p1610 bra 	$L__BB0_2267;
	ld.global.nc.u64 	%rd17222, [%rd1498+128];
	sub.s32 	%r12927, 64, %r318;
	shl.b64 	%rd17223, %rd17222, %r12927;
	and.b64  	%rd17224, %rd17223, 16383;
	or.b64  	%rd19764, %rd17224, %rd1499;
$L__BB0_2267:
	st.global.u64 	[%rd1457+2304], %rd19764;
	add.s32 	%r12928, %r307, 320;
	shr.u32 	%r12929, %r12928, 4;
	mul.lo.s32 	%r12930, %r12929, 14;
	and.b32  	%r319, %r12930, 62;
	shr.u32 	%r12931, %r12930, 2;
	and.b32  	%r12932, %r12931, 496;
	or.b32  	%r12933, %r12932, %r308;
	mul.wide.u32 	%rd17225, %r12933, 8;
	add.s64 	%rd1503, %rd1, %rd17225;
	ld.global.nc.u64 	%rd17226, [%rd1503];
	shr.u64 	%rd1504, %rd17226, %r319;
	and.b64  	%rd19765, %rd1504, 16383;
	setp.lt.u32 	%p1611, %r319, 51;
	@%p1611 bra 	$L__BB0_2269;
	ld.global.nc.u64 	%rd17227, [%rd1503+128];
	sub.s32 	%r12934, 64, %r319;
	shl.b64 	%rd17228, %rd17227, %r12934;
	and.b64  	%rd17229, %rd17228, 16383;
	or.b64  	%rd19765, %rd17229, %rd1504;
$L__BB0_2269:
	st.global.u64 	[%rd1457+2560], %rd19765;
	add.s32 	%r12935, %r307, 352;
	shr.u32 	%r12936, %r12935, 4;
	mul.lo.s32 	%r12937, %r12936, 14;
	and.b32  	%r320, %r12937, 62;
	shr.u32 	%r12938, %r12937, 2;
	and.b32  	%r12939, %r12938, 496;
	or.b32  	%r12940, %r12939, %r308;
	mul.wide.u32 	%rd17230, %r12940, 8;
	add.s64 	%rd1508, %rd1, %rd17230;
	ld.global.nc.u64 	%rd17231, [%rd1508];
	shr.u64 	%rd1509, %rd17231, %r320;
	and.b64  	%rd19766, %rd1509, 16383;
	setp.lt.u32 	%p1612, %r320, 51;
	@%p1612 bra 	$L__BB0_2271;
	ld.global.nc.u64 	%rd17232, [%rd1508+128];
	sub.s32 	%r12941, 64, %r320;
	shl.b64 	%rd17233, %rd17232, %r12941;
	and.b64  	%rd17234, %rd17233, 16383;
	or.b64  	%rd19766, %rd17234, %rd1509;
$L__BB0_2271:
	st.global.u64 	[%rd1457+2816], %rd19766;
	add.s32 	%r12942, %r307, 384;
	shr.u32 	%r12943, %r12942, 4;
	mul.lo.s32 	%r12944, %r12943, 14;
	and.b32  	%r321, %r12944, 62;
	shr.u32 	%r12945, %r12944, 2;
	and.b32  	%r12946, %r12945, 496;
	or.b32  	%r12947, %r12946, %r308;
	mul.wide.u32 	%rd17235, %r12947, 8;
	add.s64 	%rd1513, %rd1, %rd17235;
	ld.global.nc.u64 	%rd17236, [%rd1513];
	shr.u64 	%rd1514, %rd17236, %r321;
	and.b64  	%rd19767, %rd1514, 16383;
	setp.lt.u32 	%p1613, %r321, 51;
	@%p1613 bra 	$L__BB0_2273;
	ld.global.nc.u64 	%rd17237, [%rd1513+128];
	sub.s32 	%r12948, 64, %r321;
	shl.b64 	%rd17238, %rd17237, %r12948;
	and.b64  	%rd17239, %rd17238, 16383;
	or.b64  	%rd19767, %rd17239, %rd1514;
$L__BB0_2273:
	st.global.u64 	[%rd1457+3072], %rd19767;
	add.s32 	%r12949, %r307, 416;
	shr.u32 	%r12950, %r12949, 4;
	mul.lo.s32 	%r12951, %r12950, 14;
	and.b32  	%r322, %r12951, 62;
	shr.u32 	%r12952, %r12951, 2;
	and.b32  	%r12953, %r12952, 496;
	or.b32  	%r12954, %r12953, %r308;
	mul.wide.u32 	%rd17240, %r12954, 8;
	add.s64 	%rd1518, %rd1, %rd17240;
	ld.global.nc.u64 	%rd17241, [%rd1518];
	shr.u64 	%rd1519, %rd17241, %r322;
	and.b64  	%rd19768, %rd1519, 16383;
	setp.lt.u32 	%p1614, %r322, 51;
	@%p1614 bra 	$L__BB0_2275;
	ld.global.nc.u64 	%rd17242, [%rd1518+128];
	sub.s32 	%r12955, 64, %r322;
	shl.b64 	%rd17243, %rd17242, %r12955;
	and.b64  	%rd17244, %rd17243, 16383;
	or.b64  	%rd19768, %rd17244, %rd1519;
$L__BB0_2275:
	st.global.u64 	[%rd1457+3328], %rd19768;
	add.s32 	%r12956, %r307, 448;
	shr.u32 	%r12957, %r12956, 4;
	mul.lo.s32 	%r12958, %r12957, 14;
	and.b32  	%r323, %r12958, 62;
	shr.u32 	%r12959, %r12958, 2;
	and.b32  	%r12960, %r12959, 496;
	or.b32  	%r12961, %r12960, %r308;
	mul.wide.u32 	%rd17245, %r12961, 8;
	add.s64 	%rd1523, %rd1, %rd17245;
	ld.global.nc.u64 	%rd17246, [%rd1523];
	shr.u64 	%rd1524, %rd17246, %r323;
	and.b64  	%rd19769, %rd1524, 16383;
	setp.lt.u32 	%p1615, %r323, 51;
	@%p1615 bra 	$L__BB0_2277;
	ld.global.nc.u64 	%rd17247, [%rd1523+128];
	sub.s32 	%r12962, 64, %r323;
	shl.b64 	%rd17248, %rd17247, %r12962;
	and.b64  	%rd17249, %rd17248, 16383;
	or.b64  	%rd19769, %rd17249, %rd1524;
$L__BB0_2277:
	st.global.u64 	[%rd1457+3584], %rd19769;
	add.s32 	%r12963, %r307, 480;
	shr.u32 	%r12964, %r12963, 4;
	mul.lo.s32 	%r12965, %r12964, 14;
	and.b32  	%r324, %r12965, 62;
	shr.u32 	%r12966, %r12965, 2;
	and.b32  	%r12967, %r12966, 496;
	or.b32  	%r12968, %r12967, %r308;
	mul.wide.u32 	%rd17250, %r12968, 8;
	add.s64 	%rd1528, %rd1, %rd17250;
	ld.global.nc.u64 	%rd17251, [%rd1528];
	shr.u64 	%rd1529, %rd17251, %r324;
	and.b64  	%rd19770, %rd1529, 16383;
	setp.lt.u32 	%p1616, %r324, 51;
	@%p1616 bra 	$L__BB0_2279;
	ld.global.nc.u64 	%rd17252, [%rd1528+128];
	sub.s32 	%r12969, 64, %r324;
	shl.b64 	%rd17253, %rd17252, %r12969;
	and.b64  	%rd17254, %rd17253, 16383;
	or.b64  	%rd19770, %rd17254, %rd1529;
$L__BB0_2279:
	st.global.u64 	[%rd1457+3840], %rd19770;
	add.s32 	%r12970, %r307, 512;
	shr.u32 	%r12971, %r12970, 4;
	mul.lo.s32 	%r12972, %r12971, 14;
	and.b32  	%r325, %r12972, 62;
	shr.u32 	%r12973, %r12972, 2;
	and.b32  	%r12974, %r12973, 496;
	or.b32  	%r12975, %r12974, %r308;
	mul.wide.u32 	%rd17255, %r12975, 8;
	add.s64 	%rd1533, %rd1, %rd17255;
	ld.global.nc.u64 	%rd17256, [%rd1533];
	shr.u64 	%rd1534, %rd17256, %r325;
	and.b64  	%rd19771, %rd1534, 16383;
	setp.lt.u32 	%p1617, %r325, 51;
	@%p1617 bra 	$L__BB0_2281;
	ld.global.nc.u64 	%rd17257, [%rd1533+128];
	sub.s32 	%r12976, 64, %r325;
	shl.b64 	%rd17258, %rd17257, %r12976;
	and.b64  	%rd17259, %rd17258, 16383;
	or.b64  	%rd19771, %rd17259, %rd1534;
$L__BB0_2281:
	st.global.u64 	[%rd1457+4096], %rd19771;
	add.s32 	%r12977, %r307, 544;
	shr.u32 	%r12978, %r12977, 4;
	mul.lo.s32 	%r12979, %r12978, 14;
	and.b32  	%r326, %r12979, 62;
	shr.u32 	%r12980, %r12979, 2;
	and.b32  	%r12981, %r12980, 496;
	or.b32  	%r12982, %r12981, %r308;
	mul.wide.u32 	%rd17260, %r12982, 8;
	add.s64 	%rd1538, %rd1, %rd17260;
	ld.global.nc.u64 	%rd17261, [%rd1538];
	shr.u64 	%rd1539, %rd17261, %r326;
	and.b64  	%rd19772, %rd1539, 16383;
	setp.lt.u32 	%p1618, %r326, 51;
	@%p1618 bra 	$L__BB0_2283;
	ld.global.nc.u64 	%rd17262, [%rd1538+128];
	sub.s32 	%r12983, 64, %r326;
	shl.b64 	%rd17263, %rd17262, %r12983;
	and.b64  	%rd17264, %rd17263, 16383;
	or.b64  	%rd19772, %rd17264, %rd1539;
$L__BB0_2283:
	st.global.u64 	[%rd1457+4352], %rd19772;
	add.s32 	%r12984, %r307, 576;
	shr.u32 	%r12985, %r12984, 4;
	mul.lo.s32 	%r12986, %r12985, 14;
	and.b32  	%r327, %r12986, 62;
	shr.u32 	%r12987, %r12986, 2;
	and.b32  	%r12988, %r12987, 496;
	or.b32  	%r12989, %r12988, %r308;
	mul.wide.u32 	%rd17265, %r12989, 8;
	add.s64 	%rd1543, %rd1, %rd17265;
	ld.global.nc.u64 	%rd17266, [%rd1543];
	shr.u64 	%rd1544, %rd17266, %r327;
	and.b64  	%rd19773, %rd1544, 16383;
	setp.lt.u32 	%p1619, %r327, 51;
	@%p1619 bra 	$L__BB0_2285;
	ld.global.nc.u64 	%rd17267, [%rd1543+128];
	sub.s32 	%r12990, 64, %r327;
	shl.b64 	%rd17268, %rd17267, %r12990;
	and.b64  	%rd17269, %rd17268, 16383;
	or.b64  	%rd19773, %rd17269, %rd1544;
$L__BB0_2285:
	st.global.u64 	[%rd1457+4608], %rd19773;
	add.s32 	%r12991, %r307, 608;
	shr.u32 	%r12992, %r12991, 4;
	mul.lo.s32 	%r12993, %r12992, 14;
	and.b32  	%r328, %r12993, 62;
	shr.u32 	%r12994, %r12993, 2;
	and.b32  	%r12995, %r12994, 496;
	or.b32  	%r12996, %r12995, %r308;
	mul.wide.u32 	%rd17270, %r12996, 8;
	add.s64 	%rd1548, %rd1, %rd17270;
	ld.global.nc.u64 	%rd17271, [%rd1548];
	shr.u64 	%rd1549, %rd17271, %r328;
	and.b64  	%rd19774, %rd1549, 16383;
	setp.lt.u32 	%p1620, %r328, 51;
	@%p1620 bra 	$L__BB0_2287;
	ld.global.nc.u64 	%rd17272, [%rd1548+128];
	sub.s32 	%r12997, 64, %r328;
	shl.b64 	%rd17273, %rd17272, %r12997;
	and.b64  	%rd17274, %rd17273, 16383;
	or.b64  	%rd19774, %rd17274, %rd1549;
$L__BB0_2287:
	st.global.u64 	[%rd1457+4864], %rd19774;
	add.s32 	%r12998, %r307, 640;
	shr.u32 	%r12999, %r12998, 4;
	mul.lo.s32 	%r13000, %r12999, 14;
	and.b32  	%r329, %r13000, 62;
	shr.u32 	%r13001, %r13000, 2;
	and.b32  	%r13002, %r13001, 496;
	or.b32  	%r13003, %r13002, %r308;
	mul.wide.u32 	%rd17275, %r13003, 8;
	add.s64 	%rd1553, %rd1, %rd17275;
	ld.global.nc.u64 	%rd17276, [%rd1553];
	shr.u64 	%rd1554, %rd17276, %r329;
	and.b64  	%rd19775, %rd1554, 16383;
	setp.lt.u32 	%p1621, %r329, 51;
	@%p1621 bra 	$L__BB0_2289;
	ld.global.nc.u64 	%rd17277, [%rd1553+128];
	sub.s32 	%r13004, 64, %r329;
	shl.b64 	%rd17278, %rd17277, %r13004;
	and.b64  	%rd17279, %rd17278, 16383;
	or.b64  	%rd19775, %rd17279, %rd1554;
$L__BB0_2289:
	st.global.u64 	[%rd1457+5120], %rd19775;
	add.s32 	%r13005, %r307, 672;
	shr.u32 	%r13006, %r13005, 4;
	mul.lo.s32 	%r13007, %r13006, 14;
	and.b32  	%r330, %r13007, 62;
	shr.u32 	%r13008, %r13007, 2;
	and.b32  	%r13009, %r13008, 496;
	or.b32  	%r13010, %r13009, %r308;
	mul.wide.u32 	%rd17280, %r13010, 8;
	add.s64 	%rd1558, %rd1, %rd17280;
	ld.global.nc.u64 	%rd17281, [%rd1558];
	shr.u64 	%rd1559, %rd17281, %r330;
	and.b64  	%rd19776, %rd1559, 16383;
	setp.lt.u32 	%p1622, %r330, 51;
	@%p1622 bra 	$L__BB0_2291;
	ld.global.nc.u64 	%rd17282, [%rd1558+128];
	sub.s32 	%r13011, 64, %r330;
	shl.b64 	%rd17283, %rd17282, %r13011;
	and.b64  	%rd17284, %rd17283, 16383;
	or.b64  	%rd19776, %rd17284, %rd1559;
$L__BB0_2291:
	st.global.u64 	[%rd1457+5376], %rd19776;
	add.s32 	%r13012, %r307, 704;
	shr.u32 	%r13013, %r13012, 4;
	mul.lo.s32 	%r13014, %r13013, 14;
	and.b32  	%r331, %r13014, 62;
	shr.u32 	%r13015, %r13014, 2;
	and.b32  	%r13016, %r13015, 496;
	or.b32  	%r13017, %r13016, %r308;
	mul.wide.u32 	%rd17285, %r13017, 8;
	add.s64 	%rd1563, %rd1, %rd17285;
	ld.global.nc.u64 	%rd17286, [%rd1563];
	shr.u64 	%rd1564, %rd17286, %r331;
	and.b64  	%rd19777, %rd1564, 16383;
	setp.lt.u32 	%p1623, %r331, 51;
	@%p1623 bra 	$L__BB0_2293;
	ld.global.nc.u64 	%rd17287, [%rd1563+128];
	sub.s32 	%r13018, 64, %r331;
	shl.b64 	%rd17288, %rd17287, %r13018;
	and.b64  	%rd17289, %rd17288, 16383;
	or.b64  	%rd19777, %rd17289, %rd1564;
$L__BB0_2293:
	st.global.u64 	[%rd1457+5632], %rd19777;
	add.s32 	%r13019, %r307, 736;
	shr.u32 	%r13020, %r13019, 4;
	mul.lo.s32 	%r13021, %r13020, 14;
	and.b32  	%r332, %r13021, 62;
	shr.u32 	%r13022, %r13021, 2;
	and.b32  	%r13023, %r13022, 496;
	or.b32  	%r13024, %r13023, %r308;
	mul.wide.u32 	%rd17290, %r13024, 8;
	add.s64 	%rd1568, %rd1, %rd17290;
	ld.global.nc.u64 	%rd17291, [%rd1568];
	shr.u64 	%rd1569, %rd17291, %r332;
	and.b64  	%rd19778, %rd1569, 16383;
	setp.lt.u32 	%p1624, %r332, 51;
	@%p1624 bra 	$L__BB0_2295;
	ld.global.nc.u64 	%rd17292, [%rd1568+128];
	sub.s32 	%r13025, 64, %r332;
	shl.b64 	%rd17293, %rd17292, %r13025;
	and.b64  	%rd17294, %rd17293, 16383;
	or.b64  	%rd19778, %rd17294, %rd1569;
$L__BB0_2295:
	st.global.u64 	[%rd1457+5888], %rd19778;
	add.s32 	%r13026, %r307, 768;
	shr.u32 	%r13027, %r13026, 4;
	mul.lo.s32 	%r13028, %r13027, 14;
	and.b32  	%r333, %r13028, 62;
	shr.u32 	%r13029, %r13028, 2;
	and.b32  	%r13030, %r13029, 496;
	or.b32  	%r13031, %r13030, %r308;
	mul.wide.u32 	%rd17295, %r13031, 8;
	add.s64 	%rd1573, %rd1, %rd17295;
	ld.global.nc.u64 	%rd17296, [%rd1573];
	shr.u64 	%rd1574, %rd17296, %r333;
	and.b64  	%rd19779, %rd1574, 16383;
	setp.lt.u32 	%p1625, %r333, 51;
	@%p1625 bra 	$L__BB0_2297;
	ld.global.nc.u64 	%rd17297, [%rd1573+128];
	sub.s32 	%r13032, 64, %r333;
	shl.b64 	%rd17298, %rd17297, %r13032;
	and.b64  	%rd17299, %rd17298, 16383;
	or.b64  	%rd19779, %rd17299, %rd1574;
$L__BB0_2297:
	st.global.u64 	[%rd1457+6144], %rd19779;
	add.s32 	%r13033, %r307, 800;
	shr.u32 	%r13034, %r13033, 4;
	mul.lo.s32 	%r13035, %r13034, 14;
	and.b32  	%r334, %r13035, 62;
	shr.u32 	%r13036, %r13035, 2;
	and.b32  	%r13037, %r13036, 496;
	or.b32  	%r13038, %r13037, %r308;
	mul.wide.u32 	%rd17300, %r13038, 8;
	add.s64 	%rd1578, %rd1, %rd17300;
	ld.global.nc.u64 	%rd17301, [%rd1578];
	shr.u64 	%rd1579, %rd17301, %r334;
	and.b64  	%rd19780, %rd1579, 16383;
	setp.lt.u32 	%p1626, %r334, 51;
	@%p1626 bra 	$L__BB0_2299;
	ld.global.nc.u64 	%rd17302, [%rd1578+128];
	sub.s32 	%r13039, 64, %r334;
	shl.b64 	%rd17303, %rd17302, %r13039;
	and.b64  	%rd17304, %rd17303, 16383;
	or.b64  	%rd19780, %rd17304, %rd1579;
$L__BB0_2299:
	st.global.u64 	[%rd1457+6400], %rd19780;
	add.s32 	%r13040, %r307, 832;
	shr.u32 	%r13041, %r13040, 4;
	mul.lo.s32 	%r13042, %r13041, 14;
	and.b32  	%r335, %r13042, 62;
	shr.u32 	%r13043, %r13042, 2;
	and.b32  	%r13044, %r13043, 496;
	or.b32  	%r13045, %r13044, %r308;
	mul.wide.u32 	%rd17305, %r13045, 8;
	add.s64 	%rd1583, %rd1, %rd17305;
	ld.global.nc.u64 	%rd17306, [%rd1583];
	shr.u64 	%rd1584, %rd17306, %r335;
	and.b64  	%rd19781, %rd1584, 16383;
	setp.lt.u32 	%p1627, %r335, 51;
	@%p1627 bra 	$L__BB0_2301;
	ld.global.nc.u64 	%rd17307, [%rd1583+128];
	sub.s32 	%r13046, 64, %r335;
	shl.b64 	%rd17308, %rd17307, %r13046;
	and.b64  	%rd17309, %rd17308, 16383;
	or.b64  	%rd19781, %rd17309, %rd1584;
$L__BB0_2301:
	st.global.u64 	[%rd1457+6656], %rd19781;
	add.s32 	%r13047, %r307, 864;
	shr.u32 	%r13048, %r13047, 4;
	mul.lo.s32 	%r13049, %r13048, 14;
	and.b32  	%r336, %r13049, 62;
	shr.u32 	%r13050, %r13049, 2;
	and.b32  	%r13051, %r13050, 496;
	or.b32  	%r13052, %r13051, %r308;
	mul.wide.u32 	%rd17310, %r13052, 8;
	add.s64 	%rd1588, %rd1, %rd17310;
	ld.global.nc.u64 	%rd17311, [%rd1588];
	shr.u64 	%rd1589, %rd17311, %r336;
	and.b64  	%rd19782, %rd1589, 16383;
	setp.lt.u32 	%p1628, %r336, 51;
	@%p1628 bra 	$L__BB0_2303;
	ld.global.nc.u64 	%rd17312, [%rd1588+128];
	sub.s32 	%r13053, 64, %r336;
	shl.b64 	%rd17313, %rd17312, %r13053;
	and.b64  	%rd17314, %rd17313, 16383;
	or.b64  	%rd19782, %rd17314, %rd1589;
$L__BB0_2303:
	st.global.u64 	[%rd1457+6912], %rd19782;
	add.s32 	%r13054, %r307, 896;
	shr.u32 	%r13055, %r13054, 4;
	mul.lo.s32 	%r13056, %r13055, 14;
	and.b32  	%r337, %r13056, 62;
	shr.u32 	%r13057, %r13056, 2;
	and.b32  	%r13058, %r13057, 496;
	or.b32  	%r13059, %r13058, %r308;
	mul.wide.u32 	%rd17315, %r13059, 8;
	add.s64 	%rd1593, %rd1, %rd17315;
	ld.global.nc.u64 	%rd17316, [%rd1593];
	shr.u64 	%rd1594, %rd17316, %r337;
	and.b64  	%rd19783, %rd1594, 16383;
	setp.lt.u32 	%p1629, %r337, 51;
	@%p1629 bra 	$L__BB0_2305;
	ld.global.nc.u64 	%rd17317, [%rd1593+128];
	sub.s32 	%r13060, 64, %r337;
	shl.b64 	%rd17318, %rd17317, %r13060;
	and.b64  	%rd17319, %rd17318, 16383;
	or.b64  	%rd19783, %rd17319, %rd1594;
$L__BB0_2305:
	st.global.u64 	[%rd1457+7168], %rd19783;
	add.s32 	%r13061, %r307, 928;
	shr.u32 	%r13062, %r13061, 4;
	mul.lo.s32 	%r13063, %r13062, 14;
	and.b32  	%r338, %r13063, 62;
	shr.u32 	%r13064, %r13063, 2;
	and.b32  	%r13065, %r13064, 496;
	or.b32  	%r13066, %r13065, %r308;
	mul.wide.u32 	%rd17320, %r13066, 8;
	add.s64 	%rd1598, %rd1, %rd17320;
	ld.global.nc.u64 	%rd17321, [%rd1598];
	shr.u64 	%rd1599, %rd17321, %r338;
	and.b64  	%rd19784, %rd1599, 16383;
	setp.lt.u32 	%p1630, %r338, 51;
	@%p1630 bra 	$L__BB0_2307;
	ld.global.nc.u64 	%rd17322, [%rd1598+128];
	sub.s32 	%r13067, 64, %r338;
	shl.b64 	%rd17323, %rd17322, %r13067;
	and.b64  	%rd17324, %rd17323, 16383;
	or.b64  	%rd19784, %rd17324, %rd1599;
$L__BB0_2307:
	st.global.u64 	[%rd1457+7424], %rd19784;
	add.s32 	%r13068, %r307, 960;
	shr.u32 	%r13069, %r13068, 4;
	mul.lo.s32 	%r13070, %r13069, 14;
	and.b32  	%r339, %r13070, 62;
	shr.u32 	%r13071, %r13070, 2;
	and.b32  	%r13072, %r13071, 496;
	or.b32  	%r13073, %r13072, %r308;
	mul.wide.u32 	%rd17325, %r13073, 8;
	add.s64 	%rd1603, %rd1, %rd17325;
	ld.global.nc.u64 	%rd17326, [%rd1603];
	shr.u64 	%rd1604, %rd17326, %r339;
	and.b64  	%rd19785, %rd1604, 16383;
	setp.lt.u32 	%p1631, %r339, 51;
	@%p1631 bra 	$L__BB0_2309;
	ld.global.nc.u64 	%rd17327, [%rd1603+128];
	sub.s32 	%r13074, 64, %r339;
	shl.b64 	%rd17328, %rd17327, %r13074;
	and.b64  	%rd17329, %rd17328, 16383;
	or.b64  	%rd19785, %rd17329, %rd1604;
$L__BB0_2309:
	st.global.u64 	[%rd1457+7680], %rd19785;
	add.s32 	%r13075, %r307, 992;
	shr.u32 	%r13076, %r13075, 4;
	mul.lo.s32 	%r13077, %r13076, 14;
	and.b32  	%r340, %r13077, 62;
	shr.u32 	%r13078, %r13077, 2;
	and.b32  	%r13079, %r13078, 496;
	or.b32  	%r13080, %r13079, %r308;
	mul.wide.u32 	%rd17330, %r13080, 8;
	add.s64 	%rd1608, %rd1, %rd17330;
	ld.global.nc.u64 	%rd17331, [%rd1608];
	shr.u64 	%rd1609, %rd17331, %r340;
	and.b64  	%rd19786, %rd1609, 16383;
	setp.lt.u32 	%p1632, %r340, 51;
	@%p1632 bra 	$L__BB0_2311;
	ld.global.nc.u64 	%rd17332, [%rd1608+128];
	sub.s32 	%r13081, 64, %r340;
	shl.b64 	%rd17333, %rd17332, %r13081;
	and.b64  	%rd17334, %rd17333, 16383;
	or.b64  	%rd19786, %rd17334, %rd1609;
$L__BB0_2311:
	st.global.u64 	[%rd1457+7936], %rd19786;
	bra.uni 	$L__BB0_3809;
$L__BB0_2312:
	mov.u32 	%r12490, %tid.x;
	and.b32  	%r12491, %r12490, 15;
	and.b32  	%r12492, %r12490, 48;
	shr.u32 	%r12493, %r12490, 2;
	and.b32  	%r12494, %r12493, 240;
	or.b32  	%r12495, %r12494, %r12491;
	mul.wide.u32 	%rd16851, %r12495, 8;
	add.s64 	%rd16852, %rd1, %rd16851;
	ld.global.nc.u64 	%rd16853, [%rd16852];
	shr.u64 	%rd16854, %rd16853, %r12492;
	and.b64  	%rd16855, %rd16854, 65535;
	mul.wide.u32 	%rd16856, %r12490, 8;
	add.s64 	%rd16857, %rd2, %rd16856;
	st.global.u64 	[%rd16857], %rd16855;
	add.s32 	%r12496, %r12490, 32;
	and.b32  	%r12497, %r12496, 48;
	shr.u32 	%r12498, %r12496, 2;
	and.b32  	%r12499, %r12498, 496;
	or.b32  	%r12500, %r12499, %r12491;
	mul.wide.u32 	%rd16858, %r12500, 8;
	add.s64 	%rd16859, %rd1, %rd16858;
	ld.global.nc.u64 	%rd16860, [%rd16859];
	shr.u64 	%rd16861, %rd16860, %r12497;
	and.b64  	%rd16862, %rd16861, 65535;
	st.global.u64 	[%rd16857+256], %rd16862;
	add.s32 	%r12501, %r12490, 64;
	shr.u32 	%r12502, %r12501, 2;
	and.b32  	%r12503, %r12502, 496;
	or.b32  	%r12504, %r12503, %r12491;
	mul.wide.u32 	%rd16863, %r12504, 8;
	add.s64 	%rd16864, %rd1, %rd16863;
	ld.global.nc.u64 	%rd16865, [%rd16864];
	shr.u64 	%rd16866, %rd16865, %r12492;
	and.b64  	%rd16867, %rd16866, 65535;
	st.global.u64 	[%rd16857+512], %rd16867;
	add.s32 	%r12505, %r12490, 96;
	and.b32  	%r12506, %r12505, 48;
	shr.u32 	%r12507, %r12505, 2;
	and.b32  	%r12508, %r12507, 496;
	or.b32  	%r12509, %r12508, %r12491;
	mul.wide.u32 	%rd16868, %r12509, 8;
	add.s64 	%rd16869, %rd1, %rd16868;
	ld.global.nc.u64 	%rd16870, [%rd16869];
	shr.u64 	%rd16871, %rd16870, %r12506;
	and.b64  	%rd16872, %rd16871, 65535;
	st.global.u64 	[%rd16857+768], %rd16872;
	add.s32 	%r12510, %r12490, 128;
	shr.u32 	%r12511, %r12510, 2;
	and.b32  	%r12512, %r12511, 496;
	or.b32  	%r12513, %r12512, %r12491;
	mul.wide.u32 	%rd16873, %r12513, 8;
	add.s64 	%rd16874, %rd1, %rd16873;
	ld.global.nc.u64 	%rd16875, [%rd16874];
	shr.u64 	%rd16876, %rd16875, %r12492;
	and.b64  	%rd16877, %rd16876, 65535;
	st.global.u64 	[%rd16857+1024], %rd16877;
	add.s32 	%r12514, %r12490, 160;
	and.b32  	%r12515, %r12514, 48;
	shr.u32 	%r12516, %r12514, 2;
	and.b32  	%r12517, %r12516, 496;
	or.b32  	%r12518, %r12517, %r12491;
	mul.wide.u32 	%rd16878, %r12518, 8;
	add.s64 	%rd16879, %rd1, %rd16878;
	ld.global.nc.u64 	%rd16880, [%rd16879];
	shr.u64 	%rd16881, %rd16880, %r12515;
	and.b64  	%rd16882, %rd16881, 65535;
	st.global.u64 	[%rd16857+1280], %rd16882;
	add.s32 	%r12519, %r12490, 192;
	shr.u32 	%r12520, %r12519, 2;
	and.b32  	%r12521, %r12520, 496;
	or.b32  	%r12522, %r12521, %r12491;
	mul.wide.u32 	%rd16883, %r12522, 8;
	add.s64 	%rd16884, %rd1, %rd16883;
	ld.global.nc.u64 	%rd16885, [%rd16884];
	shr.u64 	%rd16886, %rd16885, %r12492;
	and.b64  	%rd16887, %rd16886, 65535;
	st.global.u64 	[%rd16857+1536], %rd16887;
	add.s32 	%r12523, %r12490, 224;
	and.b32  	%r12524, %r12523, 48;
	shr.u32 	%r12525, %r12523, 2;
	and.b32  	%r12526, %r12525, 496;
	or.b32  	%r12527, %r12526, %r12491;
	mul.wide.u32 	%rd16888, %r12527, 8;
	add.s64 	%rd16889, %rd1, %rd16888;
	ld.global.nc.u64 	%rd16890, [%rd16889];
	shr.u64 	%rd16891, %rd16890, %r12524;
	and.b64  	%rd16892, %rd16891, 65535;
	st.global.u64 	[%rd16857+1792], %rd16892;
	add.s32 	%r12528, %r12490, 256;
	shr.u32 	%r12529, %r12528, 2;
	and.b32  	%r12530, %r12529, 496;
	or.b32  	%r12531, %r12530, %r12491;
	mul.wide.u32 	%rd16893, %r12531, 8;
	add.s64 	%rd16894, %rd1, %rd16893;
	ld.global.nc.u64 	%rd16895, [%rd16894];
	shr.u64 	%rd16896, %rd16895, %r12492;
	and.b64  	%rd16897, %rd16896, 65535;
	st.global.u64 	[%rd16857+2048], %rd16897;
	add.s32 	%r12532, %r12490, 288;
	and.b32  	%r12533, %r12532, 48;
	shr.u32 	%r12534, %r12532, 2;
	and.b32  	%r12535, %r12534, 496;
	or.b32  	%r12536, %r12535, %r12491;
	mul.wide.u32 	%rd16898, %r12536, 8;
	add.s64 	%rd16899, %rd1, %rd16898;
	ld.global.nc.u64 	%rd16900, [%rd16899];
	shr.u64 	%rd16901, %rd16900, %r12533;
	and.b64  	%rd16902, %rd16901, 65535;
	st.global.u64 	[%rd16857+2304], %rd16902;
	add.s32 	%r12537, %r12490, 320;
	shr.u32 	%r12538, %r12537, 2;
	and.b32  	%r12539, %r12538, 496;
	or.b32  	%r12540, %r12539, %r12491;
	mul.wide.u32 	%rd16903, %r12540, 8;
	add.s64 	%rd16904, %rd1, %rd16903;
	ld.global.nc.u64 	%rd16905, [%rd16904];
	shr.u64 	%rd16906, %rd16905, %r12492;
	and.b64  	%rd16907, %rd16906, 65535;
	st.global.u64 	[%rd16857+2560], %rd16907;
	add.s32 	%r12541, %r12490, 352;
	and.b32  	%r12542, %r12541, 48;
	shr.u32 	%r12543, %r12541, 2;
	and.b32  	%r12544, %r12543, 496;
	or.b32  	%r12545, %r12544, %r12491;
	mul.wide.u32 	%rd16908, %r12545, 8;
	add.s64 	%rd16909, %rd1, %rd16908;
	ld.global.nc.u64 	%rd16910, [%rd16909];
	shr.u64 	%rd16911, %rd16910, %r12542;
	and.b64  	%rd16912, %rd16911, 65535;
	st.global.u64 	[%rd16857+2816], %rd16912;
	add.s32 	%r12546, %r12490, 384;
	shr.u32 	%r12547, %r12546, 2;
	and.b32  	%r12548, %r12547, 496;
	or.b32  	%r12549, %r12548, %r12491;
	mul.wide.u32 	%rd16913, %r12549, 8;
	add.s64 	%rd16914, %rd1, %rd16913;
	ld.global.nc.u64 	%rd16915, [%rd16914];
	shr.u64 	%rd16916, %rd16915, %r12492;
	and.b64  	%rd16917, %rd16916, 65535;
	st.global.u64 	[%rd16857+3072], %rd16917;
	add.s32 	%r12550, %r12490, 416;
	and.b32  	%r12551, %r12550, 48;
	shr.u32 	%r12552, %r12550, 2;
	and.b32  	%r12553, %r12552, 496;
	or.b32  	%r12554, %r12553, %r12491;
	mul.wide.u32 	%rd16918, %r12554, 8;
	add.s64 	%rd16919, %rd1, %rd16918;
	ld.global.nc.u64 	%rd16920, [%rd16919];
	shr.u64 	%rd16921, %rd16920, %r12551;
	and.b64  	%rd16922, %rd16921, 65535;
	st.global.u64 	[%rd16857+3328], %rd16922;
	add.s32 	%r12555, %r12490, 448;
	shr.u32 	%r12556, %r12555, 2;
	and.b32  	%r12557, %r12556, 496;
	or.b32  	%r12558, %r12557, %r12491;
	mul.wide.u32 	%rd16923, %r12558, 8;
	add.s64 	%rd16924, %rd1, %rd16923;
	ld.global.nc.u64 	%rd16925, [%rd16924];
	shr.u64 	%rd16926, %rd16925, %r12492;
	and.b64  	%rd16927, %rd16926, 65535;
	st.global.u64 	[%rd16857+3584], %rd16927;
	add.s32 	%r12559, %r12490, 480;
	and.b32  	%r12560, %r12559, 48;
	shr.u32 	%r12561, %r12559, 2;
	and.b32  	%r12562, %r12561, 496;
	or.b32  	%r12563, %r12562, %r12491;
	mul.wide.u32 	%rd16928, %r12563, 8;
	add.s64 	%rd16929, %rd1, %rd16928;
	ld.global.nc.u64 	%rd16930, [%rd16929];
	shr.u64 	%rd16931, %rd16930, %r12560;
	and.b64  	%rd16932, %rd16931, 65535;
	st.global.u64 	[%rd16857+3840], %rd16932;
	add.s32 	%r12564, %r12490, 512;
	shr.u32 	%r12565, %r12564, 2;
	and.b32  	%r12566, %r12565, 496;
	or.b32  	%r12567, %r12566, %r12491;
	mul.wide.u32 	%rd16933, %r12567, 8;
	add.s64 	%rd16934, %rd1, %rd16933;
	ld.global.nc.u64 	%rd16935, [%rd16934];
	shr.u64 	%rd16936, %rd16935, %r12492;
	and.b64  	%rd16937, %rd16936, 65535;
	st.global.u64 	[%rd16857+4096], %rd16937;
	add.s32 	%r12568, %r12490, 544;
	and.b32  	%r12569, %r12568, 48;
	shr.u32 	%r12570, %r12568, 2;
	and.b32  	%r12571, %r12570, 496;
	or.b32  	%r12572, %r12571, %r12491;
	mul.wide.u32 	%rd16938, %r12572, 8;
	add.s64 	%rd16939, %rd1, %rd16938;
	ld.global.nc.u64 	%rd16940, [%rd16939];
	shr.u64 	%rd16941, %rd16940, %r12569;
	and.b64  	%rd16942, %rd16941, 65535;
	st.global.u64 	[%rd16857+4352], %rd16942;
	add.s32 	%r12573, %r12490, 576;
	shr.u32 	%r12574, %r12573, 2;
	and.b32  	%r12575, %r12574, 496;
	or.b32  	%r12576, %r12575, %r12491;
	mul.wide.u32 	%rd16943, %r12576, 8;
	add.s64 	%rd16944, %rd1, %rd16943;
	ld.global.nc.u64 	%rd16945, [%rd16944];
	shr.u64 	%rd16946, %rd16945, %r12492;
	and.b64  	%rd16947, %rd16946, 65535;
	st.global.u64 	[%rd16857+4608], %rd16947;
	add.s32 	%r12577, %r12490, 608;
	and.b32  	%r12578, %r12577, 48;
	shr.u32 	%r12579, %r12577, 2;
	and.b32  	%r12580, %r12579, 496;
	or.b32  	%r12581, %r12580, %r12491;
	mul.wide.u32 	%rd16948, %r12581, 8;
	add.s64 	%rd16949, %rd1, %rd16948;
	ld.global.nc.u64 	%rd16950, [%rd16949];
	shr.u64 	%rd16951, %rd16950, %r12578;
	and.b64  	%rd16952, %rd16951, 65535;
	st.global.u64 	[%rd16857+4864], %rd16952;
	add.s32 	%r12582, %r12490, 640;
	shr.u32 	%r12583, %r12582, 2;
	and.b32  	%r12584, %r12583, 496;
	or.b32  	%r12585, %r12584, %r12491;
	mul.wide.u32 	%rd16953, %r12585, 8;
	add.s64 	%rd16954, %rd1, %rd16953;
	ld.global.nc.u64 	%rd16955, [%rd16954];
	shr.u64 	%rd16956, %rd16955, %r12492;
	and.b64  	%rd16957, %rd16956, 65535;
	st.global.u64 	[%rd16857+5120], %rd16957;
	add.s32 	%r12586, %r12490, 672;
	and.b32  	%r12587, %r12586, 48;
	shr.u32 	%r12588, %r12586, 2;
	and.b32  	%r12589, %r12588, 496;
	or.b32  	%r12590, %r12589, %r12491;
	mul.wide.u32 	%rd16958, %r12590, 8;
	add.s64 	%rd16959, %rd1, %rd16958;
	ld.global.nc.u64 	%rd16960, [%rd16959];
	shr.u64 	%rd16961, %rd16960, %r12587;
	and.b64  	%rd16962, %rd16961, 65535;
	st.global.u64 	[%rd16857+5376], %rd16962;
	add.s32 	%r12591, %r12490, 704;
	shr.u32 	%r12592, %r12591, 2;
	and.b32  	%r12593, %r12592, 496;
	or.b32  	%r12594, %r12593, %r12491;
	mul.wide.u32 	%rd16963, %r12594, 8;
	add.s64 	%rd16964, %rd1, %rd16963;
	ld.global.nc.u64 	%rd16965, [%rd16964];
	shr.u64 	%rd16966, %rd16965, %r12492;
	and.b64  	%rd16967, %rd16966, 65535;
	st.global.u64 	[%rd16857+5632], %rd16967;
	add.s32 	%r12595, %r12490, 736;
	and.b32  	%r12596, %r12595, 48;
	shr.u32 	%r12597, %r12595, 2;
	and.b32  	%r12598, %r12597, 496;
	or.b32  	%r12599, %r12598, %r12491;
	mul.wide.u32 	%rd16968, %r12599, 8;
	add.s64 	%rd16969, %rd1, %rd16968;
	ld.global.nc.u64 	%rd16970, [%rd16969];
	shr.u64 	%rd16971, %rd16970, %r12596;
	and.b64  	%rd16972, %rd16971, 65535;
	st.global.u64 	[%rd16857+5888], %rd16972;
	add.s32 	%r12600, %r12490, 768;
	shr.u32 	%r12601, %r12600, 2;
	and.b32  	%r12602, %r12601, 496;
	or.b32  	%r12603, %r12602, %r12491;
	mul.wide.u32 	%rd16973, %r12603, 8;
	add.s64 	%rd16974, %rd1, %rd16973;
	ld.global.nc.u64 	%rd16975, [%rd16974];
	shr.u64 	%rd16976, %rd16975, %r12492;
	and.b64  	%rd16977, %rd16976, 65535;
	st.global.u64 	[%rd16857+6144], %rd16977;
	add.s32 	%r12604, %r12490, 800;
	and.b32  	%r12605, %r12604, 48;
	shr.u32 	%r12606, %r12604, 2;
	and.b32  	%r12607, %r12606, 496;
	or.b32  	%r12608, %r12607, %r12491;
	mul.wide.u32 	%rd16978, %r12608, 8;
	add.s64 	%rd16979, %rd1, %rd16978;
	ld.global.nc.u64 	%rd16980, [%rd16979];
	shr.u64 	%rd16981, %rd16980, %r12605;
	and.b64  	%rd16982, %rd16981, 65535;
	st.global.u64 	[%rd16857+6400], %rd16982;
	add.s32 	%r12609, %r12490, 832;
	shr.u32 	%r12610, %r12609, 2;
	and.b32  	%r12611, %r12610, 496;
	or.b32  	%r12612, %r12611, %r12491;
	mul.wide.u32 	%rd16983, %r12612, 8;
	add.s64 	%rd16984, %rd1, %rd16983;
	ld.global.nc.u64 	%rd16985, [%rd16984];
	shr.u64 	%rd16986, %rd16985, %r12492;
	and.b64  	%rd16987, %rd16986, 65535;
	st.global.u64 	[%rd16857+6656], %rd16987;
	add.s32 	%r12613, %r12490, 864;
	and.b32  	%r12614, %r12613, 48;
	shr.u32 	%r12615, %r12613, 2;
	and.b32  	%r12616, %r12615, 496;
	or.b32  	%r12617, %r12616, %r12491;
	mul.wide.u32 	%rd16988, %r12617, 8;
	add.s64 	%rd16989, %rd1, %rd16988;
	ld.global.nc.u64 	%rd16990, [%rd16989];
	shr.u64 	%rd16991, %rd16990, %r12614;
	and.b64  	%rd16992, %rd16991, 65535;
	st.global.u64 	[%rd16857+6912], %rd16992;
	add.s32 	%r12618, %r12490, 896;
	shr.u32 	%r12619, %r12618, 2;
	and.b32  	%r12620, %r12619, 496;
	or.b32  	%r12621, %r12620, %r12491;
	mul.wide.u32 	%rd16993, %r12621, 8;
	add.s64 	%rd16994, %rd1, %rd16993;
	ld.global.nc.u64 	%rd16995, [%rd16994];
	shr.u64 	%rd16996, %rd16995, %r12492;
	and.b64  	%rd16997, %rd16996, 65535;
	st.global.u64 	[%rd16857+7168], %rd16997;
	add.s32 	%r12622, %r12490, 928;
	and.b32  	%r12623, %r12622, 48;
	shr.u32 	%r12624, %r12622, 2;
	and.b32  	%r12625, %r12624, 496;
	or.b32  	%r12626, %r12625, %r12491;
	mul.wide.u32 	%rd16998, %r12626, 8;
	add.s64 	%rd16999, %rd1, %rd16998;
	ld.global.nc.u64 	%rd17000, [%rd16999];
	shr.u64 	%rd17001, %rd17000, %r12623;
	and.b64  	%rd17002, %rd17001, 65535;
	st.global.u64 	[%rd16857+7424], %rd17002;
	add.s32 	%r12627, %r12490, 960;
	shr.u32 	%r12628, %r12627, 2;
	and.b32  	%r12629, %r12628, 496;
	or.b32  	%r12630, %r12629, %r12491;
	mul.wide.u32 	%rd17003, %r12630, 8;
	add.s64 	%rd17004, %rd1, %rd17003;
	ld.global.nc.u64 	%rd17005, [%rd17004];
	shr.u64 	%rd17006, %rd17005, %r12492;
	and.b64  	%rd17007, %rd17006, 65535;
	st.global.u64 	[%rd16857+7680], %rd17007;
	add.s32 	%r12631, %r12490, 992;
	and.b32  	%r12632, %r12631, 48;
	shr.u32 	%r12633, %r12631, 2;
	and.b32  	%r12634, %r12633, 496;
	or.b32  	%r12635, %r12634, %r12491;
	mul.wide.u32 	%rd17008, %r12635, 8;
	add.s64 	%rd17009, %rd1, %rd17008;
	ld.global.nc.u64 	%rd17010, [%rd17009];
	shr.u64 	%rd17011, %rd17010, %r12632;
	and.b64  	%rd17012, %rd17011, 65535;
	st.global.u64 	[%rd16857+7936], %rd17012;
	bra.uni 	$L__BB0_3809;
$L__BB0_2313:
	mov.u32 	%r409, %tid.x;
	and.b32  	%r410, %r409, 15;
	shr.u32 	%r12044, %r409, 4;
	mul.lo.s32 	%r12045, %r12044, 18;
	and.b32  	%r411, %r12045, 62;
	shr.u32 	%r12046, %r12045, 2;
	and.b32  	%r12047, %r12046, 496;
	or.b32  	%r12048, %r12047, %r410;
	mul.wide.u32 	%rd16529, %r12048, 8;
	add.s64 	%rd1935, %rd1, %rd16529;
	ld.global.nc.u64 	%rd16530, [%rd1935];
	shr.u64 	%rd1936, %rd16530, %r411;
	and.b64  	%rd19851, %rd1936, 262143;
	setp.lt.u32 	%p1505, %r411, 47;
	@%p1505 bra 	$L__BB0_2315;
	ld.global.nc.u64 	%rd16531, [%rd1935+128];
	sub.s32 	%r12049, 64, %r411;
	shl.b64 	%rd16532, %rd16531, %r12049;
	and.b64  	%rd16533, %rd16532, 262143;
	or.b64  	%rd19851, %rd16533, %rd1936;
$L__BB0_2315:
	mul.wide.u32 	%rd16534, %r409, 8;
	add.s64 	%rd1940, %rd2, %rd16534;
	st.global.u64 	[%rd1940], %rd19851;
	add.s32 	%r12050, %r409, 32;
	shr.u32 	%r12051, %r12050, 4;
	mul.lo.s32 	%r12052, %r12051, 18;
	and.b32  	%r412, %r12052, 62;
	shr.u32 	%r12053, %r12052, 2;
	and.b32  	%r12054, %r12053, 1008;
	or.b32  	%r12055, %r12054, %r410;
	mul.wide.u32 	%rd16535, %r12055, 8;
	add.s64 	%rd1941, %rd1, %rd16535;
	ld.global.nc.u64 	%rd16536, [%rd1941];
	shr.u64 	%rd1942, %rd16536, %r412;
	and.b64  	%rd19852, %rd1942, 262143;
	setp.lt.u32 	%p1506, %r412, 47;
	@%p1506 bra 	$L__BB0_2317;
	ld.global.nc.u64 	%rd16537, [%rd1941+128];
	sub.s32 	%r12056, 64, %r412;
	shl.b64 	%rd16538, %rd16537, %r12056;
	and.b64  	%rd16539, %rd16538, 262143;
	or.b64  	%rd19852, %rd16539, %rd1942;
$L__BB0_2317:
	st.global.u64 	[%rd1940+256], %rd19852;
	add.s32 	%r12057, %r409, 64;
	shr.u32 	%r12058, %r12057, 4;
	mul.lo.s32 	%r12059, %r12058, 18;
	and.b32  	%r413, %r12059, 62;
	shr.u32 	%r12060, %r12059, 2;
	and.b32  	%r12061, %r12060, 1008;
	or.b32  	%r12062, %r12061, %r410;
	mul.wide.u32 	%rd16540, %r12062, 8;
	add.s64 	%rd1946, %rd1, %rd16540;
	ld.global.nc.u64 	%rd16541, [%rd1946];
	shr.u64 	%rd1947, %rd16541, %r413;
	and.b64  	%rd19853, %rd1947, 262143;
	setp.lt.u32 	%p1507, %r413, 47;
	@%p1507 bra 	$L__BB0_2319;
	ld.global.nc.u64 	%rd16542, [%rd1946+128];
	sub.s32 	%r12063, 64, %r413;
	shl.b64 	%rd16543, %rd16542, %r12063;
	and.b64  	%rd16544, %rd16543, 262143;
	or.b64  	%rd19853, %rd16544, %rd1947;
$L__BB0_2319:
	st.global.u64 	[%rd1940+512], %rd19853;
	add.s32 	%r12064, %r409, 96;
	shr.u32 	%r12065, %r12064, 4;
	mul.lo.s32 	%r12066, %r12065, 18;
	and.b32  	%r414, %r12066, 62;
	shr.u32 	%r12067, %r12066, 2;
	and.b32  	%r12068, %r12067, 1008;
	or.b32  	%r12069, %r12068, %r410;
	mul.wide.u32 	%rd16545, %r12069, 8;
	add.s64 	%rd1951, %rd1, %rd16545;
	ld.global.nc.u64 	%rd16546, [%rd1951];
	shr.u64 	%rd1952, %rd16546, %r414;
	and.b64  	%rd19854, %rd1952, 262143;
	setp.lt.u32 	%p1508, %r414, 47;
	@%p1508 bra 	$L__BB0_2321;
	ld.global.nc.u64 	%rd16547, [%rd1951+128];
	sub.s32 	%r12070, 64, %r414;
	shl.b64 	%rd16548, %rd16547, %r12070;
	and.b64  	%rd16549, %rd16548, 262143;
	or.b64  	%rd19854, %rd16549, %rd1952;
$L__BB0_2321:
	st.global.u64 	[%rd1940+768], %rd19854;
	add.s32 	%r12071, %r409, 128;
	shr.u32 	%r12072, %r12071, 4;
	mul.lo.s32 	%r12073, %r12072, 18;
	and.b32  	%r415, %r12073, 62;
	shr.u32 	%r12074, %r12073, 2;
	and.b32  	%r12075, %r12074, 1008;
	or.b32  	%r12076, %r12075, %r410;
	mul.wide.u32 	%rd16550, %r12076, 8;
	add.s64 	%rd1956, %rd1, %rd16550;
	ld.global.nc.u64 	%rd16551, [%rd1956];
	shr.u64 	%rd1957, %rd16551, %r415;
	and.b64  	%rd19855, %rd1957, 262143;
	setp.lt.u32 	%p1509, %r415, 47;
	@%p1509 bra 	$L__BB0_2323;
	ld.global.nc.u64 	%rd16552, [%rd1956+128];
	sub.s32 	%r12077, 64, %r415;
	shl.b64 	%rd16553, %rd16552, %r12077;
	and.b64  	%rd16554, %rd16553, 262143;
	or.b64  	%rd19855, %rd16554, %rd1957;
$L__BB0_2323:
	st.global.u64 	[%rd1940+1024], %rd19855;
	add.s32 	%r12078, %r409, 160;
	shr.u32 	%r12079, %r12078, 4;
	mul.lo.s32 	%r12080, %r12079, 18;
	and.b32  	%r416, %r12080, 62;
	shr.u32 	%r12081, %r12080, 2;
	and.b32  	%r12082, %r12081, 1008;
	or.b32  	%r12083, %r12082, %r410;
	mul.wide.u32 	%rd16555, %r12083, 8;
	add.s64 	%rd1961, %rd1, %rd16555;
	ld.global.nc.u64 	%rd16556, [%rd1961];
	shr.u64 	%rd1962, %rd16556, %r416;
	and.b64  	%rd19856, %rd1962, 262143;
	setp.lt.u32 	%p1510, %r416, 47;
	@%p1510 bra 	$L__BB0_2325;
	ld.global.nc.u64 	%rd16557, [%rd1961+128];
	sub.s32 	%r12084, 64, %r416;
	shl.b64 	%rd16558, %rd16557, %r12084;
	and.b64  	%rd16559, %rd16558, 262143;
	or.b64  	%rd19856, %rd16559, %rd1962;
$L__BB0_2325:
	st.global.u64 	[%rd1940+1280], %rd19856;
	add.s32 	%r12085, %r409, 192;
	shr.u32 	%r12086, %r12085, 4;
	mul.lo.s32 	%r12087, %r12086, 18;
	and.b32  	%r417, %r12087, 62;
	shr.u32 	%r12088, %r12087, 2;
	and.b32  	%r12089, %r12088, 1008;
	or.b32  	%r12090, %r12089, %r410;
	mul.wide.u32 	%rd16560, %r12090, 8;
	add.s64 	%rd1966, %rd1, %rd16560;
	ld.global.nc.u64 	%rd16561, [%rd1966];
	shr.u64 	%rd1967, %rd16561, %r417;
	and.b64  	%rd19857, %rd1967, 262143;
	setp.lt.u32 	%p1511, %r417, 47;
	@%p1511 bra 	$L__BB0_2327;
	ld.global.nc.u64 	%rd16562, [%rd1966+128];
	sub.s32 	%r12091, 64, %r417;
	shl.b64 	%rd16563, %rd16562, %r12091;
	and.b64  	%rd16564, %rd16563, 262143;
	or.b64  	%rd19857, %rd16564, %rd1967;
$L__BB0_2327:
	st.global.u64 	[%rd1940+1536], %rd19857;
	add.s32 	%r12092, %r409, 224;
	shr.u32 	%r12093, %r12092, 4;
	mul.lo.s32 	%r12094, %r12093, 18;
	and.b32  	%r418, %r12094, 62;
	shr.u32 	%r12095, %r12094, 2;
	and.b32  	%r12096, %r12095, 1008;
	or.b32  	%r12097, %r12096, %r410;
	mul.wide.u32 	%rd16565, %r12097, 8;
	add.s64 	%rd1971, %rd1, %rd16565;
	ld.global.nc.u64 	%rd16566, [%rd1971];
	shr.u64 	%rd1972, %rd16566, %r418;
	and.b64  	%rd19858, %rd1972, 262143;
	setp.lt.u32 	%p1512, %r418, 47;
	@%p1512 bra 	$L__BB0_2329;
	ld.global.nc.u64 	%rd16567, [%rd1971+128];
	sub.s32 	%r12098, 64, %r418;
	shl.b64 	%rd16568, %rd16567, %r12098;
	and.b64  	%rd16569, %rd16568, 262143;
	or.b64  	%rd19858, %rd16569, %rd1972;
$L__BB0_2329:
	st.global.u64 	[%rd1940+1792], %rd19858;
	add.s32 	%r12099, %r409, 256;
	shr.u32 	%r12100, %r12099, 4;
	mul.lo.s32 	%r12101, %r12100, 18;
	and.b32  	%r419, %r12101, 62;
	shr.u32 	%r12102, %r12101, 2;
	and.b32  	%r12103, %r12102, 1008;
	or.b32  	%r12104, %r12103, %r410;
	mul.wide.u32 	%rd16570, %r12104, 8;
	add.s64 	%rd1976, %rd1, %rd16570;
	ld.global.nc.u64 	%rd16571, [%rd1976];
	shr.u64 	%rd1977, %rd16571, %r419;
	and.b64  	%rd19859, %rd1977, 262143;
	setp.lt.u32 	%p1513, %r419, 47;
	@%p1513 bra 	$L__BB0_2331;
	ld.global.nc.u64 	%rd16572, [%rd1976+128];
	sub.s32 	%r12105, 64, %r419;
	shl.b64 	%rd16573, %rd16572, %r12105;
	and.b64  	%rd16574, %rd16573, 262143;
	or.b64  	%rd19859, %rd16574, %rd1977;
$L__BB0_2331:
	st.global.u64 	[%rd1940+2048], %rd19859;
	add.s32 	%r12106, %r409, 288;
	shr.u32 	%r12107, %r12106, 4;
	mul.lo.s32 	%r12108, %r12107, 18;
	and.b32  	%r420, %r12108, 62;
	shr.u32 	%r12109, %r12108, 2;
	and.b32  	%r12110, %r12109, 1008;
	or.b32  	%r12111, %r12110, %r410;
	mul.wide.u32 	%rd16575, %r12111, 8;
	add.s64 	%rd1981, %rd1, %rd16575;
	ld.global.nc.u64 	%rd16576, [%rd1981];
	shr.u64 	%rd1982, %rd16576, %r420;
	and.b64  	%rd19860, %rd1982, 262143;
	setp.lt.u32 	%p1514, %r420, 47;
	@%p1514 bra 	$L__BB0_2333;
	ld.global.nc.u64 	%rd16577, [%rd1981+128];
	sub.s32 	%r12112, 64, %r420;
	shl.b64 	%rd16578, %rd16577, %r12112;
	and.b64  	%rd16579, %rd16578, 262143;
	or.b64  	%rd19860, %rd16579, %rd1982;
$L__BB0_2333:
	st.global.u64 	[%rd1940+2304], %rd19860;
	add.s32 	%r12113, %r409, 320;
	shr.u32 	%r12114, %r12113, 4;
	mul.lo.s32 	%r12115, %r12114, 18;
	and.b32  	%r421, %r12115, 62;
	shr.u32 	%r12116, %r12115, 2;
	and.b32  	%r12117, %r12116, 1008;
	or.b32  	%r12118, %r12117, %r410;
	mul.wide.u32 	%rd16580, %r12118, 8;
	add.s64 	%rd1986, %rd1, %rd16580;
	ld.global.nc.u64 	%rd16581, [%rd1986];
	shr.u64 	%rd1987, %rd16581, %r421;
	and.b64  	%rd19861, %rd1987, 262143;
	setp.lt.u32 	%p1515, %r421, 47;
	@%p1515 bra 	$L__BB0_2335;
	ld.global.nc.u64 	%rd16582, [%rd1986+128];
	sub.s32 	%r12119, 64, %r421;
	shl.b64 	%rd16583, %rd16582, %r12119;
	and.b64  	%rd16584, %rd16583, 262143;
	or.b64  	%rd19861, %rd16584, %rd1987;
$L__BB0_2335:
	st.global.u64 	[%rd1940+2560], %rd19861;
	add.s32 	%r12120, %r409, 352;
	shr.u32 	%r12121, %r12120, 4;
	mul.lo.s32 	%r12122, %r12121, 18;
	and.b32  	%r422, %r12122, 62;
	shr.u32 	%r12123, %r12122, 2;
	and.b32  	%r12124, %r12123, 1008;
	or.b32  	%r12125, %r12124, %r410;
	mul.wide.u32 	%rd16585, %r12125, 8;
	add.s64 	%rd1991, %rd1, %rd16585;
	ld.global.nc.u64 	%rd16586, [%rd1991];
	shr.u64 	%rd1992, %rd16586, %r422;
	and.b64  	%rd19862, %rd1992, 262143;
	setp.lt.u32 	%p1516, %r422, 47;
	@%p1516 bra 	$L__BB0_2337;
	ld.global.nc.u64 	%rd16587, [%rd1991+128];
	sub.s32 	%r12126, 64, %r422;
	shl.b64 	%rd16588, %rd16587, %r12126;
	and.b64  	%rd16589, %rd16588, 262143;
	or.b64  	%rd19862, %rd16589, %rd1992;
$L__BB0_2337:
	st.global.u64 	[%rd1940+2816], %rd19862;
	add.s32 	%r12127, %r409, 384;
	shr.u32 	%r12128, %r12127, 4;
	mul.lo.s32 	%r12129, %r12128, 18;
	and.b32  	%r423, %r12129, 62;
	shr.u32 	%r12130, %r12129, 2;
	and.b32  	%r12131, %r12130, 1008;
	or.b32  	%r12132, %r12131, %r410;
	mul.wide.u32 	%rd16590, %r12132, 8;
	add.s64 	%rd1996, %rd1, %rd16590;
	ld.global.nc.u64 	%rd16591, [%rd1996];
	shr.u64 	%rd1997, %rd16591, %r423;
	and.b64  	%rd19863, %rd1997, 262143;
	setp.lt.u32 	%p1517, %r423, 47;
	@%p1517 bra 	$L__BB0_2339;
	ld.global.nc.u64 	%rd16592, [%rd1996+128];
	sub.s32 	%r12133, 64, %r423;
	shl.b64 	%rd16593, %rd16592, %r12133;
	and.b64  	%rd16594, %rd16593, 262143;
	or.b64  	%rd19863, %rd16594, %rd1997;
$L__BB0_2339:
	st.global.u64 	[%rd1940+3072], %rd19863;
	add.s32 	%r12134, %r409, 416;
	shr.u32 	%r12135, %r12134, 4;
	mul.lo.s32 	%r12136, %r12135, 18;
	and.b32  	%r424, %r12136, 62;
	shr.u32 	%r12137, %r12136, 2;
	and.b32  	%r12138, %r12137, 1008;
	or.b32  	%r12139, %r12138, %r410;
	mul.wide.u32 	%rd16595, %r12139, 8;
	add.s64 	%rd2001, %rd1, %rd16595;
	ld.global.nc.u64 	%rd16596, [%rd2001];
	shr.u64 	%rd2002, %rd16596, %r424;
	and.b64  	%rd19864, %rd2002, 262143;
	setp.lt.u32 	%p1518, %r424, 47;
	@%p1518 bra 	$L__BB0_2341;
	ld.global.nc.u64 	%rd16597, [%rd2001+128];
	sub.s32 	%r12140, 64, %r424;
	shl.b64 	%rd16598, %rd16597, %r12140;
	and.b64  	%rd16599, %rd16598, 262143;
	or.b64  	%rd19864, %rd16599, %rd2002;
$L__BB0_2341:
	st.global.u64 	[%rd1940+3328], %rd19864;
	add.s32 	%r12141, %r409, 448;
	shr.u32 	%r12142, %r12141, 4;
	mul.lo.s32 	%r12143, %r12142, 18;
	and.b32  	%r425, %r12143, 62;
	shr.u32 	%r12144, %r12143, 2;
	and.b32  	%r12145, %r12144, 1008;
	or.b32  	%r12146, %r12145, %r410;
	mul.wide.u32 	%rd16600, %r12146, 8;
	add.s64 	%rd2006, %rd1, %rd16600;
	ld.global.nc.u64 	%rd16601, [%rd2006];
	shr.u64 	%rd2007, %rd16601, %r425;
	and.b64  	%rd19865, %rd2007, 262143;
	setp.lt.u32 	%p1519, %r425, 47;
	@%p1519 bra 	$L__BB0_2343;
	ld.global.nc.u64 	%rd16602, [%rd2006+128];
	sub.s32 	%r12147, 64, %r425;
	shl.b64 	%rd16603, %rd16602, %r12147;
	and.b64  	%rd16604, %rd16603, 262143;
	or.b64  	%rd19865, %rd16604, %rd2007;
$L__BB0_2343:
	st.global.u64 	[%rd1940+3584], %rd19865;
	add.s32 	%r12148, %r409, 480;
	shr.u32 	%r12149, %r12148, 4;
	mul.lo.s32 	%r12150, %r12149, 18;
	and.b32  	%r426, %r12150, 62;
	shr.u32 	%r12151, %r12150, 2;
	and.b32  	%r12152, %r12151, 1008;
	or.b32  	%r12153, %r12152, %r410;
	mul.wide.u32 	%rd16605, %r12153, 8;
	add.s64 	%rd2011, %rd1, %rd16605;
	ld.global.nc.u64 	%rd16606, [%rd2011];
	shr.u64 	%rd2012, %rd16606, %r426;
	and.b64  	%rd19866, %rd2012, 262143;
	setp.lt.u32 	%p1520, %r426, 47;
	@%p1520 bra 	$L__BB0_2345;
	ld.global.nc.u64 	%rd16607, [%rd2011+128];
	sub.s32 	%r12154, 64, %r426;
	shl.b64 	%rd16608, %rd16607, %r12154;
	and.b64  	%rd16609, %rd16608, 262143;
	or.b64  	%rd19866, %rd16609, %rd2012;
$L__BB0_2345:
	st.global.u64 	[%rd1940+3840], %rd19866;
	add.s32 	%r12155, %r409, 512;
	shr.u32 	%r12156, %r12155, 4;
	mul.lo.s32 	%r12157, %r12156, 18;
	and.b32  	%r427, %r12157, 62;
	shr.u32 	%r12158, %r12157, 2;
	and.b32  	%r12159, %r12158, 1008;
	or.b32  	%r12160, %r12159, %r410;
	mul.wide.u32 	%rd16610, %r12160, 8;
	add.s64 	%rd2016, %rd1, %rd16610;
	ld.global.nc.u64 	%rd16611, [%rd2016];
	shr.u64 	%rd2017, %rd16611, %r427;
	and.b64  	%rd19867, %rd2017, 262143;
	setp.lt.u32 	%p1521, %r427, 47;
	@%p1521 bra 	$L__BB0_2347;
	ld.global.nc.u64 	%rd16612, [%rd2016+128];
	sub.s32 	%r12161, 64, %r427;
	shl.b64 	%rd16613, %rd16612, %r12161;
	and.b64  	%rd16614, %rd16613, 262143;
	or.b64  	%rd19867, %rd16614, %rd2017;
$L__BB0_2347:
	st.global.u64 	[%rd1940+4096], %rd19867;
	add.s32 	%r12162, %r409, 544;
	shr.u32 	%r12163, %r12162, 4;
	mul.lo.s32 	%r12164, %r12163, 18;
	and.b32  	%r428, %r12164, 62;
	shr.u32 	%r12165, %r12164, 2;
	and.b32  	%r12166, %r12165, 1008;
	or.b32  	%r12167, %r12166, %r410;
	mul.wide.u32 	%rd16615, %r12167, 8;
	add.s64 	%rd2021, %rd1, %rd16615;
	ld.global.nc.u64 	%rd16616, [%rd2021];
	shr.u64 	%rd2022, %rd16616, %r428;
	and.b64  	%rd19868, %rd2022, 262143;
	setp.lt.u32 	%p1522, %r428, 47;
	@%p1522 bra 	$L__BB0_2349;
	ld.global.nc.u64 	%rd16617, [%rd2021+128];
	sub.s32 	%r12168, 64, %r428;
	shl.b64 	%rd16618, %rd16617, %r12168;
	and.b64  	%rd16619, %rd16618, 262143;
	or.b64  	%rd19868, %rd16619, %rd2022;
$L__BB0_2349:
	st.global.u64 	[%rd1940+4352], %rd19868;
	add.s32 	%r12169, %r409, 576;
	shr.u32 	%r12170, %r12169, 4;
	mul.lo.s32 	%r12171, %r12170, 18;
	and.b32  	%r429, %r12171, 62;
	shr.u32 	%r12172, %r12171, 2;
	and.b32  	%r12173, %r12172, 1008;
	or.b32  	%r12174, %r12173, %r410;
	mul.wide.u32 	%rd16620, %r12174, 8;
	add.s64 	%rd2026, %rd1, %rd16620;
	ld.global.nc.u64 	%rd16621, [%rd2026];
	shr.u64 	%rd2027, %rd16621, %r429;
	and.b64  	%rd19869, %rd2027, 262143;
	setp.lt.u32 	%p1523, %r429, 47;
	@%p1523 bra 	$L__BB0_2351;
	ld.global.nc.u64 	%rd16622, [%rd2026+128];
	sub.s32 	%r12175, 64, %r429;
	shl.b64 	%rd16623, %rd16622, %r12175;
	and.b64  	%rd16624, %rd16623, 262143;
	or.b64  	%rd19869, %rd16624, %rd2027;
$L__BB0_2351:
	st.global.u64 	[%rd1940+4608], %rd19869;
	add.s32 	%r12176, %r409, 608;
	shr.u32 	%r12177, %r12176, 4;
	mul.lo.s32 	%r12178, %r12177, 18;
	and.b32  	%r430, %r12178, 62;
	shr.u32 	%r12179, %r12178, 2;
	and.b32  	%r12180, %r12179, 1008;
	or.b32  	%r12181, %r12180, %r410;
	mul.wide.u32 	%rd16625, %r12181, 8;
	add.s64 	%rd2031, %rd1, %rd16625;
	ld.global.nc.u64 	%rd16626, [%rd2031];
	shr.u64 	%rd2032, %rd16626, %r430;
	and.b64  	%rd19870, %rd2032, 262143;
	setp.lt.u32 	%p1524, %r430, 47;
	@%p1524 bra 	$L__BB0_2353;
	ld.global.nc.u64 	%rd16627, [%rd2031+128];
	sub.s32 	%r12182, 64, %r430;
	shl.b64 	%rd16628, %rd16627, %r12182;
	and.b64  	%rd16629, %rd16628, 262143;
	or.b64  	%rd19870, %rd16629, %rd2032;
$L__BB0_2353:
	st.global.u64 	[%rd1940+4864], %rd19870;
	add.s32 	%r12183, %r409, 640;
	shr.u32 	%r12184, %r12183, 4;
	mul.lo.s32 	%r12185, %r12184, 18;
	and.b32  	%r431, %r12185, 62;
	shr.u32 	%r12186, %r12185, 2;
	and.b32  	%r12187, %r12186, 1008;
	or.b32  	%r12188, %r12187, %r410;
	mul.wide.u32 	%rd16630, %r12188, 8;
	add.s64 	%rd2036, %rd1, %rd16630;
	ld.global.nc.u64 	%rd16631, [%rd2036];
	shr.u64 	%rd2037, %rd16631, %r431;
	and.b64  	%rd19871, %rd2037, 262143;
	setp.lt.u32 	%p1525, %r431, 47;
	@%p1525 bra 	$L__BB0_2355;
	ld.global.nc.u64 	%rd16632, [%rd2036+128];
	sub.s32 	%r12189, 64, %r431;
	shl.b64 	%rd16633, %rd16632, %r12189;
	and.b64  	%rd16634, %rd16633, 262143;
	or.b64  	%rd19871, %rd16634, %rd2037;
$L__BB0_2355:
	st.global.u64 	[%rd1940+5120], %rd19871;
	add.s32 	%r12190, %r409, 672;
	shr.u32 	%r12191, %r12190, 4;
	mul.lo.s32 	%r12192, %r12191, 18;
	and.b32  	%r432, %r12192, 62;
	shr.u32 	%r12193, %r12192, 2;
	and.b32  	%r12194, %r12193, 1008;
	or.b32  	%r12195, %r12194, %r410;
	mul.wide.u32 	%rd16635, %r12195, 8;
	add.s64 	%rd2041, %rd1, %rd16635;
	ld.global.nc.u64 	%rd16636, [%rd2041];
	shr.u64 	%rd2042, %rd16636, %r432;
	and.b64  	%rd19872, %rd2042, 262143;
	setp.lt.u32 	%p1526, %r432, 47;
	@%p1526 bra 	$L__BB0_2357;
	ld.global.nc.u64 	%rd16637, [%rd2041+128];
	sub.s32 	%r12196, 64, %r432;
	shl.b64 	%rd16638, %rd16637, %r12196;
	and.b64  	%rd16639, %rd16638, 262143;
	or.b64  	%rd19872, %rd16639, %rd2042;
$L__BB0_2357:
	st.global.u64 	[%rd1940+5376], %rd19872;
	add.s32 	%r12197, %r409, 704;
	shr.u32 	%r12198, %r12197, 4;
	mul.lo.s32 	%r12199, %r12198, 18;
	and.b32  	%r433, %r12199, 62;
	shr.u32 	%r12200, %r12199, 2;
	and.b32  	%r12201, %r12200, 1008;
	or.b32  	%r12202, %r12201, %r410;
	mul.wide.u32 	%rd16640, %r12202, 8;
	add.s64 	%rd2046, %rd1, %rd16640;
	ld.global.nc.u64 	%rd16641, [%rd2046];
	shr.u64 	%rd2047, %rd16641, %r433;
	and.b64  	%rd19873, %rd2047, 262143;
	setp.lt.u32 	%p1527, %r433, 47;
	@%p1527 bra 	$L__BB0_2359;
	ld.global.nc.u64 	%rd16642, [%rd2046+128];
	sub.s32 	%r12203, 64, %r433;
	shl.b64 	%rd16643, %rd16642, %r12203;
	and.b64  	%rd16644, %rd16643, 262143;
	or.b64  	%rd19873, %rd16644, %rd2047;
$L__BB0_2359:
	st.global.u64 	[%rd1940+5632], %rd19873;
	add.s32 	%r12204, %r409, 736;
	shr.u32 	%r12205, %r12204, 4;
	mul.lo.s32 	%r12206, %r12205, 18;
	and.b32  	%r434, %r12206, 62;
	shr.u32 	%r12207, %r12206, 2;
	and.b32  	%r12208, %r12207, 1008;
	or.b32  	%r12209, %r12208, %r410;
	mul.wide.u32 	%rd16645, %r12209, 8;
	add.s64 	%rd2051, %rd1, %rd16645;
	ld.global.nc.u64 	%rd16646, [%rd2051];
	shr.u64 	%rd2052, %rd16646, %r434;
	and.b64  	%rd19874, %rd2052, 262143;
	setp.lt.u32 	%p1528, %r434, 47;
	@%p1528 bra 	$L__BB0_2361;
	ld.global.nc.u64 	%rd16647, [%rd2051+128];
	sub.s32 	%r12210, 64, %r434;
	shl.b64 	%rd16648, %rd16647, %r12210;
	and.b64  	%rd16649, %rd16648, 262143;
	or.b64  	%rd19874, %rd16649, %rd2052;
$L__BB0_2361:
	st.global.u64 	[%rd1940+5888], %rd19874;
	add.s32 	%r12211, %r409, 768;
	shr.u32 	%r12212, %r12211, 4;
	mul.lo.s32 	%r12213, %r12212, 18;
	and.b32  	%r435, %r12213, 62;
	shr.u32 	%r12214, %r12213, 2;
	and.b32  	%r12215, %r12214, 1008;
	or.b32  	%r12216, %r12215, %r410;
	mul.wide.u32 	%rd16650, %r12216, 8;
	add.s64 	%rd2056, %rd1, %rd16650;
	ld.global.nc.u64 	%rd16651, [%rd2056];
	shr.u64 	%rd2057, %rd16651, %r435;
	and.b64  	%rd19875, %rd2057, 262143;
	setp.lt.u32 	%p1529, %r435, 47;
	@%p1529 bra 	$L__BB0_2363;
	ld.global.nc.u64 	%rd16652, [%rd2056+128];
	sub.s32 	%r12217, 64, %r435;
	shl.b64 	%rd16653, %rd16652, %r12217;
	and.b64  	%rd16654, %rd16653, 262143;
	or.b64  	%rd19875, %rd16654, %rd2057;
$L__BB0_2363:
	st.global.u64 	[%rd1940+6144], %rd19875;
	add.s32 	%r12218, %r409, 800;
	shr.u32 	%r12219, %r12218, 4;
	mul.lo.s32 	%r12220, %r12219, 18;
	and.b32  	%r436, %r12220, 62;
	shr.u32 	%r12221, %r12220, 2;
	and.b32  	%r12222, %r12221, 1008;
	or.b32  	%r12223, %r12222, %r410;
	mul.wide.u32 	%rd16655, %r12223, 8;
	add.s64 	%rd2061, %rd1, %rd16655;
	ld.global.nc.u64 	%rd16656, [%rd2061];
	shr.u64 	%rd2062, %rd16656, %r436;
	and.b64  	%rd19876, %rd2062, 262143;
	setp.lt.u32 	%p1530, %r436, 47;
	@%p1530 bra 	$L__BB0_2365;
	ld.global.nc.u64 	%rd16657, [%rd2061+128];
	sub.s32 	%r12224, 64, %r436;
	shl.b64 	%rd16658, %rd16657, %r12224;
	and.b64  	%rd16659, %rd16658, 262143;
	or.b64  	%rd19876, %rd16659, %rd2062;
$L__BB0_2365:
	st.global.u64 	[%rd1940+6400], %rd19876;
	add.s32 	%r12225, %r409, 832;
	shr.u32 	%r12226, %r12225, 4;
	mul.lo.s32 	%r12227, %r12226, 18;
	and.b32  	%r437, %r12227, 62;
	shr.u32 	%r12228, %r12227, 2;
	and.b32  	%r12229, %r12228, 1008;
	or.b32  	%r12230, %r12229, %r410;
	mul.wide.u32 	%rd16660, %r12230, 8;
	add.s64 	%rd2066, %rd1, %rd16660;
	ld.global.nc.u64 	%rd16661, [%rd2066];
	shr.u64 	%rd2067, %rd16661, %r437;
	and.b64  	%rd19877, %rd2067, 262143;
	setp.lt.u32 	%p1531, %r437, 47;
	@%p1531 bra 	$L__BB0_2367;
	ld.global.nc.u64 	%rd16662, [%rd2066+128];
	sub.s32 	%r12231, 64, %r437;
	shl.b64 	%rd16663, %rd16662, %r12231;
	and.b64  	%rd16664, %rd16663, 262143;
	or.b64  	%rd19877, %rd16664, %rd2067;
$L__BB0_2367:
	st.global.u64 	[%rd1940+6656], %rd19877;
	add.s32 	%r12232, %r409, 864;
	shr.u32 	%r12233, %r12232, 4;
	mul.lo.s32 	%r12234, %r12233, 18;
	and.b32  	%r438, %r12234, 62;
	shr.u32 	%r12235, %r12234, 2;
	and.b32  	%r12236, %r12235, 1008;
	or.b32  	%r12237, %r12236, %r410;
	mul.wide.u32 	%rd16665, %r12237, 8;
	add.s64 	%rd2071, %rd1, %rd16665;
	ld.global.nc.u64 	%rd16666, [%rd2071];
	shr.u64 	%rd2072, %rd16666, %r438;
	and.b64  	%rd19878, %rd2072, 262143;
	setp.lt.u32 	%p1532, %r438, 47;
	@%p1532 bra 	$L__BB0_2369;
	ld.global.nc.u64 	%rd16667, [%rd2071+128];
	sub.s32 	%r12238, 64, %r438;
	shl.b64 	%rd16668, %rd16667, %r12238;
	and.b64  	%rd16669, %rd16668, 262143;
	or.b64  	%rd19878, %rd16669, %rd2072;
$L__BB0_2369:
	st.global.u64 	[%rd1940+6912], %rd19878;
	add.s32 	%r12239, %r409, 896;
	shr.u32 	%r12240, %r12239, 4;
	mul.lo.s32 	%r12241, %r12240, 18;
	and.b32  	%r439, %r12241, 62;
	shr.u32 	%r12242, %r12241, 2;
	and.b32  	%r12243, %r12242, 1008;
	or.b32  	%r12244, %r12243, %r410;
	mul.wide.u32 	%rd16670, %r12244, 8;
	add.s64 	%rd2076, %rd1, %rd16670;
	ld.global.nc.u64 	%rd16671, [%rd2076];
	shr.u64 	%rd2077, %rd16671, %r439;
	and.b64  	%rd19879, %rd2077, 262143;
	setp.lt.u32 	%p1533, %r439, 47;
	@%p1533 bra 	$L__BB0_2371;
	ld.global.nc.u64 	%rd16672, [%rd2076+128];
	sub.s32 	%r12245, 64, %r439;
	shl.b64 	%rd16673, %rd16672, %r12245;
	and.b64  	%rd16674, %rd16673, 262143;
	or.b64  	%rd19879, %rd16674, %rd2077;
$L__BB0_2371:
	st.global.u64 	[%rd1940+7168], %rd19879;
	add.s32 	%r12246, %r409, 928;
	shr.u32 	%r12247, %r12246, 4;
	mul.lo.s32 	%r12248, %r12247, 18;
	and.b32  	%r440, %r12248, 62;
	shr.u32 	%r12249, %r12248, 2;
	and.b32  	%r12250, %r12249, 1008;
	or.b32  	%r12251, %r12250, %r410;
	mul.wide.u32 	%rd16675, %r12251, 8;
	add.s64 	%rd2081, %rd1, %rd16675;
	ld.global.nc.u64 	%rd16676, [%rd2081];
	shr.u64 	%rd2082, %rd16676, %r440;
	and.b64  	%rd19880, %rd2082, 262143;
	setp.lt.u32 	%p1534, %r440, 47;
	@%p1534 bra 	$L__BB0_2373;
	ld.global.nc.u64 	%rd16677, [%rd2081+128];
	sub.s32 	%r12252, 64, %r440;
	shl.b64 	%rd16678, %rd16677, %r12252;
	and.b64  	%rd16679, %rd16678, 262143;
	or.b64  	%rd19880, %rd16679, %rd2082;
$L__BB0_2373:
	st.global.u64 	[%rd1940+7424], %rd19880;
	add.s32 	%r12253, %r409, 960;
	shr.u32 	%r12254, %r12253, 4;
	mul.lo.s32 	%r12255, %r12254, 18;
	and.b32  	%r441, %r12255, 62;
	shr.u32 	%r12256, %r12255, 2;
	and.b32  	%r12257, %r12256, 1008;
	or.b32  	%r12258, %r12257, %r410;
	mul.wide.u32 	%rd16680, %r12258, 8;
	add.s64 	%rd2086, %rd1, %rd16680;
	ld.global.nc.u64 	%rd16681, [%rd2086];
	shr.u64 	%rd2087, %rd16681, %r441;
	and.b64  	%rd19881, %rd2087, 262143;
	setp.lt.u32 	%p1535, %r441, 47;
	@%p1535 bra 	$L__BB0_2375;
	ld.global.nc.u64 	%rd16682, [%rd2086+128];
	sub.s32 	%r12259, 64, %r441;
	shl.b64 	%rd16683, %rd16682, %r12259;
	and.b64  	%rd16684, %rd16683, 262143;
	or.b64  	%rd19881, %rd16684, %rd2087;
$L__BB0_2375:
	st.global.u64 	[%rd1940+7680], %rd19881;
	add.s32 	%r12260, %r409, 992;
	shr.u32 	%r12261, %r12260, 4;
	mul.lo.s32 	%r12262, %r12261, 18;
	and.b32  	%r442, %r12262, 62;
	shr.u32 	%r12263, %r12262, 2;
	and.b32  	%r12264, %r12263, 1008;
	or.b32  	%r12265, %r12264, %r410;
	mul.wide.u32 	%rd16685, %r12265, 8;
	add.s64 	%rd2091, %rd1, %rd16685;
	ld.global.nc.u64 	%rd16686, [%rd2091];
	shr.u64 	%rd2092, %rd16686, %r442;
	and.b64  	%rd19882, %rd2092, 262143;
	setp.lt.u32 	%p1536, %r442, 47;
	@%p1536 bra 	$L__BB0_2377;
	ld.global.nc.u64 	%rd16687, [%rd2091+128];
	sub.s32 	%r12266, 64, %r442;
	shl.b64 	%rd16688, %rd16687, %r12266;
	and.b64  	%rd16689, %rd16688, 262143;
	or.b64  	%rd19882, %rd16689, %rd2092;
$L__BB0_2377:
	st.global.u64 	[%rd1940+7936], %rd19882;
	bra.uni 	$L__BB0_3809;
$L__BB0_2378:
	mov.u32 	%r477, %tid.x;
	and.b32  	%r478, %r477, 15;
	shr.u32 	%r11598, %r477, 4;
	mul.lo.s32 	%r11599, %r11598, 20;
	and.b32  	%r479, %r11599, 60;
	shr.u32 	%r11600, %r11599, 2;
	and.b32  	%r11601, %r11600, 496;
	or.b32  	%r11602, %r11601, %r478;
	mul.wide.u32 	%rd16207, %r11602, 8;
	add.s64 	%rd2257, %rd1, %rd16207;
	ld.global.nc.u64 	%rd16208, [%rd2257];
	shr.u64 	%rd2258, %rd16208, %r479;
	and.b64  	%rd19915, %rd2258, 1048575;
	setp.lt.u32 	%p1441, %r479, 45;
	@%p1441 bra 	$L__BB0_2380;
	ld.global.nc.u64 	%rd16209, [%rd2257+128];
	sub.s32 	%r11603, 64, %r479;
	shl.b64 	%rd16210, %rd16209, %r11603;
	and.b64  	%rd16211, %rd16210, 1048575;
	or.b64  	%rd19915, %rd16211, %rd2258;
$L__BB0_2380:
	mul.wide.u32 	%rd16212, %r477, 8;
	add.s64 	%rd2262, %rd2, %rd16212;
	st.global.u64 	[%rd2262], %rd19915;
	add.s32 	%r11604, %r477, 32;
	shr.u32 	%r11605, %r11604, 4;
	mul.lo.s32 	%r11606, %r11605, 20;
	and.b32  	%r480, %r11606, 60;
	shr.u32 	%r11607, %r11606, 2;
	and.b32  	%r11608, %r11607, 1008;
	or.b32  	%r11609, %r11608, %r478;
	mul.wide.u32 	%rd16213, %r11609, 8;
	add.s64 	%rd2263, %rd1, %rd16213;
	ld.global.nc.u64 	%rd16214, [%rd2263];
	shr.u64 	%rd2264, %rd16214, %r480;
	and.b64  	%rd19916, %rd2264, 1048575;
	setp.lt.u32 	%p1442, %r480, 45;
	@%p1442 bra 	$L__BB0_2382;
	ld.global.nc.u64 	%rd16215, [%rd2263+128];
	sub.s32 	%r11610, 64, %r480;
	shl.b64 	%rd16216, %rd16215, %r11610;
	and.b64  	%rd16217, %rd16216, 1048575;
	or.b64  	%rd19916, %rd16217, %rd2264;
$L__BB0_2382:
	st.global.u64 	[%rd2262+256], %rd19916;
	add.s32 	%r11611, %r477, 64;
	shr.u32 	%r11612, %r11611, 4;
	mul.lo.s32 	%r11613, %r11612, 20;
	and.b32  	%r481, %r11613, 60;
	shr.u32 	%r11614, %r11613, 2;
	and.b32  	%r11615, %r11614, 1008;
	or.b32  	%r11616, %r11615, %r478;
	mul.wide.u32 	%rd16218, %r11616, 8;
	add.s64 	%rd2268, %rd1, %rd16218;
	ld.global.nc.u64 	%rd16219, [%rd2268];
	shr.u64 	%rd2269, %rd16219, %r481;
	and.b64  	%rd19917, %rd2269, 1048575;
	setp.lt.u32 	%p1443, %r481, 45;
	@%p1443 bra 	$L__BB0_2384;
	ld.global.nc.u64 	%rd16220, [%rd2268+128];
	sub.s32 	%r11617, 64, %r481;
	shl.b64 	%rd16221, %rd16220, %r11617;
	and.b64  	%rd16222, %rd16221, 1048575;
	or.b64  	%rd19917, %rd16222, %rd2269;
$L__BB0_2384:
	st.global.u64 	[%rd2262+512], %rd19917;
	add.s32 	%r11618, %r477, 96;
	shr.u32 	%r11619, %r11618, 4;
	mul.lo.s32 	%r11620, %r11619, 20;
	and.b32  	%r482, %r11620, 60;
	shr.u32 	%r11621, %r11620, 2;
	and.b32  	%r11622, %r11621, 1008;
	or.b32  	%r11623, %r11622, %r478;
	mul.wide.u32 	%rd16223, %r11623, 8;
	add.s64 	%rd2273, %rd1, %rd16223;
	ld.global.nc.u64 	%rd16224, [%rd2273];
	shr.u64 	%rd2274, %rd16224, %r482;
	and.b64  	%rd19918, %rd2274, 1048575;
	setp.lt.u32 	%p1444, %r482, 45;
	@%p1444 bra 	$L__BB0_2386;
	ld.global.nc.u64 	%rd16225, [%rd2273+128];
	sub.s32 	%r11624, 64, %r482;
	shl.b64 	%rd16226, %rd16225, %r11624;
	and.b64  	%rd16227, %rd16226, 1048575;
	or.b64  	%rd19918, %rd16227, %rd2274;
$L__BB0_2386:
	st.global.u64 	[%rd2262+768], %rd19918;
	add.s32 	%r11625, %r477, 128;
	shr.u32 	%r11626, %r11625, 4;
	mul.lo.s32 	%r11627, %r11626, 20;
	and.b32  	%r483, %r11627, 60;
	shr.u32 	%r11628, %r11627, 2;
	and.b32  	%r11629, %r11628, 1008;
	or.b32  	%r11630, %r11629, %r478;
	mul.wide.u32 	%rd16228, %r11630, 8;
	add.s64 	%rd2278, %rd1, %rd16228;
	ld.global.nc.u64 	%rd16229, [%rd2278];
	shr.u64 	%rd2279, %rd16229, %r483;
	and.b64  	%rd19919, %rd2279, 1048575;
	setp.lt.u32 	%p1445, %r483, 45;
	@%p1445 bra 	$L__BB0_2388;
	ld.global.nc.u64 	%rd16230, [%rd2278+128];
	sub.s32 	%r11631, 64, %r483;
	shl.b64 	%rd16231, %rd16230, %r11631;
	and.b64  	%rd16232, %rd16231, 1048575;
	or.b64  	%rd19919, %rd16232, %rd2279;
$L__BB0_2388:
	st.global.u64 	[%rd2262+1024], %rd19919;
	add.s32 	%r11632, %r477, 160;
	shr.u32 	%r11633, %r11632, 4;
	mul.lo.s32 	%r11634, %r11633, 20;
	and.b32  	%r484, %r11634, 60;
	shr.u32 	%r11635, %r11634, 2;
	and.b32  	%r11636, %r11635, 1008;
	or.b32  	%r11637, %r11636, %r478;
	mul.wide.u32 	%rd16233, %r11637, 8;
	add.s64 	%rd2283, %rd1, %rd16233;
	ld.global.nc.u64 	%rd16234, [%rd2283];
	shr.u64 	%rd2284, %rd16234, %r484;
	and.b64  	%rd19920, %rd2284, 1048575;
	setp.lt.u32 	%p1446, %r484, 45;
	@%p1446 bra 	$L__BB0_2390;
	ld.global.nc.u64 	%rd16235, [%rd2283+128];
	sub.s32 	%r11638, 64, %r484;
	shl.b64 	%rd16236, %rd16235, %r11638;
	and.b64  	%rd16237, %rd16236, 1048575;
	or.b64  	%rd19920, %rd16237, %rd2284;
$L__BB0_2390:
	st.global.u64 	[%rd2262+1280], %rd19920;
	add.s32 	%r11639, %r477, 192;
	shr.u32 	%r11640, %r11639, 4;
	mul.lo.s32 	%r11641, %r11640, 20;
	and.b32  	%r485, %r11641, 60;
	shr.u32 	%r11642, %r11641, 2;
	and.b32  	%r11643, %r11642, 1008;
	or.b32  	%r11644, %r11643, %r478;
	mul.wide.u32 	%rd16238, %r11644, 8;
	add.s64 	%rd2288, %rd1, %rd16238;
	ld.global.nc.u64 	%rd16239, [%rd2288];
	shr.u64 	%rd2289, %rd16239, %r485;
	and.b64  	%rd19921, %rd2289, 1048575;
	setp.lt.u32 	%p1447, %r485, 45;
	@%p1447 bra 	$L__BB0_2392;
	ld.global.nc.u64 	%rd16240, [%rd2288+128];
	sub.s32 	%r11645, 64, %r485;
	shl.b64 	%rd16241, %rd16240, %r11645;
	and.b64  	%rd16242, %rd16241, 1048575;
	or.b64  	%rd19921, %rd16242, %rd2289;
$L__BB0_2392:
	st.global.u64 	[%rd2262+1536], %rd19921;
	add.s32 	%r11646, %r477, 224;
	shr.u32 	%r11647, %r11646, 4;
	mul.lo.s32 	%r11648, %r11647, 20;
	and.b32  	%r486, %r11648, 60;
	shr.u32 	%r11649, %r11648, 2;
	and.b32  	%r11650, %r11649, 1008;
	or.b32  	%r11651, %r11650, %r478;
	mul.wide.u32 	%rd16243, %r11651, 8;
	add.s64 	%rd2293, %rd1, %rd16243;
	ld.global.nc.u64 	%rd16244, [%rd2293];
	shr.u64 	%rd2294, %rd16244, %r486;
	and.b64  	%rd19922, %rd2294, 1048575;
	setp.lt.u32 	%p1448, %r486, 45;
	@%p1448 bra 	$L__BB0_2394;
	ld.global.nc.u64 	%rd16245, [%rd2293+128];
	sub.s32 	%r11652, 64, %r486;
	shl.b64 	%rd16246, %rd16245, %r11652;
	and.b64  	%rd16247, %rd16246, 1048575;
	or.b64  	%rd19922, %rd16247, %rd2294;
$L__BB0_2394:
	st.global.u64 	[%rd2262+1792], %rd19922;
	add.s32 	%r11653, %r477, 256;
	shr.u32 	%r11654, %r11653, 4;
	mul.lo.s32 	%r11655, %r11654, 20;
	and.b32  	%r487, %r11655, 60;
	shr.u32 	%r11656, %r11655, 2;
	and.b32  	%r11657, %r11656, 1008;
	or.b32  	%r11658, %r11657, %r478;
	mul.wide.u32 	%rd16248, %r11658, 8;
	add.s64 	%rd2298, %rd1, %rd16248;
	ld.global.nc.u64 	%rd16249, [%rd2298];
	shr.u64 	%rd2299, %rd16249, %r487;
	and.b64  	%rd19923, %rd2299, 1048575;
	setp.lt.u32 	%p1449, %r487, 45;
	@%p1449 bra 	$L__BB0_2396;
	ld.global.nc.u64 	%rd16250, [%rd2298+128];
	sub.s32 	%r11659, 64, %r487;
	shl.b64 	%rd16251, %rd16250, %r11659;
	and.b64  	%rd16252, %rd16251, 1048575;
	or.b64  	%rd19923, %rd16252, %rd2299;
$L__BB0_2396:
	st.global.u64 	[%rd2262+2048], %rd19923;
	add.s32 	%r11660, %r477, 288;
	shr.u32 	%r11661, %r11660, 4;
	mul.lo.s32 	%r11662, %r11661, 20;
	and.b32  	%r488, %r11662, 60;
	shr.u32 	%r11663, %r11662, 2;
	and.b32  	%r11664, %r11663, 1008;
	or.b32  	%r11665, %r11664, %r478;
	mul.wide.u32 	%rd16253, %r11665, 8;
	add.s64 	%rd2303, %rd1, %rd16253;
	ld.global.nc.u64 	%rd16254, [%rd2303];
	shr.u64 	%rd2304, %rd16254, %r488;
	and.b64  	%rd19924, %rd2304, 1048575;
	setp.lt.u32 	%p1450, %r488, 45;
	@%p1450 bra 	$L__BB0_2398;
	ld.global.nc.u64 	%rd16255, [%rd2303+128];
	sub.s32 	%r11666, 64, %r488;
	shl.b64 	%rd16256, %rd16255, %r11666;
	and.b64  	%rd16257, %rd16256, 1048575;
	or.b64  	%rd19924, %rd16257, %rd2304;
$L__BB0_2398:
	st.global.u64 	[%rd2262+2304], %rd19924;
	add.s32 	%r11667, %r477, 320;
	shr.u32 	%r11668, %r11667, 4;
	mul.lo.s32 	%r11669, %r11668, 20;
	and.b32  	%r489, %r11669, 60;
	shr.u32 	%r11670, %r11669, 2;
	and.b32  	%r11671, %r11670, 1008;
	or.b32  	%r11672, %r11671, %r478;
	mul.wide.u32 	%rd16258, %r11672, 8;
	add.s64 	%rd2308, %rd1, %rd16258;
	ld.global.nc.u64 	%rd16259, [%rd2308];
	shr.u64 	%rd2309, %rd16259, %r489;
	and.b64  	%rd19925, %rd2309, 1048575;
	setp.lt.u32 	%p1451, %r489, 45;
	@%p1451 bra 	$L__BB0_2400;
	ld.global.nc.u64 	%rd16260, [%rd2308+128];
	sub.s32 	%r11673, 64, %r489;
	shl.b64 	%rd16261, %rd16260, %r11673;
	and.b64  	%rd16262, %rd16261, 1048575;
	or.b64  	%rd19925, %rd16262, %rd2309;
$L__BB0_2400:
	st.global.u64 	[%rd2262+2560], %rd19925;
	add.s32 	%r11674, %r477, 352;
	shr.u32 	%r11675, %r11674, 4;
	mul.lo.s32 	%r11676, %r11675, 20;
	and.b32  	%r490, %r11676, 60;
	shr.u32 	%r11677, %r11676, 2;
	and.b32  	%r11678, %r11677, 1008;
	or.b32  	%r11679, %r11678, %r478;
	mul.wide.u32 	%rd16263, %r11679, 8;
	add.s64 	%rd2313, %rd1, %rd16263;
	ld.global.nc.u64 	%rd16264, [%rd2313];
	shr.u64 	%rd2314, %rd16264, %r490;
	and.b64  	%rd19926, %rd2314, 1048575;
	setp.lt.u32 	%p1452, %r490, 45;
	@%p1452 bra 	$L__BB0_2402;
	ld.global.nc.u64 	%rd16265, [%rd2313+128];
	sub.s32 	%r11680, 64, %r490;
	shl.b64 	%rd16266, %rd16265, %r11680;
	and.b64  	%rd16267, %rd16266, 1048575;
	or.b64  	%rd19926, %rd16267, %rd2314;
$L__BB0_2402:
	st.global.u64 	[%rd2262+2816], %rd19926;
	add.s32 	%r11681, %r477, 384;
	shr.u32 	%r11682, %r11681, 4;
	mul.lo.s32 	%r11683, %r11682, 20;
	and.b32  	%r491, %r11683, 60;
	shr.u32 	%r11684, %r11683, 2;
	and.b32  	%r11685, %r11684, 1008;
	or.b32  	%r11686, %r11685, %r478;
	mul.wide.u32 	%rd16268, %r11686, 8;
	add.s64 	%rd2318, %rd1, %rd16268;
	ld.global.nc.u64 	%rd16269, [%rd2318];
	shr.u64 	%rd2319, %rd16269, %r491;
	and.b64  	%rd19927, %rd2319, 1048575;
	setp.lt.u32 	%p1453, %r491, 45;
	@%p1453 bra 	$L__BB0_2404;
	ld.global.nc.u64 	%rd16270, [%rd2318+128];
	sub.s32 	%r11687, 64, %r491;
	shl.b64 	%rd16271, %rd16270, %r11687;
	and.b64  	%rd16272, %rd16271, 1048575;
	or.b64  	%rd19927, %rd16272, %rd2319;
$L__BB0_2404:
	st.global.u64 	[%rd2262+3072], %rd19927;
	add.s32 	%r11688, %r477, 416;
	shr.u32 	%r11689, %r11688, 4;
	mul.lo.s32 	%r11690, %r11689, 20;
	and.b32  	%r492, %r11690, 60;
	shr.u32 	%r11691, %r11690, 2;
	and.b32  	%r11692, %r11691, 1008;
	or.b32  	%r11693, %r11692, %r478;
	mul.wide.u32 	%rd16273, %r11693, 8;
	add.s64 	%rd2323, %rd1, %rd16273;
	ld.global.nc.u64 	%rd16274, [%rd2323];
	shr.u64 	%rd2324, %rd16274, %r492;
	and.b64  	%rd19928, %rd2324, 1048575;
	setp.lt.u32 	%p1454, %r492, 45;
	@%p1454 bra 	$L__BB0_2406;
	ld.global.nc.u64 	%rd16275, [%rd2323+128];
	sub.s32 	%r11694, 64, %r492;
	shl.b64 	%rd16276, %rd16275, %r11694;
	and.b64  	%rd16277, %rd16276, 1048575;
	or.b64  	%rd19928, %rd16277, %rd2324;
$L__BB0_2406:
	st.global.u64 	[%rd2262+3328], %rd19928;
	add.s32 	%r11695, %r477, 448;
	shr.u32 	%r11696, %r11695, 4;
	mul.lo.s32 	%r11697, %r11696, 20;
	and.b32  	%r493, %r11697, 60;
	shr.u32 	%r11698, %r11697, 2;
	and.b32  	%r11699, %r11698, 1008;
	or.b32  	%r11700, %r11699, %r478;
	mul.wide.u32 	%rd16278, %r11700, 8;
	add.s64 	%rd2328, %rd1, %rd16278;
	ld.global.nc.u64 	%rd16279, [%rd2328];
	shr.u64 	%rd2329, %rd16279, %r493;
	and.b64  	%rd19929, %rd2329, 1048575;
	setp.lt.u32 	%p1455, %r493, 45;
	@%p1455 bra 	$L__BB0_2408;
	ld.global.nc.u64 	%rd16280, [%rd2328+128];
	sub.s32 	%r11701, 64, %r493;
	shl.b64 	%rd16281, %rd16280, %r11701;
	and.b64  	%rd16282, %rd16281, 1048575;
	or.b64  	%rd19929, %rd16282, %rd2329;
$L__BB0_2408:
	st.global.u64 	[%rd2262+3584], %rd19929;
	add.s32 	%r11702, %r477, 480;
	shr.u32 	%r11703, %r11702, 4;
	mul.lo.s32 	%r11704, %r11703, 20;
	and.b32  	%r494, %r11704, 60;
	shr.u32 	%r11705, %r11704, 2;
	and.b32  	%r11706, %r11705, 1008;
	or.b32  	%r11707, %r11706, %r478;
	mul.wide.u32 	%rd16283, %r11707, 8;
	add.s64 	%rd2333, %rd1, %rd16283;
	ld.global.nc.u64 	%rd16284, [%rd2333];
	shr.u64 	%rd2334, %rd16284, %r494;
	and.b64  	%rd19930, %rd2334, 1048575;
	setp.lt.u32 	%p1456, %r494, 45;
	@%p1456 bra 	$L__BB0_2410;
	ld.global.nc.u64 	%rd16285, [%rd2333+128];
	sub.s32 	%r11708, 64, %r494;
	shl.b64 	%rd16286, %rd16285, %r11708;
	and.b64  	%rd16287, %rd16286, 1048575;
	or.b64  	%rd19930, %rd16287, %rd2334;
$L__BB0_2410:
	st.global.u64 	[%rd2262+3840], %rd19930;
	add.s32 	%r11709, %r477, 512;
	shr.u32 	%r11710, %r11709, 4;
	mul.lo.s32 	%r11711, %r11710, 20;
	and.b32  	%r495, %r11711, 60;
	shr.u32 	%r11712, %r11711, 2;
	and.b32  	%r11713, %r11712, 1008;
	or.b32  	%r11714, %r11713, %r478;
	mul.wide.u32 	%rd16288, %r11714, 8;
	add.s64 	%rd2338, %rd1, %rd16288;
	ld.global.nc.u64 	%rd16289, [%rd2338];
	shr.u64 	%rd2339, %rd16289, %r495;
	and.b64  	%rd19931, %rd2339, 1048575;
	setp.lt.u32 	%p1457, %r495, 45;
	@%p1457 bra 	$L__BB0_2412;
	ld.global.nc.u64 	%rd16290, [%rd2338+128];
	sub.s32 	%r11715, 64, %r495;
	shl.b64 	%rd16291, %rd16290, %r11715;
	and.b64  	%rd16292, %rd16291, 1048575;
	or.b64  	%rd19931, %rd16292, %rd2339;
$L__BB0_2412:
	st.global.u64 	[%rd2262+4096], %rd19931;
	add.s32 	%r11716, %r477, 544;
	shr.u32 	%r11717, %r11716, 4;
	mul.lo.s32 	%r11718, %r11717, 20;
	and.b32  	%r496, %r11718, 60;
	shr.u32 	%r11719, %r11718, 2;
	and.b32  	%r11720, %r11719, 1008;
	or.b32  	%r11721, %r11720, %r478;
	mul.wide.u32 	%rd16293, %r11721, 8;
	add.s64 	%rd2343, %rd1, %rd16293;
	ld.global.nc.u64 	%rd16294, [%rd2343];
	shr.u64 	%rd2344, %rd16294, %r496;
	and.b64  	%rd19932, %rd2344, 1048575;
	setp.lt.u32 	%p1458, %r496, 45;
	@%p1458 bra 	$L__BB0_2414;
	ld.global.nc.u64 	%rd16295, [%rd2343+128];
	sub.s32 	%r11722, 64, %r496;
	shl.b64 	%rd16296, %rd16295, %r11722;
	and.b64  	%rd16297, %rd16296, 1048575;
	or.b64  	%rd19932, %rd16297, %rd2344;
$L__BB0_2414:
	st.global.u64 	[%rd2262+4352], %rd19932;
	add.s32 	%r11723, %r477, 576;
	shr.u32 	%r11724, %r11723, 4;
	mul.lo.s32 	%r11725, %r11724, 20;
	and.b32  	%r497, %r11725, 60;
	shr.u32 	%r11726, %r11725, 2;
	and.b32  	%r11727, %r11726, 1008;
	or.b32  	%r11728, %r11727, %r478;
	mul.wide.u32 	%rd16298, %r11728, 8;
	add.s64 	%rd2348, %rd1, %rd16298;
	ld.global.nc.u64 	%rd16299, [%rd2348];
	shr.u64 	%rd2349, %rd16299, %r497;
	and.b64  	%rd19933, %rd2349, 1048575;
	setp.lt.u32 	%p1459, %r497, 45;
	@%p1459 bra 	$L__BB0_2416;
	ld.global.nc.u64 	%rd16300, [%rd2348+128];
	sub.s32 	%r11729, 64, %r497;
	shl.b64 	%rd16301, %rd16300, %r11729;
	and.b64  	%rd16302, %rd16301, 1048575;
	or.b64  	%rd19933, %rd16302, %rd2349;
$L__BB0_2416:
	st.global.u64 	[%rd2262+4608], %rd19933;
	add.s32 	%r11730, %r477, 608;
	shr.u32 	%r11731, %r11730, 4;
	mul.lo.s32 	%r11732, %r11731, 20;
	and.b32  	%r498, %r11732, 60;
	shr.u32 	%r11733, %r11732, 2;
	and.b32  	%r11734, %r11733, 1008;
	or.b32  	%r11735, %r11734, %r478;
	mul.wide.u32 	%rd16303, %r11735, 8;
	add.s64 	%rd2353, %rd1, %rd16303;
	ld.global.nc.u64 	%rd16304, [%rd2353];
	shr.u64 	%rd2354, %rd16304, %r498;
	and.b64  	%rd19934, %rd2354, 1048575;
	setp.lt.u32 	%p1460, %r498, 45;
	@%p1460 bra 	$L__BB0_2418;
	ld.global.nc.u64 	%rd16305, [%rd2353+128];
	sub.s32 	%r11736, 64, %r498;
	shl.b64 	%rd16306, %rd16305, %r11736;
	and.b64  	%rd16307, %rd16306, 1048575;
	or.b64  	%rd19934, %rd16307, %rd2354;
$L__BB0_2418:
	st.global.u64 	[%rd2262+4864], %rd19934;
	add.s32 	%r11737, %r477, 640;
	shr.u32 	%r11738, %r11737, 4;
	mul.lo.s32 	%r11739, %r11738, 20;
	and.b32  	%r499, %r11739, 60;
	shr.u32 	%r11740, %r11739, 2;
	and.b32  	%r11741, %r11740, 1008;
	or.b32  	%r11742, %r11741, %r478;
	mul.wide.u32 	%rd16308, %r11742, 8;
	add.s64 	%rd2358, %rd1, %rd16308;
	ld.global.nc.u64 	%rd16309, [%rd2358];
	shr.u64 	%rd2359, %rd16309, %r499;
	and.b64  	%rd19935, %rd2359, 1048575;
	setp.lt.u32 	%p1461, %r499, 45;
	@%p1461 bra 	$L__BB0_2420;
	ld.global.nc.u64 	%rd16310, [%rd2358+128];
	sub.s32 	%r11743, 64, %r499;
	shl.b64 	%rd16311, %rd16310, %r11743;
	and.b64  	%rd16312, %rd16311, 1048575;
	or.b64  	%rd19935, %rd16312, %rd2359;
$L__BB0_2420:
	st.global.u64 	[%rd2262+5120], %rd19935;
	add.s32 	%r11744, %r477, 672;
	shr.u32 	%r11745, %r11744, 4;
	mul.lo.s32 	%r11746, %r11745, 20;
	and.b32  	%r500, %r11746, 60;
	shr.u32 	%r11747, %r11746, 2;
	and.b32  	%r11748, %r11747, 1008;
	or.b32  	%r11749, %r11748, %r478;
	mul.wide.u32 	%rd16313, %r11749, 8;
	add.s64 	%rd2363, %rd1, %rd16313;
	ld.global.nc.u64 	%rd16314, [%rd2363];
	shr.u64 	%rd2364, %rd16314, %r500;
	and.b64  	%rd19936, %rd2364, 1048575;
	setp.lt.u32 	%p1462, %r500, 45;
	@%p1462 bra 	$L__BB0_2422;
	ld.global.nc.u64 	%rd16315, [%rd2363+128];
	sub.s32 	%r11750, 64, %r500;
	shl.b64 	%rd16316, %rd16315, %r11750;
	and.b64  	%rd16317, %rd16316, 1048575;
	or.b64  	%rd19936, %rd16317, %rd2364;
$L__BB0_2422:
	st.global.u64 	[%rd2262+5376], %rd19936;
	add.s32 	%r11751, %r477, 704;
	shr.u32 	%r11752, %r11751, 4;
	mul.lo.s32 	%r11753, %r11752, 20;
	and.b32  	%r501, %r11753, 60;
	shr.u32 	%r11754, %r11753, 2;
	and.b32  	%r11755, %r11754, 1008;
	or.b32  	%r11756, %r11755, %r478;
	mul.wide.u32 	%rd16318, %r11756, 8;
	add.s64 	%rd2368, %rd1, %rd16318;
	ld.global.nc.u64 	%rd16319, [%rd2368];
	shr.u64 	%rd2369, %rd16319, %r501;
	and.b64  	%rd19937, %rd2369, 1048575;
	setp.lt.u32 	%p1463, %r501, 45;
	@%p1463 bra 	$L__BB0_2424;
	ld.global.nc.u64 	%rd16320, [%rd2368+128];
	sub.s32 	%r11757, 64, %r501;
	shl.b64 	%rd16321, %rd16320, %r11757;
	and.b64  	%rd16322, %rd16321, 1048575;
	or.b64  	%rd19937, %rd16322, %rd2369;
$L__BB0_2424:
	st.global.u64 	[%rd2262+5632], %rd19937;
	add.s32 	%r11758, %r477, 736;
	shr.u32 	%r11759, %r11758, 4;
	mul.lo.s32 	%r11760, %r11759, 20;
	and.b32  	%r502, %r11760, 60;
	shr.u32 	%r11761, %r11760, 2;
	and.b32  	%r11762, %r11761, 1008;
	or.b32  	%r11763, %r11762, %r478;
	mul.wide.u32 	%rd16323, %r11763, 8;
	add.s64 	%rd2373, %rd1, %rd16323;
	ld.global.nc.u64 	%rd16324, [%rd2373];
	shr.u64 	%rd2374, %rd16324, %r502;
	and.b64  	%rd19938, %rd2374, 1048575;
	setp.lt.u32 	%p1464, %r502, 45;
	@%p1464 bra 	$L__BB0_2426;
	ld.global.nc.u64 	%rd16325, [%rd2373+128];
	sub.s32 	%r11764, 64, %r502;
	shl.b64 	%rd16326, %rd16325, %r11764;
	and.b64  	%rd16327, %rd16326, 1048575;
	or.b64  	%rd19938, %rd16327, %rd2374;
$L__BB0_2426:
	st.global.u64 	[%rd2262+5888], %rd19938;
	add.s32 	%r11765, %r477, 768;
	shr.u32 	%r11766, %r11765, 4;
	mul.lo.s32 	%r11767, %r11766, 20;
	and.b32  	%r503, %r11767, 60;
	shr.u32 	%r11768, %r11767, 2;
	and.b32  	%r11769, %r11768, 1008;
	or.b32  	%r11770, %r11769, %r478;
	mul.wide.u32 	%rd16328, %r11770, 8;
	add.s64 	%rd2378, %rd1, %rd16328;
	ld.global.nc.u64 	%rd16329, [%rd2378];
	shr.u64 	%rd2379, %rd16329, %r503;
	and.b64  	%rd19939, %rd2379, 1048575;
	setp.lt.u32 	%p1465, %r503, 45;
	@%p1465 bra 	$L__BB0_2428;
	ld.global.nc.u64 	%rd16330, [%rd2378+128];
	sub.s32 	%r11771, 64, %r503;
	shl.b64 	%rd16331, %rd16330, %r11771;
	and.b64  	%rd16332, %rd16331, 1048575;
	or.b64  	%rd19939, %rd16332, %rd2379;
$L__BB0_2428:
	st.global.u64 	[%rd2262+6144], %rd19939;
	add.s32 	%r11772, %r477, 800;
	shr.u32 	%r11773, %r11772, 4;
	mul.lo.s32 	%r11774, %r11773, 20;
	and.b32  	%r504, %r11774, 60;
	shr.u32 	%r11775, %r11774, 2;
	and.b32  	%r11776, %r11775, 1008;
	or.b32  	%r11777, %r11776, %r478;
	mul.wide.u32 	%rd16333, %r11777, 8;
	add.s64 	%rd2383, %rd1, %rd16333;
	ld.global.nc.u64 	%rd16334, [%rd2383];
	shr.u64 	%rd2384, %rd16334, %r504;
	and.b64  	%rd19940, %rd2384, 1048575;
	setp.lt.u32 	%p1466, %r504, 45;
	@%p1466 bra 	$L__BB0_2430;
	ld.global.nc.u64 	%rd16335, [%rd2383+128];
	sub.s32 	%r11778, 64, %r504;
	shl.b64 	%rd16336, %rd16335, %r11778;
	and.b64  	%rd16337, %rd16336, 1048575;
	or.b64  	%rd19940, %rd16337, %rd2384;
$L__BB0_2430:
	st.global.u64 	[%rd2262+6400], %rd19940;
	add.s32 	%r11779, %r477, 832;
	shr.u32 	%r11780, %r11779, 4;
	mul.lo.s32 	%r11781, %r11780, 20;
	and.b32  	%r505, %r11781, 60;
	shr.u32 	%r11782, %r11781, 2;
	and.b32  	%r11783, %r11782, 1008;
	or.b32  	%r11784, %r11783, %r478;
	mul.wide.u32 	%rd16338, %r11784, 8;
	add.s64 	%rd2388, %rd1, %rd16338;
	ld.global.nc.u64 	%rd16339, [%rd2388];
	shr.u64 	%rd2389, %rd16339, %r505;
	and.b64  	%rd19941, %rd2389, 1048575;
	setp.lt.u32 	%p1467, %r505, 45;
	@%p1467 bra 	$L__BB0_2432;
	ld.global.nc.u64 	%rd16340, [%rd2388+128];
	sub.s32 	%r11785, 64, %r505;
	shl.b64 	%rd16341, %rd16340, %r11785;
	and.b64  	%rd16342, %rd16341, 1048575;
	or.b64  	%rd19941, %rd16342, %rd2389;
$L__BB0_2432:
	st.global.u64 	[%rd2262+6656], %rd19941;
	add.s32 	%r11786, %r477, 864;
	shr.u32 	%r11787, %r11786, 4;
	mul.lo.s32 	%r11788, %r11787, 20;
	and.b32  	%r506, %r11788, 60;
	shr.u32 	%r11789, %r11788, 2;
	and.b32  	%r11790, %r11789, 1008;
	or.b32  	%r11791, %r11790, %r478;
	mul.wide.u32 	%rd16343, %r11791, 8;
	add.s64 	%rd2393, %rd1, %rd16343;
	ld.global.nc.u64 	%rd16344, [%rd2393];
	shr.u64 	%rd2394, %rd16344, %r506;
	and.b64  	%rd19942, %rd2394, 1048575;
	setp.lt.u32 	%p1468, %r506, 45;
	@%p1468 bra 	$L__BB0_2434;
	ld.global.nc.u64 	%rd16345, [%rd2393+128];
	sub.s32 	%r11792, 64, %r506;
	shl.b64 	%rd16346, %rd16345, %r11792;
	and.b64  	%rd16347, %rd16346, 1048575;
	or.b64  	%rd19942, %rd16347, %rd2394;
$L__BB0_2434:
	st.global.u64 	[%rd2262+6912], %rd19942;
	add.s32 	%r11793, %r477, 896;
	shr.u32 	%r11794, %r11793, 4;
	mul.lo.s32 	%r11795, %r11794, 20;
	and.b32  	%r507, %r11795, 60;
	shr.u32 	%r11796, %r11795, 2;
	and.b32  	%r11797, %r11796, 1008;
	or.b32  	%r11798, %r11797, %r478;
	mul.wide.u32 	%rd16348, %r11798, 8;
	add.s64 	%rd2398, %rd1, %rd16348;
	ld.global.nc.u64 	%rd16349, [%rd2398];
	shr.u64 	%rd2399, %rd16349, %r507;
	and.b64  	%rd19943, %rd2399, 1048575;
	setp.lt.u32 	%p1469, %r507, 45;
	@%p1469 bra 	$L__BB0_2436;
	ld.global.nc.u64 	%rd16350, [%rd2398+128];
	sub.s32 	%r11799, 64, %r507;
	shl.b64 	%rd16351, %rd16350, %r11799;
	and.b64  	%rd16352, %rd16351, 1048575;
	or.b64  	%rd19943, %rd16352, %rd2399;
$L__BB0_2436:
	st.global.u64 	[%rd2262+7168], %rd19943;
	add.s32 	%r11800, %r477, 928;
	shr.u32 	%r11801, %r11800, 4;
	mul.lo.s32 	%r11802, %r11801, 20;
	and.b32  	%r508, %r11802, 60;
	shr.u32 	%r11803, %r11802, 2;
	and.b32  	%r11804, %r11803, 1008;
	or.b32  	%r11805, %r11804, %r478;
	mul.wide.u32 	%rd16353, %r11805, 8;
	add.s64 	%rd2403, %rd1, %rd16353;
	ld.global.nc.u64 	%rd16354, [%rd2403];
	shr.u64 	%rd2404, %rd16354, %r508;
	and.b64  	%rd19944, %rd2404, 1048575;
	setp.lt.u32 	%p1470, %r508, 45;
	@%p1470 bra 	$L__BB0_2438;
	ld.global.nc.u64 	%rd16355, [%rd2403+128];
	sub.s32 	%r11806, 64, %r508;
	shl.b64 	%rd16356, %rd16355, %r11806;
	and.b64  	%rd16357, %rd16356, 1048575;
	or.b64  	%rd19944, %rd16357, %rd2404;
$L__BB0_2438:
	st.global.u64 	[%rd2262+7424], %rd19944;
	add.s32 	%r11807, %r477, 960;
	shr.u32 	%r11808, %r11807, 4;
	mul.lo.s32 	%r11809, %r11808, 20;
	and.b32  	%r509, %r11809, 60;
	shr.u32 	%r11810, %r11809, 2;
	and.b32  	%r11811, %r11810, 1008;
	or.b32  	%r11812, %r11811, %r478;
	mul.wide.u32 	%rd16358, %r11812, 8;
	add.s64 	%rd2408, %rd1, %rd16358;
	ld.global.nc.u64 	%rd16359, [%rd2408];
	shr.u64 	%rd2409, %rd16359, %r509;
	and.b64  	%rd19945, %rd2409, 1048575;
	setp.lt.u32 	%p1471, %r509, 45;
	@%p1471 bra 	$L__BB0_2440;
	ld.global.nc.u64 	%rd16360, [%rd2408+128];
	sub.s32 	%r11813, 64, %r509;
	shl.b64 	%rd16361, %rd16360, %r11813;
	and.b64  	%rd16362, %rd16361, 1048575;
	or.b64  	%rd19945, %rd16362, %rd2409;
$L__BB0_2440:
	st.global.u64 	[%rd2262+7680], %rd19945;
	add.s32 	%r11814, %r477, 992;
	shr.u32 	%r11815, %r11814, 4;
	mul.lo.s32 	%r11816, %r11815, 20;
	and.b32  	%r510, %r11816, 60;
	shr.u32 	%r11817, %r11816, 2;
	and.b32  	%r11818, %r11817, 1008;
	or.b32  	%r11819, %r11818, %r478;
	mul.wide.u32 	%rd16363, %r11819, 8;
	add.s64 	%rd2413, %rd1, %rd16363;
	ld.global.nc.u64 	%rd16364, [%rd2413];
	shr.u64 	%rd2414, %rd16364, %r510;
	and.b64  	%rd19946, %rd2414, 1048575;
	setp.lt.u32 	%p1472, %r510, 45;
	@%p1472 bra 	$L__BB0_2442;
	ld.global.nc.u64 	%rd16365, [%rd2413+128];
	sub.s32 	%r11820, 64, %r510;
	shl.b64 	%rd16366, %rd16365, %r11820;
	and.b64  	%rd16367, %rd16366, 1048575;
	or.b64  	%rd19946, %rd16367, %rd2414;
$L__BB0_2442:
	st.global.u64 	[%rd2262+7936], %rd19946;
	bra.uni 	$L__BB0_3809;
$L__BB0_2443:
	mov.u32 	%r545, %tid.x;
	and.b32  	%r546, %r545, 15;
	shr.u32 	%r11152, %r545, 4;
	mul.lo.s32 	%r11153, %r11152, 22;
	and.b32  	%r547, %r11153, 62;
	shr.u32 	%r11154, %r11153, 2;
	and.b32  	%r11155, %r11154, 496;
	or.b32  	%r11156, %r11155, %r546;
	mul.wide.u32 	%rd15885, %r11156, 8;
	add.s64 	%rd2579, %rd1, %rd15885;
	ld.global.nc.u64 	%rd15886, [%rd2579];
	shr.u64 	%rd2580, %rd15886, %r547;
	and.b64  	%rd19979, %rd2580, 4194303;
	setp.lt.u32 	%p1377, %r547, 43;
	@%p1377 bra 	$L__BB0_2445;
	ld.global.nc.u64 	%rd15887, [%rd2579+128];
	sub.s32 	%r11157, 64, %r547;
	shl.b64 	%rd15888, %rd15887, %r11157;
	and.b64  	%rd15889, %rd15888, 4194303;
	or.b64  	%rd19979, %rd15889, %rd2580;
$L__BB0_2445:
	mul.wide.u32 	%rd15890, %r545, 8;
	add.s64 	%rd2584, %rd2, %rd15890;
	st.global.u64 	[%rd2584], %rd19979;
	add.s32 	%r11158, %r545, 32;
	shr.u32 	%r11159, %r11158, 4;
	mul.lo.s32 	%r11160, %r11159, 22;
	and.b32  	%r548, %r11160, 62;
	shr.u32 	%r11161, %r11160, 2;
	and.b32  	%r11162, %r11161, 1008;
	or.b32  	%r11163, %r11162, %r546;
	mul.wide.u32 	%rd15891, %r11163, 8;
	add.s64 	%rd2585, %rd1, %rd15891;
	ld.global.nc.u64 	%rd15892, [%rd2585];
	shr.u64 	%rd2586, %rd15892, %r548;
	and.b64  	%rd19980, %rd2586, 4194303;
	setp.lt.u32 	%p1378, %r548, 43;
	@%p1378 bra 	$L__BB0_2447;
	ld.global.nc.u64 	%rd15893, [%rd2585+128];
	sub.s32 	%r11164, 64, %r548;
	shl.b64 	%rd15894, %rd15893, %r11164;
	and.b64  	%rd15895, %rd15894, 4194303;
	or.b64  	%rd19980, %rd15895, %rd2586;
$L__BB0_2447:
	st.global.u64 	[%rd2584+256], %rd19980;
	add.s32 	%r11165, %r545, 64;
	shr.u32 	%r11166, %r11165, 4;
	mul.lo.s32 	%r11167, %r11166, 22;
	and.b32  	%r549, %r11167, 62;
	shr.u32 	%r11168, %r11167, 2;
	and.b32  	%r11169, %r11168, 1008;
	or.b32  	%r11170, %r11169, %r546;
	mul.wide.u32 	%rd15896, %r11170, 8;
	add.s64 	%rd2590, %rd1, %rd15896;
	ld.global.nc.u64 	%rd15897, [%rd2590];
	shr.u64 	%rd2591, %rd15897, %r549;
	and.b64  	%rd19981, %rd2591, 4194303;
	setp.lt.u32 	%p1379, %r549, 43;
	@%p1379 bra 	$L__BB0_2449;
	ld.global.nc.u64 	%rd15898, [%rd2590+128];
	sub.s32 	%r11171, 64, %r549;
	shl.b64 	%rd15899, %rd15898, %r11171;
	and.b64  	%rd15900, %rd15899, 4194303;
	or.b64  	%rd19981, %rd15900, %rd2591;
$L__BB0_2449:
	st.global.u64 	[%rd2584+512], %rd19981;
	add.s32 	%r11172, %r545, 96;
	shr.u32 	%r11173, %r11172, 4;
	mul.lo.s32 	%r11174, %r11173, 22;
	and.b32  	%r550, %r11174, 62;
	shr.u32 	%r11175, %r11174, 2;
	and.b32  	%r11176, %r11175, 1008;
	or.b32  	%r11177, %r11176, %r546;
	mul.wide.u32 	%rd15901, %r11177, 8;
	add.s64 	%rd2595, %rd1, %rd15901;
	ld.global.nc.u64 	%rd15902, [%rd2595];
	shr.u64 	%rd2596, %rd15902, %r550;
	and.b64  	%rd19982, %rd2596, 4194303;
	setp.lt.u32 	%p1380, %r550, 43;
	@%p1380 bra 	$L__BB0_2451;
	ld.global.nc.u64 	%rd15903, [%rd2595+128];
	sub.s32 	%r11178, 64, %r550;
	shl.b64 	%rd15904, %rd15903, %r11178;
	and.b64  	%rd15905, %rd15904, 4194303;
	or.b64  	%rd19982, %rd15905, %rd2596;
$L__BB0_2451:
	st.global.u64 	[%rd2584+768], %rd19982;
	add.s32 	%r11179, %r545, 128;
	shr.u32 	%r11180, %r11179, 4;
	mul.lo.s32 	%r11181, %r11180, 22;
	and.b32  	%r551, %r11181, 62;
	shr.u32 	%r11182, %r11181, 2;
	and.b32  	%r11183, %r11182, 1008;
	or.b32  	%r11184, %r11183, %r546;
	mul.wide.u32 	%rd15906, %r11184, 8;
	add.s64 	%rd2600, %rd1, %rd15906;
	ld.global.nc.u64 	%rd15907, [%rd2600];
	shr.u64 	%rd2601, %rd15907, %r551;
	and.b64  	%rd19983, %rd2601, 4194303;
	setp.lt.u32 	%p1381, %r551, 43;
	@%p1381 bra 	$L__BB0_2453;
	ld.global.nc.u64 	%rd15908, [%rd2600+128];
	sub.s32 	%r11185, 64, %r551;
	shl.b64 	%rd15909, %rd15908, %r11185;
	and.b64  	%rd15910, %rd15909, 4194303;
	or.b64  	%rd19983, %rd15910, %rd2601;
$L__BB0_2453:
	st.global.u64 	[%rd2584+1024], %rd19983;
	add.s32 	%r11186, %r545, 160;
	shr.u32 	%r11187, %r11186, 4;
	mul.lo.s32 	%r11188, %r11187, 22;
	and.b32  	%r552, %r11188, 62;
	shr.u32 	%r11189, %r11188, 2;
	and.b32  	%r11190, %r11189, 1008;
	or.b32  	%r11191, %r11190, %r546;
	mul.wide.u32 	%rd15911, %r11191, 8;
	add.s64 	%rd2605, %rd1, %rd15911;
	ld.global.nc.u64 	%rd15912, [%rd2605];
	shr.u64 	%rd2606, %rd15912, %r552;
	and.b64  	%rd19984, %rd2606, 4194303;
	setp.lt.u32 	%p1382, %r552, 43;
	@%p1382 bra 	$L__BB0_2455;
	ld.global.nc.u64 	%rd15913, [%rd2605+128];
	sub.s32 	%r11192, 64, %r552;
	shl.b64 	%rd15914, %rd15913, %r11192;
	and.b64  	%rd15915, %rd15914, 4194303;
	or.b64  	%rd19984, %rd15915, %rd2606;
$L__BB0_2455:
	st.global.u64 	[%rd2584+1280], %rd19984;
	add.s32 	%r11193, %r545, 192;
	shr.u32 	%r11194, %r11193, 4;
	mul.lo.s32 	%r11195, %r11194, 22;
	and.b32  	%r553, %r11195, 62;
	shr.u32 	%r11196, %r11195, 2;
	and.b32  	%r11197, %r11196, 1008;
	or.b32  	%r11198, %r11197, %r546;
	mul.wide.u32 	%rd15916, %r11198, 8;
	add.s64 	%rd2610, %rd1, %rd15916;
	ld.global.nc.u64 	%rd15917, [%rd2610];
	shr.u64 	%rd2611, %rd15917, %r553;
	and.b64  	%rd19985, %rd2611, 4194303;
	setp.lt.u32 	%p1383, %r553, 43;
	@%p1383 bra 	$L__BB0_2457;
	ld.global.nc.u64 	%rd15918, [%rd2610+128];
	sub.s32 	%r11199, 64, %r553;
	shl.b64 	%rd15919, %rd15918, %r11199;
	and.b64  	%rd15920, %rd15919, 4194303;
	or.b64  	%rd19985, %rd15920, %rd2611;
$L__BB0_2457:
	st.global.u64 	[%rd2584+1536], %rd19985;
	add.s32 	%r11200, %r545, 224;
	shr.u32 	%r11201, %r11200, 4;
	mul.lo.s32 	%r11202, %r11201, 22;
	and.b32  	%r554, %r11202, 62;
	shr.u32 	%r11203, %r11202, 2;
	and.b32  	%r11204, %r11203, 1008;
	or.b32  	%r11205, %r11204, %r546;
	mul.wide.u32 	%rd15921, %r11205, 8;
	add.s64 	%rd2615, %rd1, %rd15921;
	ld.global.nc.u64 	%rd15922, [%rd2615];
	shr.u64 	%rd2616, %rd15922, %r554;
	and.b64  	%rd19986, %rd2616, 4194303;
	setp.lt.u32 	%p1384, %r554, 43;
	@%p1384 bra 	$L__BB0_2459;
	ld.global.nc.u64 	%rd15923, [%rd2615+128];
	sub.s32 	%r11206, 64, %r554;
	shl.b64 	%rd15924, %rd15923, %r11206;
	and.b64  	%rd15925, %rd15924, 4194303;
	or.b64  	%rd19986, %rd15925, %rd2616;
$L__BB0_2459:
	st.global.u64 	[%rd2584+1792], %rd19986;
	add.s32 	%r11207, %r545, 256;
	shr.u32 	%r11208, %r11207, 4;
	mul.lo.s32 	%r11209, %r11208, 22;
	and.b32  	%r555, %r11209, 62;
	shr.u32 	%r11210, %r11209, 2;
	and.b32  	%r11211, %r11210, 1008;
	or.b32  	%r11212, %r11211, %r546;
	mul.wide.u32 	%rd15926, %r11212, 8;
	add.s64 	%rd2620, %rd1, %rd15926;
	ld.global.nc.u64 	%rd15927, [%rd2620];
	shr.u64 	%rd2621, %rd15927, %r555;
	and.b64  	%rd19987, %rd2621, 4194303;
	setp.lt.u32 	%p1385, %r555, 43;
	@%p1385 bra 	$L__BB0_2461;
	ld.global.nc.u64 	%rd15928, [%rd2620+128];
	sub.s32 	%r11213, 64, %r555;
	shl.b64 	%rd15929, %rd15928, %r11213;
	and.b64  	%rd15930, %rd15929, 4194303;
	or.b64  	%rd19987, %rd15930, %rd2621;
$L__BB0_2461:
	st.global.u64 	[%rd2584+2048], %rd19987;
	add.s32 	%r11214, %r545, 288;
	shr.u32 	%r11215, %r11214, 4;
	mul.lo.s32 	%r11216, %r11215, 22;
	and.b32  	%r556, %r11216, 62;
	shr.u32 	%r11217, %r11216, 2;
	and.b32  	%r11218, %r11217, 1008;
	or.b32  	%r11219, %r11218, %r546;
	mul.wide.u32 	%rd15931, %r11219, 8;
	add.s64 	%rd2625, %rd1, %rd15931;
	ld.global.nc.u64 	%rd15932, [%rd2625];
	shr.u64 	%rd2626, %rd15932, %r556;
	and.b64  	%rd19988, %rd2626, 4194303;
	setp.lt.u32 	%p1386, %r556, 43;
	@%p1386 bra 	$L__BB0_2463;
	ld.global.nc.u64 	%rd15933, [%rd2625+128];
	sub.s32 	%r11220, 64, %r556;
	shl.b64 	%rd15934, %rd15933, %r11220;
	and.b64  	%rd15935, %rd15934, 4194303;
	or.b64  	%rd19988, %rd15935, %rd2626;
$L__BB0_2463:
	st.global.u64 	[%rd2584+2304], %rd19988;
	add.s32 	%r11221, %r545, 320;
	shr.u32 	%r11222, %r11221, 4;
	mul.lo.s32 	%r11223, %r11222, 22;
	and.b32  	%r557, %r11223, 62;
	shr.u32 	%r11224, %r11223, 2;
	and.b32  	%r11225, %r11224, 1008;
	or.b32  	%r11226, %r11225, %r546;
	mul.wide.u32 	%rd15936, %r11226, 8;
	add.s64 	%rd2630, %rd1, %rd15936;
	ld.global.nc.u64 	%rd15937, [%rd2630];
	shr.u64 	%rd2631, %rd15937, %r557;
	and.b64  	%rd19989, %rd2631, 4194303;
	setp.lt.u32 	%p1387, %r557, 43;
	@%p1387 bra 	$L__BB0_2465;
	ld.global.nc.u64 	%rd15938, [%rd2630+128];
	sub.s32 	%r11227, 64, %r557;
	shl.b64 	%rd15939, %rd15938, %r11227;
	and.b64  	%rd15940, %rd15939, 4194303;
	or.b64  	%rd19989, %rd15940, %rd2631;
$L__BB0_2465:
	st.global.u64 	[%rd2584+2560], %rd19989;
	add.s32 	%r11228, %r545, 352;
	shr.u32 	%r11229, %r11228, 4;
	mul.lo.s32 	%r11230, %r11229, 22;
	and.b32  	%r558, %r11230, 62;
	shr.u32 	%r11231, %r11230, 2;
	and.b32  	%r11232, %r11231, 1008;
	or.b32  	%r11233, %r11232, %r546;
	mul.wide.u32 	%rd15941, %r11233, 8;
	add.s64 	%rd2635, %rd1, %rd15941;
	ld.global.nc.u64 	%rd15942, [%rd2635];
	shr.u64 	%rd2636, %rd15942, %r558;
	and.b64  	%rd19990, %rd2636, 4194303;
	setp.lt.u32 	%p1388, %r558, 43;
	@%p1388 bra 	$L__BB0_2467;
	ld.global.nc.u64 	%rd15943, [%rd2635+128];
	sub.s32 	%r11234, 64, %r558;
	shl.b64 	%rd15944, %rd15943, %r11234;
	and.b64  	%rd15945, %rd15944, 4194303;
	or.b64  	%rd19990, %rd15945, %rd2636;
$L__BB0_2467:
	st.global.u64 	[%rd2584+2816], %rd19990;
	add.s32 	%r11235, %r545, 384;
	shr.u32 	%r11236, %r11235, 4;
	mul.lo.s32 	%r11237, %r11236, 22;
	and.b32  	%r559, %r11237, 62;
	shr.u32 	%r11238, %r11237, 2;
	and.b32  	%r11239, %r11238, 1008;
	or.b32  	%r11240, %r11239, %r546;
	mul.wide.u32 	%rd15946, %r11240, 8;
	add.s64 	%rd2640, %rd1, %rd15946;
	ld.global.nc.u64 	%rd15947, [%rd2640];
	shr.u64 	%rd2641, %rd15947, %r559;
	and.b64  	%rd19991, %rd2641, 4194303;
	setp.lt.u32 	%p1389, %r559, 43;
	@%p1389 bra 	$L__BB0_2469;
	ld.global.nc.u64 	%rd15948, [%rd2640+128];
	sub.s32 	%r11241, 64, %r559;
	shl.b64 	%rd15949, %rd15948, %r11241;
	and.b64  	%rd15950, %rd15949, 4194303;
	or.b64  	%rd19991, %rd15950, %rd2641;
$L__BB0_2469:
	st.global.u64 	[%rd2584+3072], %rd19991;
	add.s32 	%r11242, %r545, 416;
	shr.u32 	%r11243, %r11242, 4;
	mul.lo.s32 	%r11244, %r11243, 22;
	and.b32  	%r560, %r11244, 62;
	shr.u32 	%r11245, %r11244, 2;
	and.b32  	%r11246, %r11245, 1008;
	or.b32  	%r11247, %r11246, %r546;
	mul.wide.u32 	%rd15951, %r11247, 8;
	add.s64 	%rd2645, %rd1, %rd15951;
	ld.global.nc.u64 	%rd15952, [%rd2645];
	shr.u64 	%rd2646, %rd15952, %r560;
	and.b64  	%rd19992, %rd2646, 4194303;
	setp.lt.u32 	%p1390, %r560, 43;
	@%p1390 bra 	$L__BB0_2471;
	ld.global.nc.u64 	%rd15953, [%rd2645+128];
	sub.s32 	%r11248, 64, %r560;
	shl.b64 	%rd15954, %rd15953, %r11248;
	and.b64  	%rd15955, %rd15954, 4194303;
	or.b64  	%rd19992, %rd15955, %rd2646;
$L__BB0_2471:
	st.global.u64 	[%rd2584+3328], %rd19992;
	add.s32 	%r11249, %r545, 448;
	shr.u32 	%r11250, %r11249, 4;
	mul.lo.s32 	%r11251, %r11250, 22;
	and.b32  	%r561, %r11251, 62;
	shr.u32 	%r11252, %r11251, 2;
	and.b32  	%r11253, %r11252, 1008;
	or.b32  	%r11254, %r11253, %r546;
	mul.wide.u32 	%rd15956, %r11254, 8;
	add.s64 	%rd2650, %rd1, %rd15956;
	ld.global.nc.u64 	%rd15957, [%rd2650];
	shr.u64 	%rd2651, %rd15957, %r561;
	and.b64  	%rd19993, %rd2651, 4194303;
	setp.lt.u32 	%p1391, %r561, 43;
	@%p1391 bra 	$L__BB0_2473;
	ld.global.nc.u64 	%rd15958, [%rd2650+128];
	sub.s32 	%r11255, 64, %r561;
	shl.b64 	%rd15959, %rd15958, %r11255;
	and.b64  	%rd15960, %rd15959, 4194303;
	or.b64  	%rd19993, %rd15960, %rd2651;
$L__BB0_2473:
	st.global.u64 	[%rd2584+3584], %rd19993;
	add.s32 	%r11256, %r545, 480;
	shr.u32 	%r11257, %r11256, 4;
	mul.lo.s32 	%r11258, %r11257, 22;
	and.b32  	%r562, %r11258, 62;
	shr.u32 	%r11259, %r11258, 2;
	and.b32  	%r11260, %r11259, 1008;
	or.b32  	%r11261, %r11260, %r546;
	mul.wide.u32 	%rd15961, %r11261, 8;
	add.s64 	%rd2655, %rd1, %rd15961;
	ld.global.nc.u64 	%rd15962, [%rd2655];
	shr.u64 	%rd2656, %rd15962, %r562;
	and.b64  	%rd19994, %rd2656, 4194303;
	setp.lt.u32 	%p1392, %r562, 43;
	@%p1392 bra 	$L__BB0_2475;
	ld.global.nc.u64 	%rd15963, [%rd2655+128];
	sub.s32 	%r11262, 64, %r562;
	shl.b64 	%rd15964, %rd15963, %r11262;
	and.b64  	%rd15965, %rd15964, 4194303;
	or.b64  	%rd19994, %rd15965, %rd2656;
$L__BB0_2475:
	st.global.u64 	[%rd2584+3840], %rd19994;
	add.s32 	%r11263, %r545, 512;
	shr.u32 	%r11264, %r11263, 4;
	mul.lo.s32 	%r11265, %r11264, 22;
	and.b32  	%r563, %r11265, 62;
	shr.u32 	%r11266, %r11265, 2;
	and.b32  	%r11267, %r11266, 1008;
	or.b32  	%r11268, %r11267, %r546;
	mul.wide.u32 	%rd15966, %r11268, 8;
	add.s64 	%rd2660, %rd1, %rd15966;
	ld.global.nc.u64 	%rd15967, [%rd2660];
	shr.u64 	%rd2661, %rd15967, %r563;
	and.b64  	%rd19995, %rd2661, 4194303;
	setp.lt.u32 	%p1393, %r563, 43;
	@%p1393 bra 	$L__BB0_2477;
	ld.global.nc.u64 	%rd15968, [%rd2660+128];
	sub.s32 	%r11269, 64, %r563;
	shl.b64 	%rd15969, %rd15968, %r11269;
	and.b64  	%rd15970, %rd15969, 4194303;
	or.b64  	%rd19995, %rd15970, %rd2661;
$L__BB0_2477:
	st.global.u64 	[%rd2584+4096], %rd19995;
	add.s32 	%r11270, %r545, 544;
	shr.u32 	%r11271, %r11270, 4;
	mul.lo.s32 	%r11272, %r11271, 22;
	and.b32  	%r564, %r11272, 62;
	shr.u32 	%r11273, %r11272, 2;
	and.b32  	%r11274, %r11273, 1008;
	or.b32  	%r11275, %r11274, %r546;
	mul.wide.u32 	%rd15971, %r11275, 8;
	add.s64 	%rd2665, %rd1, %rd15971;
	ld.global.nc.u64 	%rd15972, [%rd2665];
	shr.u64 	%rd2666, %rd15972, %r564;
	and.b64  	%rd19996, %rd2666, 4194303;
	setp.lt.u32 	%p1394, %r564, 43;
	@%p1394 bra 	$L__BB0_2479;
	ld.global.nc.u64 	%rd15973, [%rd2665+128];
	sub.s32 	%r11276, 64, %r564;
	shl.b64 	%rd15974, %rd15973, %r11276;
	and.b64  	%rd15975, %rd15974, 4194303;
	or.b64  	%rd19996, %rd15975, %rd2666;
$L__BB0_2479:
	st.global.u64 	[%rd2584+4352], %rd19996;
	add.s32 	%r11277, %r545, 576;
	shr.u32 	%r11278, %r11277, 4;
	mul.lo.s32 	%r11279, %r11278, 22;
	and.b32  	%r565, %r11279, 62;
	shr.u32 	%r11280, %r11279, 2;
	and.b32  	%r11281, %r11280, 1008;
	or.b32  	%r11282, %r11281, %r546;
	mul.wide.u32 	%rd15976, %r11282, 8;
	add.s64 	%rd2670, %rd1, %rd15976;
	ld.global.nc.u64 	%rd15977, [%rd2670];
	shr.u64 	%rd2671, %rd15977, %r565;
	and.b64  	%rd19997, %rd2671, 4194303;
	setp.lt.u32 	%p1395, %r565, 43;
	@%p1395 bra 	$L__BB0_2481;
	ld.global.nc.u64 	%rd15978, [%rd2670+128];
	sub.s32 	%r11283, 64, %r565;
	shl.b64 	%rd15979, %rd15978, %r11283;
	and.b64  	%rd15980, %rd15979, 4194303;
	or.b64  	%rd19997, %rd15980, %rd2671;
$L__BB0_2481:
	st.global.u64 	[%rd2584+4608], %rd19997;
	add.s32 	%r11284, %r545, 608;
	shr.u32 	%r11285, %r11284, 4;
	mul.lo.s32 	%r11286, %r11285, 22;
	and.b32  	%r566, %r11286, 62;
	shr.u32 	%r11287, %r11286, 2;
	and.b32  	%r11288, %r11287, 1008;
	or.b32  	%r11289, %r11288, %r546;
	mul.wide.u32 	%rd15981, %r11289, 8;
	add.s64 	%rd2675, %rd1, %rd15981;
	ld.global.nc.u64 	%rd15982, [%rd2675];
	shr.u64 	%rd2676, %rd15982, %r566;
	and.b64  	%rd19998, %rd2676, 4194303;
	setp.lt.u32 	%p1396, %r566, 43;
	@%p1396 bra 	$L__BB0_2483;
	ld.global.nc.u64 	%rd15983, [%rd2675+128];
	sub.s32 	%r11290, 64, %r566;
	shl.b64 	%rd15984, %rd15983, %r11290;
	and.b64  	%rd15985, %rd15984, 4194303;
	or.b64  	%rd19998, %rd15985, %rd2676;
$L__BB0_2483:
	st.global.u64 	[%rd2584+4864], %rd19998;
	add.s32 	%r11291, %r545, 640;
	shr.u32 	%r11292, %r11291, 4;
	mul.lo.s32 	%r11293, %r11292, 22;
	and.b32  	%r567, %r11293, 62;
	shr.u32 	%r11294, %r11293, 2;
	and.b32  	%r11295, %r11294, 1008;
	or.b32  	%r11296, %r11295, %r546;
	mul.wide.u32 	%rd15986, %r11296, 8;
	add.s64 	%rd2680, %rd1, %rd15986;
	ld.global.nc.u64 	%rd15987, [%rd2680];
	shr.u64 	%rd2681, %rd15987, %r567;
	and.b64  	%rd19999, %rd2681, 4194303;
	setp.lt.u32 	%p1397, %r567, 43;
	@%p1397 bra 	$L__BB0_2485;
	ld.global.nc.u64 	%rd15988, [%rd2680+128];
	sub.s32 	%r11297, 64, %r567;
	shl.b64 	%rd15989, %rd15988, %r11297;
	and.b64  	%rd15990, %rd15989, 4194303;
	or.b64  	%rd19999, %rd15990, %rd2681;
$L__BB0_2485:
	st.global.u64 	[%rd2584+5120], %rd19999;
	add.s32 	%r11298, %r545, 672;
	shr.u32 	%r11299, %r11298, 4;
	mul.lo.s32 	%r11300, %r11299, 22;
	and.b32  	%r568, %r11300, 62;
	shr.u32 	%r11301, %r11300, 2;
	and.b32  	%r11302, %r11301, 1008;
	or.b32  	%r11303, %r11302, %r546;
	mul.wide.u32 	%rd15991, %r11303, 8;
	add.s64 	%rd2685, %rd1, %rd15991;
	ld.global.nc.u64 	%rd15992, [%rd2685];
	shr.u64 	%rd2686, %rd15992, %r568;
	and.b64  	%rd20000, %rd2686, 4194303;
	setp.lt.u32 	%p1398, %r568, 43;
	@%p1398 bra 	$L__BB0_2487;
	ld.global.nc.u64 	%rd15993, [%rd2685+128];
	sub.s32 	%r11304, 64, %r568;
	shl.b64 	%rd15994, %rd15993, %r11304;
	and.b64  	%rd15995, %rd15994, 4194303;
	or.b64  	%rd20000, %rd15995, %rd2686;
$L__BB0_2487:
	st.global.u64 	[%rd2584+5376], %rd20000;
	add.s32 	%r11305, %r545, 704;
	shr.u32 	%r11306, %r11305, 4;
	mul.lo.s32 	%r11307, %r11306, 22;
	and.b32  	%r569, %r11307, 62;
	shr.u32 	%r11308, %r11307, 2;
	and.b32  	%r11309, %r11308, 1008;
	or.b32  	%r11310, %r11309, %r546;
	mul.wide.u32 	%rd15996, %r11310, 8;
	add.s64 	%rd2690, %rd1, %rd15996;
	ld.global.nc.u64 	%rd15997, [%rd2690];
	shr.u64 	%rd2691, %rd15997, %r569;
	and.b64  	%rd20001, %rd2691, 4194303;
	setp.lt.u32 	%p1399, %r569, 43;
	@%p1399 bra 	$L__BB0_2489;
	ld.global.nc.u64 	%rd15998, [%rd2690+128];
	sub.s32 	%r11311, 64, %r569;
	shl.b64 	%rd15999, %rd15998, %r11311;
	and.b64  	%rd16000, %rd15999, 4194303;
	or.b64  	%rd20001, %rd16000, %rd2691;
$L__BB0_2489:
	st.global.u64 	[%rd2584+5632], %rd20001;
	add.s32 	%r11312, %r545, 736;
	shr.u32 	%r11313, %r11312, 4;
	mul.lo.s32 	%r11314, %r11313, 22;
	and.b32  	%r570, %r11314, 62;
	shr.u32 	%r11315, %r11314, 2;
	and.b32  	%r11316, %r11315, 1008;
	or.b32  	%r11317, %r11316, %r546;
	mul.wide.u32 	%rd16001, %r11317, 8;
	add.s64 	%rd2695, %rd1, %rd16001;
	ld.global.nc.u64 	%rd16002, [%rd2695];
	shr.u64 	%rd2696, %rd16002, %r570;
	and.b64  	%rd20002, %rd2696, 4194303;
	setp.lt.u32 	%p1400, %r570, 43;
	@%p1400 bra 	$L__BB0_2491;
	ld.global.nc.u64 	%rd16003, [%rd2695+128];
	sub.s32 	%r11318, 64, %r570;
	shl.b64 	%rd16004, %rd16003, %r11318;
	and.b64  	%rd16005, %rd16004, 4194303;
	or.b64  	%rd20002, %rd16005, %rd2696;
$L__BB0_2491:
	st.global.u64 	[%rd2584+5888], %rd20002;
	add.s32 	%r11319, %r545, 768;
	shr.u32 	%r11320, %r11319, 4;
	mul.lo.s32 	%r11321, %r11320, 22;
	and.b32  	%r571, %r11321, 62;
	shr.u32 	%r11322, %r11321, 2;
	and.b32  	%r11323, %r11322, 1008;
	or.b32  	%r11324, %r11323, %r546;
	mul.wide.u32 	%rd16006, %r11324, 8;
	add.s64 	%rd2700, %rd1, %rd16006;
	ld.global.nc.u64 	%rd16007, [%rd2700];
	shr.u64 	%rd2701, %rd16007, %r571;
	and.b64  	%rd20003, %rd2701, 4194303;
	setp.lt.u32 	%p1401, %r571, 43;
	@%p1401 bra 	$L__BB0_2493;
	ld.global.nc.u64 	%rd16008, [%rd2700+128];
	sub.s32 	%r11325, 64, %r571;
	shl.b64 	%rd16009, %rd16008, %r11325;
	and.b64  	%rd16010, %rd16009, 4194303;
	or.b64  	%rd20003, %rd16010, %rd2701;
$L__BB0_2493:
	st.global.u64 	[%rd2584+6144], %rd20003;
	add.s32 	%r11326, %r545, 800;
	shr.u32 	%r11327, %r11326, 4;
	mul.lo.s32 	%r11328, %r11327, 22;
	and.b32  	%r572, %r11328, 62;
	shr.u32 	%r11329, %r11328, 2;
	and.b32  	%r11330, %r11329, 1008;
	or.b32  	%r11331, %r11330, %r546;
	mul.wide.u32 	%rd16011, %r11331, 8;
	add.s64 	%rd2705, %rd1, %rd16011;
	ld.global.nc.u64 	%rd16012, [%rd2705];
	shr.u64 	%rd2706, %rd16012, %r572;
	and.b64  	%rd20004, %rd2706, 4194303;
	setp.lt.u32 	%p1402, %r572, 43;
	@%p1402 bra 	$L__BB0_2495;
	ld.global.nc.u64 	%rd16013, [%rd2705+128];
	sub.s32 	%r11332, 64, %r572;
	shl.b64 	%rd16014, %rd16013, %r11332;
	and.b64  	%rd16015, %rd16014, 4194303;
	or.b64  	%rd20004, %rd16015, %rd2706;
$L__BB0_2495:
	st.global.u64 	[%rd2584+6400], %rd20004;
	add.s32 	%r11333, %r545, 832;
	shr.u32 	%r11334, %r11333, 4;
	mul.lo.s32 	%r11335, %r11334, 22;
	and.b32  	%r573, %r11335, 62;
	shr.u32 	%r11336, %r11335, 2;
	and.b32  	%r11337, %r11336, 1008;
	or.b32  	%r11338, %r11337, %r546;
	mul.wide.u32 	%rd16016, %r11338, 8;
	add.s64 	%rd2710, %rd1, %rd16016;
	ld.global.nc.u64 	%rd16017, [%rd2710];
	shr.u64 	%rd2711, %rd16017, %r573;
	and.b64  	%rd20005, %rd2711, 4194303;
	setp.lt.u32 	%p1403, %r573, 43;
	@%p1403 bra 	$L__BB0_2497;
	ld.global.nc.u64 	%rd16018, [%rd2710+128];
	sub.s32 	%r11339, 64, %r573;
	shl.b64 	%rd16019, %rd16018, %r11339;
	and.b64  	%rd16020, %rd16019, 4194303;
	or.b64  	%rd20005, %rd16020, %rd2711;
$L__BB0_2497:
	st.global.u64 	[%rd2584+6656], %rd20005;
	add.s32 	%r11340, %r545, 864;
	shr.u32 	%r11341, %r11340, 4;
	mul.lo.s32 	%r11342, %r11341, 22;
	and.b32  	%r574, %r11342, 62;
	shr.u32 	%r11343, %r11342, 2;
	and.b32  	%r11344, %r11343, 1008;
	or.b32  	%r11345, %r11344, %r546;
	mul.wide.u32 	%rd16021, %r11345, 8;
	add.s64 	%rd2715, %rd1, %rd16021;
	ld.global.nc.u64 	%rd16022, [%rd2715];
	shr.u64 	%rd2716, %rd16022, %r574;
	and.b64  	%rd20006, %rd2716, 4194303;
	setp.lt.u32 	%p1404, %r574, 43;
	@%p1404 bra 	$L__BB0_2499;
	ld.global.nc.u64 	%rd16023, [%rd2715+128];
	sub.s32 	%r11346, 64, %r574;
	shl.b64 	%rd16024, %rd16023, %r11346;
	and.b64  	%rd16025, %rd16024, 4194303;
	or.b64  	%rd20006, %rd16025, %rd2716;
$L__BB0_2499:
	st.global.u64 	[%rd2584+6912], %rd20006;
	add.s32 	%r11347, %r545, 896;
	shr.u32 	%r11348, %r11347, 4;
	mul.lo.s32 	%r11349, %r11348, 22;
	and.b32  	%r575, %r11349, 62;
	shr.u32 	%r11350, %r11349, 2;
	and.b32  	%r11351, %r11350, 1008;
	or.b32  	%r11352, %r11351, %r546;
	mul.wide.u32 	%rd16026, %r11352, 8;
	add.s64 	%rd2720, %rd1, %rd16026;
	ld.global.nc.u64 	%rd16027, [%rd2720];
	shr.u64 	%rd2721, %rd16027, %r575;
	and.b64  	%rd20007, %rd2721, 4194303;
	setp.lt.u32 	%p1405, %r575, 43;
	@%p1405 bra 	$L__BB0_2501;
	ld.global.nc.u64 	%rd16028, [%rd2720+128];
	sub.s32 	%r11353, 64, %r575;
	shl.b64 	%rd16029, %rd16028, %r11353;
	and.b64  	%rd16030, %rd16029, 4194303;
	or.b64  	%rd20007, %rd16030, %rd2721;
$L__BB0_2501:
	st.global.u64 	[%rd2584+7168], %rd20007;
	add.s32 	%r11354, %r545, 928;
	shr.u32 	%r11355, %r11354, 4;
	mul.lo.s32 	%r11356, %r11355, 22;
	and.b32  	%r576, %r11356, 62;
	shr.u32 	%r11357, %r11356, 2;
	and.b32  	%r11358, %r11357, 1008;
	or.b32  	%r11359, %r11358, %r546;
	mul.wide.u32 	%rd16031, %r11359, 8;
	add.s64 	%rd2725, %rd1, %rd16031;
	ld.global.nc.u64 	%rd16032, [%rd2725];
	shr.u64 	%rd2726, %rd16032, %r576;
	and.b64  	%rd20008, %rd2726, 4194303;
	setp.lt.u32 	%p1406, %r576, 43;
	@%p1406 bra 	$L__BB0_2503;
	ld.global.nc.u64 	%rd16033, [%rd2725+128];
	sub.s32 	%r11360, 64, %r576;
	shl.b64 	%rd16034, %rd16033, %r11360;
	and.b64  	%rd16035, %rd16034, 4194303;
	or.b64  	%rd20008, %rd16035, %rd2726;
$L__BB0_2503:
	st.global.u64 	[%rd2584+7424], %rd20008;
	add.s32 	%r11361, %r545, 960;
	shr.u32 	%r11362, %r11361, 4;
	mul.lo.s32 	%r11363, %r11362, 22;
	and.b32  	%r577, %r11363, 62;
	shr.u32 	%r11364, %r11363, 2;
	and.b32  	%r11365, %r11364, 1008;
	or.b32  	%r11366, %r11365, %r546;
	mul.wide.u32 	%rd16036, %r11366, 8;
	add.s64 	%rd2730, %rd1, %rd16036;
	ld.global.nc.u64 	%rd16037, [%rd2730];
	shr.u64 	%rd2731, %rd16037, %r577;
	and.b64  	%rd20009, %rd2731, 4194303;
	setp.lt.u32 	%p1407, %r577, 43;
	@%p1407 bra 	$L__BB0_2505;
	ld.global.nc.u64 	%rd16038, [%rd2730+128];
	sub.s32 	%r11367, 64, %r577;
	shl.b64 	%rd16039, %rd16038, %r11367;
	and.b64  	%rd16040, %rd16039, 4194303;
	or.b64  	%rd20009, %rd16040, %rd2731;
$L__BB0_2505:
	st.global.u64 	[%rd2584+7680], %rd20009;
	add.s32 	%r11368, %r545, 992;
	shr.u32 	%r11369, %r11368, 4;
	mul.lo.s32 	%r11370, %r11369, 22;
	and.b32  	%r578, %r11370, 62;
	shr.u32 	%r11371, %r11370, 2;
	and.b32  	%r11372, %r11371, 1008;
	or.b32  	%r11373, %r11372, %r546;
	mul.wide.u32 	%rd16041, %r11373, 8;
	add.s64 	%rd2735, %rd1, %rd16041;
	ld.global.nc.u64 	%rd16042, [%rd2735];
	shr.u64 	%rd2736, %rd16042, %r578;
	and.b64  	%rd20010, %rd2736, 4194303;
	setp.lt.u32 	%p1408, %r578, 43;
	@%p1408 bra 	$L__BB0_2507;
	ld.global.nc.u64 	%rd16043, [%rd2735+128];
	sub.s32 	%r11374, 64, %r578;
	shl.b64 	%rd16044, %rd16043, %r11374;
	and.b64  	%rd16045, %rd16044, 4194303;
	or.b64  	%rd20010, %rd16045, %rd2736;
$L__BB0_2507:
	st.global.u64 	[%rd2584+7936], %rd20010;
	bra.uni 	$L__BB0_3809;
$L__BB0_2508:
	mov.u32 	%r613, %tid.x;
	and.b32  	%r614, %r613, 15;
	shr.u32 	%r10706, %r613, 4;
	mul.lo.s32 	%r10707, %r10706, 24;
	and.b32  	%r615, %r10707, 56;
	shr.u32 	%r10708, %r10707, 2;
	and.b32  	%r10709, %r10708, 496;
	or.b32  	%r10710, %r10709, %r614;
	mul.wide.u32 	%rd15563, %r10710, 8;
	add.s64 	%rd2901, %rd1, %rd15563;
	ld.global.nc.u64 	%rd15564, [%rd2901];
	shr.u64 	%rd2902, %rd15564, %r615;
	and.b64  	%rd20043, %rd2902, 16777215;
	setp.lt.u32 	%p1313, %r615, 41;
	@%p1313 bra 	$L__BB0_2510;
	ld.global.nc.u64 	%rd15565, [%rd2901+128];
	sub.s32 	%r10711, 64, %r615;
	shl.b64 	%rd15566, %rd15565, %r10711;
	and.b64  	%rd15567, %rd15566, 16777215;
	or.b64  	%rd20043, %rd15567, %rd2902;
$L__BB0_2510:
	mul.wide.u32 	%rd15568, %r613, 8;
	add.s64 	%rd2906, %rd2, %rd15568;
	st.global.u64 	[%rd2906], %rd20043;
	add.s32 	%r10712, %r613, 32;
	shr.u32 	%r10713, %r10712, 4;
	mul.lo.s32 	%r10714, %r10713, 24;
	and.b32  	%r616, %r10714, 56;
	shr.u32 	%r10715, %r10714, 2;
	and.b32  	%r10716, %r10715, 1008;
	or.b32  	%r10717, %r10716, %r614;
	mul.wide.u32 	%rd15569, %r10717, 8;
	add.s64 	%rd2907, %rd1, %rd15569;
	ld.global.nc.u64 	%rd15570, [%rd2907];
	shr.u64 	%rd2908, %rd15570, %r616;
	and.b64  	%rd20044, %rd2908, 16777215;
	setp.lt.u32 	%p1314, %r616, 41;
	@%p1314 bra 	$L__BB0_2512;
	ld.global.nc.u64 	%rd15571, [%rd2907+128];
	sub.s32 	%r10718, 64, %r616;
	shl.b64 	%rd15572, %rd15571, %r10718;
	and.b64  	%rd15573, %rd15572, 16777215;
	or.b64  	%rd20044, %rd15573, %rd2908;
$L__BB0_2512:
	st.global.u64 	[%rd2906+256], %rd20044;
	add.s32 	%r10719, %r613, 64;
	shr.u32 	%r10720, %r10719, 4;
	mul.lo.s32 	%r10721, %r10720, 24;
	and.b32  	%r617, %r10721, 56;
	shr.u32 	%r10722, %r10721, 2;
	and.b32  	%r10723, %r10722, 1008;
	or.b32  	%r10724, %r10723, %r614;
	mul.wide.u32 	%rd15574, %r10724, 8;
	add.s64 	%rd2912, %rd1, %rd15574;
	ld.global.nc.u64 	%rd15575, [%rd2912];
	shr.u64 	%rd2913, %rd15575, %r617;
	and.b64  	%rd20045, %rd2913, 16777215;
	setp.lt.u32 	%p1315, %r617, 41;
	@%p1315 bra 	$L__BB0_2514;
	ld.global.nc.u64 	%rd15576, [%rd2912+128];
	sub.s32 	%r10725, 64, %r617;
	shl.b64 	%rd15577, %rd15576, %r10725;
	and.b64  	%rd15578, %rd15577, 16777215;
	or.b64  	%rd20045, %rd15578, %rd2913;
$L__BB0_2514:
	st.global.u64 	[%rd2906+512], %rd20045;
	add.s32 	%r10726, %r613, 96;
	shr.u32 	%r10727, %r10726, 4;
	mul.lo.s32 	%r10728, %r10727, 24;
	and.b32  	%r618, %r10728, 56;
	shr.u32 	%r10729, %r10728, 2;
	and.b32  	%r10730, %r10729, 1008;
	or.b32  	%r10731, %r10730, %r614;
	mul.wide.u32 	%rd15579, %r10731, 8;
	add.s64 	%rd2917, %rd1, %rd15579;
	ld.global.nc.u64 	%rd15580, [%rd2917];
	shr.u64 	%rd2918, %rd15580, %r618;
	and.b64  	%rd20046, %rd2918, 16777215;
	setp.lt.u32 	%p1316, %r618, 41;
	@%p1316 bra 	$L__BB0_2516;
	ld.global.nc.u64 	%rd15581, [%rd2917+128];
	sub.s32 	%r10732, 64, %r618;
	shl.b64 	%rd15582, %rd15581, %r10732;
	and.b64  	%rd15583, %rd15582, 16777215;
	or.b64  	%rd20046, %rd15583, %rd2918;
$L__BB0_2516:
	st.global.u64 	[%rd2906+768], %rd20046;
	add.s32 	%r10733, %r613, 128;
	shr.u32 	%r10734, %r10733, 4;
	mul.lo.s32 	%r10735, %r10734, 24;
	and.b32  	%r619, %r10735, 56;
	shr.u32 	%r10736, %r10735, 2;
	and.b32  	%r10737, %r10736, 1008;
	or.b32  	%r10738, %r10737, %r614;
	mul.wide.u32 	%rd15584, %r10738, 8;
	add.s64 	%rd2922, %rd1, %rd15584;
	ld.global.nc.u64 	%rd15585, [%rd2922];
	shr.u64 	%rd2923, %rd15585, %r619;
	and.b64  	%rd20047, %rd2923, 16777215;
	setp.lt.u32 	%p1317, %r619, 41;
	@%p1317 bra 	$L__BB0_2518;
	ld.global.nc.u64 	%rd15586, [%rd2922+128];
	sub.s32 	%r10739, 64, %r619;
	shl.b64 	%rd15587, %rd15586, %r10739;
	and.b64  	%rd15588, %rd15587, 16777215;
	or.b64  	%rd20047, %rd15588, %rd2923;
$L__BB0_2518:
	st.global.u64 	[%rd2906+1024], %rd20047;
	add.s32 	%r10740, %r613, 160;
	shr.u32 	%r10741, %r10740, 4;
	mul.lo.s32 	%r10742, %r10741, 24;
	and.b32  	%r620, %r10742, 56;
	shr.u32 	%r10743, %r10742, 2;
	and.b32  	%r10744, %r10743, 1008;
	or.b32  	%r10745, %r10744, %r614;
	mul.wide.u32 	%rd15589, %r10745, 8;
	add.s64 	%rd2927, %rd1, %rd15589;
	ld.global.nc.u64 	%rd15590, [%rd2927];
	shr.u64 	%rd2928, %rd15590, %r620;
	and.b64  	%rd20048, %rd2928, 16777215;
	setp.lt.u32 	%p1318, %r620, 41;
	@%p1318 bra 	$L__BB0_2520;
	ld.global.nc.u64 	%rd15591, [%rd2927+128];
	sub.s32 	%r10746, 64, %r620;
	shl.b64 	%rd15592, %rd15591, %r10746;
	and.b64  	%rd15593, %rd15592, 16777215;
	or.b64  	%rd20048, %rd15593, %rd2928;
$L__BB0_2520:
	st.global.u64 	[%rd2906+1280], %rd20048;
	add.s32 	%r10747, %r613, 192;
	shr.u32 	%r10748, %r10747, 4;
	mul.lo.s32 	%r10749, %r10748, 24;
	and.b32  	%r621, %r10749, 56;
	shr.u32 	%r10750, %r10749, 2;
	and.b32  	%r10751, %r10750, 1008;
	or.b32  	%r10752, %r10751, %r614;
	mul.wide.u32 	%rd15594, %r10752, 8;
	add.s64 	%rd2932, %rd1, %rd15594;
	ld.global.nc.u64 	%rd15595, [%rd2932];
	shr.u64 	%rd2933, %rd15595, %r621;
	and.b64  	%rd20049, %rd2933, 16777215;
	setp.lt.u32 	%p1319, %r621, 41;
	@%p1319 bra 	$L__BB0_2522;
	ld.global.nc.u64 	%rd15596, [%rd2932+128];
	sub.s32 	%r10753, 64, %r621;
	shl.b64 	%rd15597, %rd15596, %r10753;
	and.b64  	%rd15598, %rd15597, 16777215;
	or.b64  	%rd20049, %rd15598, %rd2933;
$L__BB0_2522:
	st.global.u64 	[%rd2906+1536], %rd20049;
	add.s32 	%r10754, %r613, 224;
	shr.u32 	%r10755, %r10754, 4;
	mul.lo.s32 	%r10756, %r10755, 24;
	and.b32  	%r622, %r10756, 56;
	shr.u32 	%r10757, %r10756, 2;
	and.b32  	%r10758, %r10757, 1008;
	or.b32  	%r10759, %r10758, %r614;
	mul.wide.u32 	%rd15599, %r10759, 8;
	add.s64 	%rd2937, %rd1, %rd15599;
	ld.global.nc.u64 	%rd15600, [%rd2937];
	shr.u64 	%rd2938, %rd15600, %r622;
	and.b64  	%rd20050, %rd2938, 16777215;
	setp.lt.u32 	%p1320, %r622, 41;
	@%p1320 bra 	$L__BB0_2524;
	ld.global.nc.u64 	%rd15601, [%rd2937+128];
	sub.s32 	%r10760, 64, %r622;
	shl.b64 	%rd15602, %rd15601, %r10760;
	and.b64  	%rd15603, %rd15602, 16777215;
	or.b64  	%rd20050, %rd15603, %rd2938;
$L__BB0_2524:
	st.global.u64 	[%rd2906+1792], %rd20050;
	add.s32 	%r10761, %r613, 256;
	shr.u32 	%r10762, %r10761, 4;
	mul.lo.s32 	%r10763, %r10762, 24;
	and.b32  	%r623, %r10763, 56;
	shr.u32 	%r10764, %r10763, 2;
	and.b32  	%r10765, %r10764, 1008;
	or.b32  	%r10766, %r10765, %r614;
	mul.wide.u32 	%rd15604, %r10766, 8;
	add.s64 	%rd2942, %rd1, %rd15604;
	ld.global.nc.u64 	%rd15605, [%rd2942];
	shr.u64 	%rd2943, %rd15605, %r623;
	and.b64  	%rd20051, %rd2943, 16777215;
	setp.lt.u32 	%p1321, %r623, 41;
	@%p1321 bra 	$L__BB0_2526;
	ld.global.nc.u64 	%rd15606, [%rd2942+128];
	sub.s32 	%r10767, 64, %r623;
	shl.b64 	%rd15607, %rd15606, %r10767;
	and.b64  	%rd15608, %rd15607, 16777215;
	or.b64  	%rd20051, %rd15608, %rd2943;
$L__BB0_2526:
	st.global.u64 	[%rd2906+2048], %rd20051;
	add.s32 	%r10768, %r613, 288;
	shr.u32 	%r10769, %r10768, 4;
	mul.lo.s32 	%r10770, %r10769, 24;
	and.b32  	%r624, %r10770, 56;
	shr.u32 	%r10771, %r10770, 2;
	and.b32  	%r10772, %r10771, 1008;
	or.b32  	%r10773, %r10772, %r614;
	mul.wide.u32 	%rd15609, %r10773, 8;
	add.s64 	%rd2947, %rd1, %rd15609;
	ld.global.nc.u64 	%rd15610, [%rd2947];
	shr.u64 	%rd2948, %rd15610, %r624;
	and.b64  	%rd20052, %rd2948, 16777215;
	setp.lt.u32 	%p1322, %r624, 41;
	@%p1322 bra 	$L__BB0_2528;
	ld.global.nc.u64 	%rd15611, [%rd2947+128];
	sub.s32 	%r10774, 64, %r624;
	shl.b64 	%rd15612, %rd15611, %r10774;
	and.b64  	%rd15613, %rd15612, 16777215;
	or.b64  	%rd20052, %rd15613, %rd2948;
$L__BB0_2528:
	st.global.u64 	[%rd2906+2304], %rd20052;
	add.s32 	%r10775, %r613, 320;
	shr.u32 	%r10776, %r10775, 4;
	mul.lo.s32 	%r10777, %r10776, 24;
	and.b32  	%r625, %r10777, 56;
	shr.u32 	%r10778, %r10777, 2;
	and.b32  	%r10779, %r10778, 1008;
	or.b32  	%r10780, %r10779, %r614;
	mul.wide.u32 	%rd15614, %r10780, 8;
	add.s64 	%rd2952, %rd1, %rd15614;
	ld.global.nc.u64 	%rd15615, [%rd2952];
	shr.u64 	%rd2953, %rd15615, %r625;
	and.b64  	%rd20053, %rd2953, 16777215;
	setp.lt.u32 	%p1323, %r625, 41;
	@%p1323 bra 	$L__BB0_2530;
	ld.global.nc.u64 	%rd15616, [%rd2952+128];
	sub.s32 	%r10781, 64, %r625;
	shl.b64 	%rd15617, %rd15616, %r10781;
	and.b64  	%rd15618, %rd15617, 16777215;
	or.b64  	%rd20053, %rd15618, %rd2953;
$L__BB0_2530:
	st.global.u64 	[%rd2906+2560], %rd20053;
	add.s32 	%r10782, %r613, 352;
	shr.u32 	%r10783, %r10782, 4;
	mul.lo.s32 	%r10784, %r10783, 24;
	and.b32  	%r626, %r10784, 56;
	shr.u32 	%r10785, %r10784, 2;
	and.b32  	%r10786, %r10785, 1008;
	or.b32  	%r10787, %r10786, %r614;
	mul.wide.u32 	%rd15619, %r10787, 8;
	add.s64 	%rd2957, %rd1, %rd15619;
	ld.global.nc.u64 	%rd15620, [%rd2957];
	shr.u64 	%rd2958, %rd15620, %r626;
	and.b64  	%rd20054, %rd2958, 16777215;
	setp.lt.u32 	%p1324, %r626, 41;
	@%p1324 bra 	$L__BB0_2532;
	ld.global.nc.u64 	%rd15621, [%rd2957+128];
	sub.s32 	%r10788, 64, %r626;
	shl.b64 	%rd15622, %rd15621, %r10788;
	and.b64  	%rd15623, %rd15622, 16777215;
	or.b64  	%rd20054, %rd15623, %rd2958;
$L__BB0_2532:
	st.global.u64 	[%rd2906+2816], %rd20054;
	add.s32 	%r10789, %r613, 384;
	shr.u32 	%r10790, %r10789, 4;
	mul.lo.s32 	%r10791, %r10790, 24;
	and.b32  	%r627, %r10791, 56;
	shr.u32 	%r10792, %r10791, 2;
	and.b32  	%r10793, %r10792, 1008;
	or.b32  	%r10794, %r10793, %r614;
	mul.wide.u32 	%rd15624, %r10794, 8;
	add.s64 	%rd2962, %rd1, %rd15624;
	ld.global.nc.u64 	%rd15625, [%rd2962];
	shr.u64 	%rd2963, %rd15625, %r627;
	and.b64  	%rd20055, %rd2963, 16777215;
	setp.lt.u32 	%p1325, %r627, 41;
	@%p1325 bra 	$L__BB0_2534;
	ld.global.nc.u64 	%rd15626, [%rd2962+128];
	sub.s32 	%r10795, 64, %r627;
	shl.b64 	%rd15627, %rd15626, %r10795;
	and.b64  	%rd15628, %rd15627, 16777215;
	or.b64  	%rd20055, %rd15628, %rd2963;
$L__BB0_2534:
	st.global.u64 	[%rd2906+3072], %rd20055;
	add.s32 	%r10796, %r613, 416;
	shr.u32 	%r10797, %r10796, 4;
	mul.lo.s32 	%r10798, %r10797, 24;
	and.b32  	%r628, %r10798, 56;
	shr.u32 	%r10799, %r10798, 2;
	and.b32  	%r10800, %r10799, 1008;
	or.b32  	%r10801, %r10800, %r614;
	mul.wide.u32 	%rd15629, %r10801, 8;
	add.s64 	%rd2967, %rd1, %rd15629;
	ld.global.nc.u64 	%rd15630, [%rd2967];
	shr.u64 	%rd2968, %rd15630, %r628;
	and.b64  	%rd20056, %rd2968, 16777215;
	setp.lt.u32 	%p1326, %r628, 41;
	@%p1326 bra 	$L__BB0_2536;
	ld.global.nc.u64 	%rd15631, [%rd2967+128];
	sub.s32 	%r10802, 64, %r628;
	shl.b64 	%rd15632, %rd15631, %r10802;
	and.b64  	%rd15633, %rd15632, 16777215;
	or.b64  	%rd20056, %rd15633, %rd2968;
$L__BB0_2536:
	st.global.u64 	[%rd2906+3328], %rd20056;
	add.s32 	%r10803, %r613, 448;
	shr.u32 	%r10804, %r10803, 4;
	mul.lo.s32 	%r10805, %r10804, 24;
	and.b32  	%r629, %r10805, 56;
	shr.u32 	%r10806, %r10805, 2;
	and.b32  	%r10807, %r10806, 1008;
	or.b32  	%r10808, %r10807, %r614;
	mul.wide.u32 	%rd15634, %r10808, 8;
	add.s64 	%rd2972, %rd1, %rd15634;
	ld.global.nc.u64 	%rd15635, [%rd2972];
	shr.u64 	%rd2973, %rd15635, %r629;
	and.b64  	%rd20057, %rd2973, 16777215;
	setp.lt.u32 	%p1327, %r629, 41;
	@%p1327 bra 	$L__BB0_2538;
	ld.global.nc.u64 	%rd15636, [%rd2972+128];
	sub.s32 	%r10809, 64, %r629;
	shl.b64 	%rd15637, %rd15636, %r10809;
	and.b64  	%rd15638, %rd15637, 16777215;
	or.b64  	%rd20057, %rd15638, %rd2973;
$L__BB0_2538:
	st.global.u64 	[%rd2906+3584], %rd20057;
	add.s32 	%r10810, %r613, 480;
	shr.u32 	%r10811, %r10810, 4;
	mul.lo.s32 	%r10812, %r10811, 24;
	and.b32  	%r630, %r10812, 56;
	shr.u32 	%r10813, %r10812, 2;
	and.b32  	%r10814, %r10813, 1008;
	or.b32  	%r10815, %r10814, %r614;
	mul.wide.u32 	%rd15639, %r10815, 8;
	add.s64 	%rd2977, %rd1, %rd15639;
	ld.global.nc.u64 	%rd15640, [%rd2977];
	shr.u64 	%rd2978, %rd15640, %r630;
	and.b64  	%rd20058, %rd2978, 16777215;
	setp.lt.u32 	%p1328, %r630, 41;
	@%p1328 bra 	$L__BB0_2540;
	ld.global.nc.u64 	%rd15641, [%rd2977+128];
	sub.s32 	%r10816, 64, %r630;
	shl.b64 	%rd15642, %rd15641, %r10816;
	and.b64  	%rd15643, %rd15642, 16777215;
	or.b64  	%rd20058, %rd15643, %rd2978;
$L__BB0_2540:
	st.global.u64 	[%rd2906+3840], %rd20058;
	add.s32 	%r10817, %r613, 512;
	shr.u32 	%r10818, %r10817, 4;
	mul.lo.s32 	%r10819, %r10818, 24;
	and.b32  	%r631, %r10819, 56;
	shr.u32 	%r10820, %r10819, 2;
	and.b32  	%r10821, %r10820, 1008;
	or.b32  	%r10822, %r10821, %r614;
	mul.wide.u32 	%rd15644, %r10822, 8;
	add.s64 	%rd2982, %rd1, %rd15644;
	ld.global.nc.u64 	%rd15645, [%rd2982];
	shr.u64 	%rd2983, %rd15645, %r631;
	and.b64  	%rd20059, %rd2983, 16777215;
	setp.lt.u32 	%p1329, %r631, 41;
	@%p1329 bra 	$L__BB0_2542;
	ld.global.nc.u64 	%rd15646, [%rd2982+128];
	sub.s32 	%r10823, 64, %r631;
	shl.b64 	%rd15647, %rd15646, %r10823;
	and.b64  	%rd15648, %rd15647, 16777215;
	or.b64  	%rd20059, %rd15648, %rd2983;
$L__BB0_2542:
	st.global.u64 	[%rd2906+4096], %rd20059;
	add.s32 	%r10824, %r613, 544;
	shr.u32 	%r10825, %r10824, 4;
	mul.lo.s32 	%r10826, %r10825, 24;
	and.b32  	%r632, %r10826, 56;
	shr.u32 	%r10827, %r10826, 2;
	and.b32  	%r10828, %r10827, 1008;
	or.b32  	%r10829, %r10828, %r614;
	mul.wide.u32 	%rd15649, %r10829, 8;
	add.s64 	%rd2987, %rd1, %rd15649;
	ld.global.nc.u64 	%rd15650, [%rd2987];
	shr.u64 	%rd2988, %rd15650, %r632;
	and.b64  	%rd20060, %rd2988, 16777215;
	setp.lt.u32 	%p1330, %r632, 41;
	@%p1330 bra 	$L__BB0_2544;
	ld.global.nc.u64 	%rd15651, [%rd2987+128];
	sub.s32 	%r10830, 64, %r632;
	shl.b64 	%rd15652, %rd15651, %r10830;
	and.b64  	%rd15653, %rd15652, 16777215;
	or.b64  	%rd20060, %rd15653, %rd2988;
$L__BB0_2544:
	st.global.u64 	[%rd2906+4352], %rd20060;
	add.s32 	%r10831, %r613, 576;
	shr.u32 	%r10832, %r10831, 4;
	mul.lo.s32 	%r10833, %r10832, 24;
	and.b32  	%r633, %r10833, 56;
	shr.u32 	%r10834, %r10833, 2;
	and.b32  	%r10835, %r10834, 1008;
	or.b32  	%r10836, %r10835, %r614;
	mul.wide.u32 	%rd15654, %r10836, 8;
	add.s64 	%rd2992, %rd1, %rd15654;
	ld.global.nc.u64 	%rd15655, [%rd2992];
	shr.u64 	%rd2993, %rd15655, %r633;
	and.b64  	%rd20061, %rd2993, 16777215;
	setp.lt.u32 	%p1331, %r633, 41;
	@%p1331 bra 	$L__BB0_2546;
	ld.global.nc.u64 	%rd15656, [%rd2992+128];
	sub.s32 	%r10837, 64, %r633;
	shl.b64 	%rd15657, %rd15656, %r10837;
	and.b64  	%rd15658, %rd15657, 16777215;
	or.b64  	%rd20061, %rd15658, %rd2993;
$L__BB0_2546:
	st.global.u64 	[%rd2906+4608], %rd20061;
	add.s32 	%r10838, %r613, 608;
	shr.u32 	%r10839, %r10838, 4;
	mul.lo.s32 	%r10840, %r10839, 24;
	and.b32  	%r634, %r10840, 56;
	shr.u32 	%r10841, %r10840, 2;
	and.b32  	%r10842, %r10841, 1008;
	or.b32  	%r10843, %r10842, %r614;
	mul.wide.u32 	%rd15659, %r10843, 8;
	add.s64 	%rd2997, %rd1, %rd15659;
	ld.global.nc.u64 	%rd15660, [%rd2997];
	shr.u64 	%rd2998, %rd15660, %r634;
	and.b64  	%rd20062, %rd2998, 16777215;
	setp.lt.u32 	%p1332, %r634, 41;
	@%p1332 bra 	$L__BB0_2548;
	ld.global.nc.u64 	%rd15661, [%rd2997+128];
	sub.s32 	%r10844, 64, %r634;
	shl.b64 	%rd15662, %rd15661, %r10844;
	and.b64  	%rd15663, %rd15662, 16777215;
	or.b64  	%rd20062, %rd15663, %rd2998;
$L__BB0_2548:
	st.global.u64 	[%rd2906+4864], %rd20062;
	add.s32 	%r10845, %r613, 640;
	shr.u32 	%r10846, %r10845, 4;
	mul.lo.s32 	%r10847, %r10846, 24;
	and.b32  	%r635, %r10847, 56;
	shr.u32 	%r10848, %r10847, 2;
	and.b32  	%r10849, %r10848, 1008;
	or.b32  	%r10850, %r10849, %r614;
	mul.wide.u32 	%rd15664, %r10850, 8;
	add.s64 	%rd3002, %rd1, %rd15664;
	ld.global.nc.u64 	%rd15665, [%rd3002];
	shr.u64 	%rd3003, %rd15665, %r635;
	and.b64  	%rd20063, %rd3003, 16777215;
	setp.lt.u32 	%p1333, %r635, 41;
	@%p1333 bra 	$L__BB0_2550;
	ld.global.nc.u64 	%rd15666, [%rd3002+128];
	sub.s32 	%r10851, 64, %r635;
	shl.b64 	%rd15667, %rd15666, %r10851;
	and.b64  	%rd15668, %rd15667, 16777215;
	or.b64  	%rd20063, %rd15668, %rd3003;
$L__BB0_2550:
	st.global.u64 	[%rd2906+5120], %rd20063;
	add.s32 	%r10852, %r613, 672;
	shr.u32 	%r10853, %r10852, 4;
	mul.lo.s32 	%r10854, %r10853, 24;
	and.b32  	%r636, %r10854, 56;
	shr.u32 	%r10855, %r10854, 2;
	and.b32  	%r10856, %r10855, 1008;
	or.b32  	%r10857, %r10856, %r614;
	mul.wide.u32 	%rd15669, %r10857, 8;
	add.s64 	%rd3007, %rd1, %rd15669;
	ld.global.nc.u64 	%rd15670, [%rd3007];
	shr.u64 	%rd3008, %rd15670, %r636;
	and.b64  	%rd20064, %rd3008, 16777215;
	setp.lt.u32 	%p1334, %r636, 41;
	@%p1334 bra 	$L__BB0_2552;
	ld.global.nc.u64 	%rd15671, [%rd3007+128];
	sub.s32 	%r10858, 64, %r636;
	shl.b64 	%rd15672, %rd15671, %r10858;
	and.b64  	%rd15673, %rd15672, 16777215;
	or.b64  	%rd20064, %rd15673, %rd3008;
$L__BB0_2552:
	st.global.u64 	[%rd2906+5376], %rd20064;
	add.s32 	%r10859, %r613, 704;
	shr.u32 	%r10860, %r10859, 4;
	mul.lo.s32 	%r10861, %r10860, 24;
	and.b32  	%r637, %r10861, 56;
	shr.u32 	%r10862, %r10861, 2;
	and.b32  	%r10863, %r10862, 1008;
	or.b32  	%r10864, %r10863, %r614;
	mul.wide.u32 	%rd15674, %r10864, 8;
	add.s64 	%rd3012, %rd1, %rd15674;
	ld.global.nc.u64 	%rd15675, [%rd3012];
	shr.u64 	%rd3013, %rd15675, %r637;
	and.b64  	%rd20065, %rd3013, 16777215;
	setp.lt.u32 	%p1335, %r637, 41;
	@%p1335 bra 	$L__BB0_2554;
	ld.global.nc.u64 	%rd15676, [%rd3012+128];
	sub.s32 	%r10865, 64, %r637;
	shl.b64 	%rd15677, %rd15676, %r10865;
	and.b64  	%rd15678, %rd15677, 16777215;
	or.b64  	%rd20065, %rd15678, %rd3013;
$L__BB0_2554:
	st.global.u64 	[%rd2906+5632], %rd20065;
	add.s32 	%r10866, %r613, 736;
	shr.u32 	%r10867, %r10866, 4;
	mul.lo.s32 	%r10868, %r10867, 24;
	and.b32  	%r638, %r10868, 56;
	shr.u32 	%r10869, %r10868, 2;
	and.b32  	%r10870, %r10869, 1008;
	or.b32  	%r10871, %r10870, %r614;
	mul.wide.u32 	%rd15679, %r10871, 8;
	add.s64 	%rd3017, %rd1, %rd15679;
	ld.global.nc.u64 	%rd15680, [%rd3017];
	shr.u64 	%rd3018, %rd15680, %r638;
	and.b64  	%rd20066, %rd3018, 16777215;
	setp.lt.u32 	%p1336, %r638, 41;
	@%p1336 bra 	$L__BB0_2556;
	ld.global.nc.u64 	%rd15681, [%rd3017+128];
	sub.s32 	%r10872, 64, %r638;
	shl.b64 	%rd15682, %rd15681, %r10872;
	and.b64  	%rd15683, %rd15682, 16777215;
	or.b64  	%rd20066, %rd15683, %rd3018;
$L__BB0_2556:
	st.global.u64 	[%rd2906+5888], %rd20066;
	add.s32 	%r10873, %r613, 768;
	shr.u32 	%r10874, %r10873, 4;
	mul.lo.s32 	%r10875, %r10874, 24;
	and.b32  	%r639, %r10875, 56;
	shr.u32 	%r10876, %r10875, 2;
	and.b32  	%r10877, %r10876, 1008;
	or.b32  	%r10878, %r10877, %r614;
	mul.wide.u32 	%rd15684, %r10878, 8;
	add.s64 	%rd3022, %rd1, %rd15684;
	ld.global.nc.u64 	%rd15685, [%rd3022];
	shr.u64 	%rd3023, %rd15685, %r639;
	and.b64  	%rd20067, %rd3023, 16777215;
	setp.lt.u32 	%p1337, %r639, 41;
	@%p1337 bra 	$L__BB0_2558;
	ld.global.nc.u64 	%rd15686, [%rd3022+128];
	sub.s32 	%r10879, 64, %r639;
	shl.b64 	%rd15687, %rd15686, %r10879;
	and.b64  	%rd15688, %rd15687, 16777215;
	or.b64  	%rd20067, %rd15688, %rd3023;
$L__BB0_2558:
	st.global.u64 	[%rd2906+6144], %rd20067;
	add.s32 	%r10880, %r613, 800;
	shr.u32 	%r10881, %r10880, 4;
	mul.lo.s32 	%r10882, %r10881, 24;
	and.b32  	%r640, %r10882, 56;
	shr.u32 	%r10883, %r10882, 2;
	and.b32  	%r10884, %r10883, 1008;
	or.b32  	%r10885, %r10884, %r614;
	mul.wide.u32 	%rd15689, %r10885, 8;
	add.s64 	%rd3027, %rd1, %rd15689;
	ld.global.nc.u64 	%rd15690, [%rd3027];
	shr.u64 	%rd3028, %rd15690, %r640;
	and.b64  	%rd20068, %rd3028, 16777215;
	setp.lt.u32 	%p1338, %r640, 41;
	@%p1338 bra 	$L__BB0_2560;
	ld.global.nc.u64 	%rd15691, [%rd3027+128];
	sub.s32 	%r10886, 64, %r640;
	shl.b64 	%rd15692, %rd15691, %r10886;
	and.b64  	%rd15693, %rd15692, 16777215;
	or.b64  	%rd20068, %rd15693, %rd3028;
$L__BB0_2560:
	st.global.u64 	[%rd2906+6400], %rd20068;
	add.s32 	%r10887, %r613, 832;
	shr.u32 	%r10888, %r10887, 4;
	mul.lo.s32 	%r10889, %r10888, 24;
	and.b32  	%r641, %r10889, 56;
	shr.u32 	%r10890, %r10889, 2;
	and.b32  	%r10891, %r10890, 1008;
	or.b32  	%r10892, %r10891, %r614;
	mul.wide.u32 	%rd15694, %r10892, 8;
	add.s64 	%rd3032, %rd1, %rd15694;
	ld.global.nc.u64 	%rd15695, [%rd3032];
	shr.u64 	%rd3033, %rd15695, %r641;
	and.b64  	%rd20069, %rd3033, 16777215;
	setp.lt.u32 	%p1339, %r641, 41;
	@%p1339 bra 	$L__BB0_2562;
	ld.global.nc.u64 	%rd15696, [%rd3032+128];
	sub.s32 	%r10893, 64, %r641;
	shl.b64 	%rd15697, %rd15696, %r10893;
	and.b64  	%rd15698, %rd15697, 16777215;
	or.b64  	%rd20069, %rd15698, %rd3033;
$L__BB0_2562:
	st.global.u64 	[%rd2906+6656], %rd20069;
	add.s32 	%r10894, %r613, 864;
	shr.u32 	%r10895, %r10894, 4;
	mul.lo.s32 	%r10896, %r10895, 24;
	and.b32  	%r642, %r10896, 56;
	shr.u32 	%r10897, %r10896, 2;
	and.b32  	%r10898, %r10897, 1008;
	or.b32  	%r10899, %r10898, %r614;
	mul.wide.u32 	%rd15699, %r10899, 8;
	add.s64 	%rd3037, %rd1, %rd15699;
	ld.global.nc.u64 	%rd15700, [%rd3037];
	shr.u64 	%rd3038, %rd15700, %r642;
	and.b64  	%rd20070, %rd3038, 16777215;
	setp.lt.u32 	%p1340, %r642, 41;
	@%p1340 bra 	$L__BB0_2564;
	ld.global.nc.u64 	%rd15701, [%rd3037+128];
	sub.s32 	%r10900, 64, %r642;
	shl.b64 	%rd15702, %rd15701, %r10900;
	and.b64  	%rd15703, %rd15702, 16777215;
	or.b64  	%rd20070, %rd15703, %rd3038;
$L__BB0_2564:
	st.global.u64 	[%rd2906+6912], %rd20070;
	add.s32 	%r10901, %r613, 896;
	shr.u32 	%r10902, %r10901, 4;
	mul.lo.s32 	%r10903, %r10902, 24;
	and.b32  	%r643, %r10903, 56;
	shr.u32 	%r10904, %r10903, 2;
	and.b32  	%r10905, %r10904, 1008;
	or.b32  	%r10906, %r10905, %r614;
	mul.wide.u32 	%rd15704, %r10906, 8;
	add.s64 	%rd3042, %rd1, %rd15704;
	ld.global.nc.u64 	%rd15705, [%rd3042];
	shr.u64 	%rd3043, %rd15705, %r643;
	and.b64  	%rd20071, %rd3043, 16777215;
	setp.lt.u32 	%p1341, %r643, 41;
	@%p1341 bra 	$L__BB0_2566;
	ld.global.nc.u64 	%rd15706, [%rd3042+128];
	sub.s32 	%r10907, 64, %r643;
	shl.b64 	%rd15707, %rd15706, %r10907;
	and.b64  	%rd15708, %rd15707, 16777215;
	or.b64  	%rd20071, %rd15708, %rd3043;
$L__BB0_2566:
	st.global.u64 	[%rd2906+7168], %rd20071;
	add.s32 	%r10908, %r613, 928;
	shr.u32 	%r10909, %r10908, 4;
	mul.lo.s32 	%r10910, %r10909, 24;
	and.b32  	%r644, %r10910, 56;
	shr.u32 	%r10911, %r10910, 2;
	and.b32  	%r10912, %r10911, 1008;
	or.b32  	%r10913, %r10912, %r614;
	mul.wide.u32 	%rd15709, %r10913, 8;
	add.s64 	%rd3047, %rd1, %rd15709;
	ld.global.nc.u64 	%rd15710, [%rd3047];
	shr.u64 	%rd3048, %rd15710, %r644;
	and.b64  	%rd20072, %rd3048, 16777215;
	setp.lt.u32 	%p1342, %r644, 41;
	@%p1342 bra 	$L__BB0_2568;
	ld.global.nc.u64 	%rd15711, [%rd3047+128];
	sub.s32 	%r10914, 64, %r644;
	shl.b64 	%rd15712, %rd15711, %r10914;
	and.b64  	%rd15713, %rd15712, 16777215;
	or.b64  	%rd20072, %rd15713, %rd3048;
$L__BB0_2568:
	st.global.u64 	[%rd2906+7424], %rd20072;
	add.s32 	%r10915, %r613, 960;
	shr.u32 	%r10916, %r10915, 4;
	mul.lo.s32 	%r10917, %r10916, 24;
	and.b32  	%r645, %r10917, 56;
	shr.u32 	%r10918, %r10917, 2;
	and.b32  	%r10919, %r10918, 1008;
	or.b32  	%r10920, %r10919, %r614;
	mul.wide.u32 	%rd15714, %r10920, 8;
	add.s64 	%rd3052, %rd1, %rd15714;
	ld.global.nc.u64 	%rd15715, [%rd3052];
	shr.u64 	%rd3053, %rd15715, %r645;
	and.b64  	%rd20073, %rd3053, 16777215;
	setp.lt.u32 	%p1343, %r645, 41;
	@%p1343 bra 	$L__BB0_2570;
	ld.global.nc.u64 	%rd15716, [%rd3052+128];
	sub.s32 	%r10921, 64, %r645;
	shl.b64 	%rd15717, %rd15716, %r10921;
	and.b64  	%rd15718, %rd15717, 16777215;
	or.b64  	%rd20073, %rd15718, %rd3053;
$L__BB0_2570:
	st.global.u64 	[%rd2906+7680], %rd20073;
	add.s32 	%r10922, %r613, 992;
	shr.u32 	%r10923, %r10922, 4;
	mul.lo.s32 	%r10924, %r10923, 24;
	and.b32  	%r646, %r10924, 56;
	shr.u32 	%r10925, %r10924, 2;
	and.b32  	%r10926, %r10925, 1008;
	or.b32  	%r10927, %r10926, %r614;
	mul.wide.u32 	%rd15719, %r10927, 8;
	add.s64 	%rd3057, %rd1, %rd15719;
	ld.global.nc.u64 	%rd15720, [%rd3057];
	shr.u64 	%rd3058, %rd15720, %r646;
	and.b64  	%rd20074, %rd3058, 16777215;
	setp.lt.u32 	%p1344, %r646, 41;
	@%p1344 bra 	$L__BB0_2572;
	ld.global.nc.u64 	%rd15721, [%rd3057+128];
	sub.s32 	%r10928, 64, %r646;
	shl.b64 	%rd15722, %rd15721, %r10928;
	and.b64  	%rd15723, %rd15722, 16777215;
	or.b64  	%rd20074, %rd15723, %rd3058;
$L__BB0_2572:
	st.global.u64 	[%rd2906+7936], %rd20074;
	bra.uni 	$L__BB0_3809;
$L__BB0_2573:
	mov.u32 	%r681, %tid.x;
	and.b32  	%r682, %r681, 15;
	shr.u32 	%r10260, %r681, 4;
	mul.lo.s32 	%r10261, %r10260, 26;
	and.b32  	%r683, %r10261, 62;
	shr.u32 	%r10262, %r10261, 2;
	and.b32  	%r10263, %r10262, 496;
	or.b32  	%r10264, %r10263, %r682;
	mul.wide.u32 	%rd15241, %r10264, 8;
	add.s64 	%rd3223, %rd1, %rd15241;
	ld.global.nc.u64 	%rd15242, [%rd3223];
	shr.u64 	%rd3224, %rd15242, %r683;
	and.b64  	%rd20107, %rd3224, 67108863;
	setp.lt.u32 	%p1249, %r683, 39;
	@%p1249 bra 	$L__BB0_2575;
	ld.global.nc.u64 	%rd15243, [%rd3223+128];
	sub.s32 	%r10265, 64, %r683;
	shl.b64 	%rd15244, %rd15243, %r10265;
	and.b64  	%rd15245, %rd15244, 67108863;
	or.b64  	%rd20107, %rd15245, %rd3224;
$L__BB0_2575:
	mul.wide.u32 	%rd15246, %r681, 8;
	add.s64 	%rd3228, %rd2, %rd15246;
	st.global.u64 	[%rd3228], %rd20107;
	add.s32 	%r10266, %r681, 32;
	shr.u32 	%r10267, %r10266, 4;
	mul.lo.s32 	%r10268, %r10267, 26;
	and.b32  	%r684, %r10268, 62;
	shr.u32 	%r10269, %r10268, 2;
	and.b32  	%r10270, %r10269, 1008;
	or.b32  	%r10271, %r10270, %r682;
	mul.wide.u32 	%rd15247, %r10271, 8;
	add.s64 	%rd3229, %rd1, %rd15247;
	ld.global.nc.u64 	%rd15248, [%rd3229];
	shr.u64 	%rd3230, %rd15248, %r684;
	and.b64  	%rd20108, %rd3230, 67108863;
	setp.lt.u32 	%p1250, %r684, 39;
	@%p1250 bra 	$L__BB0_2577;
	ld.global.nc.u64 	%rd15249, [%rd3229+128];
	sub.s32 	%r10272, 64, %r684;
	shl.b64 	%rd15250, %rd15249, %r10272;
	and.b64  	%rd15251, %rd15250, 67108863;
	or.b64  	%rd20108, %rd15251, %rd3230;
$L__BB0_2577:
	st.global.u64 	[%rd3228+256], %rd20108;
	add.s32 	%r10273, %r681, 64;
	shr.u32 	%r10274, %r10273, 4;
	mul.lo.s32 	%r10275, %r10274, 26;
	and.b32  	%r685, %r10275, 62;
	shr.u32 	%r10276, %r10275, 2;
	and.b32  	%r10277, %r10276, 1008;
	or.b32  	%r10278, %r10277, %r682;
	mul.wide.u32 	%rd15252, %r10278, 8;
	add.s64 	%rd3234, %rd1, %rd15252;
	ld.global.nc.u64 	%rd15253, [%rd3234];
	shr.u64 	%rd3235, %rd15253, %r685;
	and.b64  	%rd20109, %rd3235, 67108863;
	setp.lt.u32 	%p1251, %r685, 39;
	@%p1251 bra 	$L__BB0_2579;
	ld.global.nc.u64 	%rd15254, [%rd3234+128];
	sub.s32 	%r10279, 64, %r685;
	shl.b64 	%rd15255, %rd15254, %r10279;
	and.b64  	%rd15256, %rd15255, 67108863;
	or.b64  	%rd20109, %rd15256, %rd3235;
$L__BB0_2579:
	st.global.u64 	[%rd3228+512], %rd20109;
	add.s32 	%r10280, %r681, 96;
	shr.u32 	%r10281, %r10280, 4;
	mul.lo.s32 	%r10282, %r10281, 26;
	and.b32  	%r686, %r10282, 62;
	shr.u32 	%r10283, %r10282, 2;
	and.b32  	%r10284, %r10283, 1008;
	or.b32  	%r10285, %r10284, %r682;
	mul.wide.u32 	%rd15257, %r10285, 8;
	add.s64 	%rd3239, %rd1, %rd15257;
	ld.global.nc.u64 	%rd15258, [%rd3239];
	shr.u64 	%rd3240, %rd15258, %r686;
	and.b64  	%rd20110, %rd3240, 67108863;
	setp.lt.u32 	%p1252, %r686, 39;
	@%p1252 bra 	$L__BB0_2581;
	ld.global.nc.u64 	%rd15259, [%rd3239+128];
	sub.s32 	%r10286, 64, %r686;
	shl.b64 	%rd15260, %rd15259, %r10286;
	and.b64  	%rd15261, %rd15260, 67108863;
	or.b64  	%rd20110, %rd15261, %rd3240;
$L__BB0_2581:
	st.global.u64 	[%rd3228+768], %rd20110;
	add.s32 	%r10287, %r681, 128;
	shr.u32 	%r10288, %r10287, 4;
	mul.lo.s32 	%r10289, %r10288, 26;
	and.b32  	%r687, %r10289, 62;
	shr.u32 	%r10290, %r10289, 2;
	and.b32  	%r10291, %r10290, 1008;
	or.b32  	%r10292, %r10291, %r682;
	mul.wide.u32 	%rd15262, %r10292, 8;
	add.s64 	%rd3244, %rd1, %rd15262;
	ld.global.nc.u64 	%rd15263, [%rd3244];
	shr.u64 	%rd3245, %rd15263, %r687;
	and.b64  	%rd20111, %rd3245, 67108863;
	setp.lt.u32 	%p1253, %r687, 39;
	@%p1253 bra 	$L__BB0_2583;
	ld.global.nc.u64 	%rd15264, [%rd3244+128];
	sub.s32 	%r10293, 64, %r687;
	shl.b64 	%rd15265, %rd15264, %r10293;
	and.b64  	%rd15266, %rd15265, 67108863;
	or.b64  	%rd20111, %rd15266, %rd3245;
$L__BB0_2583:
	st.global.u64 	[%rd3228+1024], %rd20111;
	add.s32 	%r10294, %r681, 160;
	shr.u32 	%r10295, %r10294, 4;
	mul.lo.s32 	%r10296, %r10295, 26;
	and.b32  	%r688, %r10296, 62;
	shr.u32 	%r10297, %r10296, 2;
	and.b32  	%r10298, %r10297, 1008;
	or.b32  	%r10299, %r10298, %r682;
	mul.wide.u32 	%rd15267, %r10299, 8;
	add.s64 	%rd3249, %rd1, %rd15267;
	ld.global.nc.u64 	%rd15268, [%rd3249];
	shr.u64 	%rd3250, %rd15268, %r688;
	and.b64  	%rd20112, %rd3250, 67108863;
	setp.lt.u32 	%p1254, %r688, 39;
	@%p1254 bra 	$L__BB0_2585;
	ld.global.nc.u64 	%rd15269, [%rd3249+128];
	sub.s32 	%r10300, 64, %r688;
	shl.b64 	%rd15270, %rd15269, %r10300;
	and.b64  	%rd15271, %rd15270, 67108863;
	or.b64  	%rd20112, %rd15271, %rd3250;
$L__BB0_2585:
	st.global.u64 	[%rd3228+1280], %rd20112;
	add.s32 	%r10301, %r681, 192;
	shr.u32 	%r10302, %r10301, 4;
	mul.lo.s32 	%r10303, %r10302, 26;
	and.b32  	%r689, %r10303, 62;
	shr.u32 	%r10304, %r10303, 2;
	and.b32  	%r10305, %r10304, 1008;
	or.b32  	%r10306, %r10305, %r682;
	mul.wide.u32 	%rd15272, %r10306, 8;
	add.s64 	%rd3254, %rd1, %rd15272;
	ld.global.nc.u64 	%rd15273, [%rd3254];
	shr.u64 	%rd3255, %rd15273, %r689;
	and.b64  	%rd20113, %rd3255, 67108863;
	setp.lt.u32 	%p1255, %r689, 39;
	@%p1255 bra 	$L__BB0_2587;
	ld.global.nc.u64 	%rd15274, [%rd3254+128];
	sub.s32 	%r10307, 64, %r689;
	shl.b64 	%rd15275, %rd15274, %r10307;
	and.b64  	%rd15276, %rd15275, 67108863;
	or.b64  	%rd20113, %rd15276, %rd3255;
$L__BB0_2587:
	st.global.u64 	[%rd3228+1536], %rd20113;
	add.s32 	%r10308, %r681, 224;
	shr.u32 	%r10309, %r10308, 4;
	mul.lo.s32 	%r10310, %r10309, 26;
	and.b32  	%r690, %r10310, 62;
	shr.u32 	%r10311, %r10310, 2;
	and.b32  	%r10312, %r10311, 1008;
	or.b32  	%r10313, %r10312, %r682;
	mul.wide.u32 	%rd15277, %r10313, 8;
	add.s64 	%rd3259, %rd1, %rd15277;
	ld.global.nc.u64 	%rd15278, [%rd3259];
	shr.u64 	%rd3260, %rd15278, %r690;
	and.b64  	%rd20114, %rd3260, 67108863;
	setp.lt.u32 	%p1256, %r690, 39;
	@%p1256 bra 	$L__BB0_2589;
	ld.global.nc.u64 	%rd15279, [%rd3259+128];
	sub.s32 	%r10314, 64, %r690;
	shl.b64 	%rd15280, %rd15279, %r10314;
	and.b64  	%rd15281, %rd15280, 67108863;
	or.b64  	%rd20114, %rd15281, %rd3260;
$L__BB0_2589:
	st.global.u64 	[%rd3228+1792], %rd20114;
	add.s32 	%r10315, %r681, 256;
	shr.u32 	%r10316, %r10315, 4;
	mul.lo.s32 	%r10317, %r10316, 26;
	and.b32  	%r691, %r10317, 62;
	shr.u32 	%r10318, %r10317, 2;
	and.b32  	%r10319, %r10318, 1008;
	or.b32  	%r10320, %r10319, %r682;
	mul.wide.u32 	%rd15282, %r10320, 8;
	add.s64 	%rd3264, %rd1, %rd15282;
	ld.global.nc.u64 	%rd15283, [%rd3264];
	shr.u64 	%rd3265, %rd15283, %r691;
	and.b64  	%rd20115, %rd3265, 67108863;
	setp.lt.u32 	%p1257, %r691, 39;
	@%p1257 bra 	$L__BB0_2591;
	ld.global.nc.u64 	%rd15284, [%rd3264+128];
	sub.s32 	%r10321, 64, %r691;
	shl.b64 	%rd15285, %rd15284, %r10321;
	and.b64  	%rd15286, %rd15285, 67108863;
	or.b64  	%rd20115, %rd15286, %rd3265;
$L__BB0_2591:
	st.global.u64 	[%rd3228+2048], %rd20115;
	add.s32 	%r10322, %r681, 288;
	shr.u32 	%r10323, %r10322, 4;
	mul.lo.s32 	%r10324, %r10323, 26;
	and.b32  	%r692, %r10324, 62;
	shr.u32 	%r10325, %r10324, 2;
	and.b32  	%r10326, %r10325, 1008;
	or.b32  	%r10327, %r10326, %r682;
	mul.wide.u32 	%rd15287, %r10327, 8;
	add.s64 	%rd3269, %rd1, %rd15287;
	ld.global.nc.u64 	%rd15288, [%rd3269];
	shr.u64 	%rd3270, %rd15288, %r692;
	and.b64  	%rd20116, %rd3270, 67108863;
	setp.lt.u32 	%p1258, %r692, 39;
	@%p1258 bra 	$L__BB0_2593;
	ld.global.nc.u64 	%rd15289, [%rd3269+128];
	sub.s32 	%r10328, 64, %r692;
	shl.b64 	%rd15290, %rd15289, %r10328;
	and.b64  	%rd15291, %rd15290, 67108863;
	or.b64  	%rd20116, %rd15291, %rd3270;
$L__BB0_2593:
	st.global.u64 	[%rd3228+2304], %rd20116;
	add.s32 	%r10329, %r681, 320;
	shr.u32 	%r10330, %r10329, 4;
	mul.lo.s32 	%r10331, %r10330, 26;
	and.b32  	%r693, %r10331, 62;
	shr.u32 	%r10332, %r10331, 2;
	and.b32  	%r10333, %r10332, 1008;
	or.b32  	%r10334, %r10333, %r682;
	mul.wide.u32 	%rd15292, %r10334, 8;
	add.s64 	%rd3274, %rd1, %rd15292;
	ld.global.nc.u64 	%rd15293, [%rd3274];
	shr.u64 	%rd3275, %rd15293, %r693;
	and.b64  	%rd20117, %rd3275, 67108863;
	setp.lt.u32 	%p1259, %r693, 39;
	@%p1259 bra 	$L__BB0_2595;
	ld.global.nc.u64 	%rd15294, [%rd3274+128];
	sub.s32 	%r10335, 64, %r693;
	shl.b64 	%rd15295, %rd15294, %r10335;
	and.b64  	%rd15296, %rd15295, 67108863;
	or.b64  	%rd20117, %rd15296, %rd3275;
$L__BB0_2595:
	st.global.u64 	[%rd3228+2560], %rd20117;
	add.s32 	%r10336, %r681, 352;
	shr.u32 	%r10337, %r10336, 4;
	mul.lo.s32 	%r10338, %r10337, 26;
	and.b32  	%r694, %r10338, 62;
	shr.u32 	%r10339, %r10338, 2;
	and.b32  	%r10340, %r10339, 1008;
	or.b32  	%r10341, %r10340, %r682;
	mul.wide.u32 	%rd15297, %r10341, 8;
	add.s64 	%rd3279, %rd1, %rd15297;
	ld.global.nc.u64 	%rd15298, [%rd3279];
	shr.u64 	%rd3280, %rd15298, %r694;
	and.b64  	%rd20118, %rd3280, 67108863;
	setp.lt.u32 	%p1260, %r694, 39;
	@%p1260 bra 	$L__BB0_2597;
	ld.global.nc.u64 	%rd15299, [%rd3279+128];
	sub.s32 	%r10342, 64, %r694;
	shl.b64 	%rd15300, %rd15299, %r10342;
	and.b64  	%rd15301, %rd15300, 67108863;
	or.b64  	%rd20118, %rd15301, %rd3280;
$L__BB0_2597:
	st.global.u64 	[%rd3228+2816], %rd20118;
	add.s32 	%r10343, %r681, 384;
	shr.u32 	%r10344, %r10343, 4;
	mul.lo.s32 	%r10345, %r10344, 26;
	and.b32  	%r695, %r10345, 62;
	shr.u32 	%r10346, %r10345, 2;
	and.b32  	%r10347, %r10346, 1008;
	or.b32  	%r10348, %r10347, %r682;
	mul.wide.u32 	%rd15302, %r10348, 8;
	add.s64 	%rd3284, %rd1, %rd15302;
	ld.global.nc.u64 	%rd15303, [%rd3284];
	shr.u64 	%rd3285, %rd15303, %r695;
	and.b64  	%rd20119, %rd3285, 67108863;
	setp.lt.u32 	%p1261, %r695, 39;
	@%p1261 bra 	$L__BB0_2599;
	ld.global.nc.u64 	%rd15304, [%rd3284+128];
	sub.s32 	%r10349, 64, %r695;
	shl.b64 	%rd15305, %rd15304, %r10349;
	and.b64  	%rd15306, %rd15305, 67108863;
	or.b64  	%rd20119, %rd15306, %rd3285;
$L__BB0_2599:
	st.global.u64 	[%rd3228+3072], %rd20119;
	add.s32 	%r10350, %r681, 416;
	shr.u32 	%r10351, %r10350, 4;
	mul.lo.s32 	%r10352, %r10351, 26;
	and.b32  	%r696, %r10352, 62;
	shr.u32 	%r10353, %r10352, 2;
	and.b32  	%r10354, %r10353, 1008;
	or.b32  	%r10355, %r10354, %r682;
	mul.wide.u32 	%rd15307, %r10355, 8;
	add.s64 	%rd3289, %rd1, %rd15307;
	ld.global.nc.u64 	%rd15308, [%rd3289];
	shr.u64 	%rd3290, %rd15308, %r696;
	and.b64  	%rd20120, %rd3290, 67108863;
	setp.lt.u32 	%p1262, %r696, 39;
	@%p1262 bra 	$L__BB0_2601;
	ld.global.nc.u64 	%rd15309, [%rd3289+128];
	sub.s32 	%r10356, 64, %r696;
	shl.b64 	%rd15310, %rd15309, %r10356;
	and.b64  	%rd15311, %rd15310, 67108863;
	or.b64  	%rd20120, %rd15311, %rd3290;
$L__BB0_2601:
	st.global.u64 	[%rd3228+3328], %rd20120;
	add.s32 	%r10357, %r681, 448;
	shr.u32 	%r10358, %r10357, 4;
	mul.lo.s32 	%r10359, %r10358, 26;
	and.b32  	%r697, %r10359, 62;
	shr.u32 	%r10360, %r10359, 2;
	and.b32  	%r10361, %r10360, 1008;
	or.b32  	%r10362, %r10361, %r682;
	mul.wide.u32 	%rd15312, %r10362, 8;
	add.s64 	%rd3294, %rd1, %rd15312;
	ld.global.nc.u64 	%rd15313, [%rd3294];
	shr.u64 	%rd3295, %rd15313, %r697;
	and.b64  	%rd20121, %rd3295, 67108863;
	setp.lt.u32 	%p1263, %r697, 39;
	@%p1263 bra 	$L__BB0_2603;
	ld.global.nc.u64 	%rd15314, [%rd3294+128];
	sub.s32 	%r10363, 64, %r697;
	shl.b64 	%rd15315, %rd15314, %r10363;
	and.b64  	%rd15316, %rd15315, 67108863;
	or.b64  	%rd20121, %rd15316, %rd3295;
$L__BB0_2603:
	st.global.u64 	[%rd3228+3584], %rd20121;
	add.s32 	%r10364, %r681, 480;
	shr.u32 	%r10365, %r10364, 4;
	mul.lo.s32 	%r10366, %r10365, 26;
	and.b32  	%r698, %r10366, 62;
	shr.u32 	%r10367, %r10366, 2;
	and.b32  	%r10368, %r10367, 1008;
	or.b32  	%r10369, %r10368, %r682;
	mul.wide.u32 	%rd15317, %r10369, 8;
	add.s64 	%rd3299, %rd1, %rd15317;
	ld.global.nc.u64 	%rd15318, [%rd3299];
	shr.u64 	%rd3300, %rd15318, %r698;
	and.b64  	%rd20122, %rd3300, 67108863;
	setp.lt.u32 	%p1264, %r698, 39;
	@%p1264 bra 	$L__BB0_2605;
	ld.global.nc.u64 	%rd15319, [%rd3299+128];
	sub.s32 	%r10370, 64, %r698;
	shl.b64 	%rd15320, %rd15319, %r10370;
	and.b64  	%rd15321, %rd15320, 67108863;
	or.b64  	%rd20122, %rd15321, %rd3300;
$L__BB0_2605:
	st.global.u64 	[%rd3228+3840], %rd20122;
	add.s32 	%r10371, %r681, 512;
	shr.u32 	%r10372, %r10371, 4;
	mul.lo.s32 	%r10373, %r10372, 26;
	and.b32  	%r699, %r10373, 62;
	shr.u32 	%r10374, %r10373, 2;
	and.b32  	%r10375, %r10374, 1008;
	or.b32  	%r10376, %r10375, %r682;
	mul.wide.u32 	%rd15322, %r10376, 8;
	add.s64 	%rd3304, %rd1, %rd15322;
	ld.global.nc.u64 	%rd15323, [%rd3304];
	shr.u64 	%rd3305, %rd15323, %r699;
	and.b64  	%rd20123, %rd3305, 67108863;
	setp.lt.u32 	%p1265, %r699, 39;
	@%p1265 bra 	$L__BB0_2607;
	ld.global.nc.u64 	%rd15324, [%rd3304+128];
	sub.s32 	%r10377, 64, %r699;
	shl.b64 	%rd15325, %rd15324, %r10377;
	and.b64  	%rd15326, %rd15325, 67108863;
	or.b64  	%rd20123, %rd15326, %rd3305;
$L__BB0_2607:
	st.global.u64 	[%rd3228+4096], %rd20123;
	add.s32 	%r10378, %r681, 544;
	shr.u32 	%r10379, %r10378, 4;
	mul.lo.s32 	%r10380, %r10379, 26;
	and.b32  	%r700, %r10380, 62;
	shr.u32 	%r10381, %r10380, 2;
	and.b32  	%r10382, %r10381, 1008;
	or.b32  	%r10383, %r10382, %r682;
	mul.wide.u32 	%rd15327, %r10383, 8;
	add.s64 	%rd3309, %rd1, %rd15327;
	ld.global.nc.u64 	%rd15328, [%rd3309];
	shr.u64 	%rd3310, %rd15328, %r700;
	and.b64  	%rd20124, %rd3310, 67108863;
	setp.lt.u32 	%p1266, %r700, 39;
	@%p1266 bra 	$L__BB0_2609;
	ld.global.nc.u64 	%rd15329, [%rd3309+128];
	sub.s32 	%r10384, 64, %r700;
	shl.b64 	%rd15330, %rd15329, %r10384;
	and.b64  	%rd15331, %rd15330, 67108863;
	or.b64  	%rd20124, %rd15331, %rd3310;
$L__BB0_2609:
	st.global.u64 	[%rd3228+4352], %rd20124;
	add.s32 	%r10385, %r681, 576;
	shr.u32 	%r10386, %r10385, 4;
	mul.lo.s32 	%r10387, %r10386, 26;
	and.b32  	%r701, %r10387, 62;
	shr.u32 	%r10388, %r10387, 2;
	and.b32  	%r10389, %r10388, 1008;
	or.b32  	%r10390, %r10389, %r682;
	mul.wide.u32 	%rd15332, %r10390, 8;
	add.s64 	%rd3314, %rd1, %rd15332;
	ld.global.nc.u64 	%rd15333, [%rd3314];
	shr.u64 	%rd3315, %rd15333, %r701;
	and.b64  	%rd20125, %rd3315, 67108863;
	setp.lt.u32 	%p1267, %r701, 39;
	@%p1267 bra 	$L__BB0_2611;
	ld.global.nc.u64 	%rd15334, [%rd3314+128];
	sub.s32 	%r10391, 64, %r701;
	shl.b64 	%rd15335, %rd15334, %r10391;
	and.b64  	%rd15336, %rd15335, 67108863;
	or.b64  	%rd20125, %rd15336, %rd3315;
$L__BB0_2611:
	st.global.u64 	[%rd3228+4608], %rd20125;
	add.s32 	%r10392, %r681, 608;
	shr.u32 	%r10393, %r10392, 4;
	mul.lo.s32 	%r10394, %r10393, 26;
	and.b32  	%r702, %r10394, 62;
	shr.u32 	%r10395, %r10394, 2;
	and.b32  	%r10396, %r10395, 1008;
	or.b32  	%r10397, %r10396, %r682;
	mul.wide.u32 	%rd15337, %r10397, 8;
	add.s64 	%rd3319, %rd1, %rd15337;
	ld.global.nc.u64 	%rd15338, [%rd3319];
	shr.u64 	%rd3320, %rd15338, %r702;
	and.b64  	%rd20126, %rd3320, 67108863;
	setp.lt.u32 	%p1268, %r702, 39;
	@%p1268 bra 	$L__BB0_2613;
	ld.global.nc.u64 	%rd15339, [%rd3319+128];
	sub.s32 	%r10398, 64, %r702;
	shl.b64 	%rd15340, %rd15339, %r10398;
	and.b64  	%rd15341, %rd15340, 67108863;
	or.b64  	%rd20126, %rd15341, %rd3320;
$L__BB0_2613:
	st.global.u64 	[%rd3228+4864], %rd20126;
	add.s32 	%r10399, %r681, 640;
	shr.u32 	%r10400, %r10399, 4;
	mul.lo.s32 	%r10401, %r10400, 26;
	and.b32  	%r703, %r10401, 62;
	shr.u32 	%r10402, %r10401, 2;
	and.b32  	%r10403, %r10402, 1008;
	or.b32  	%r10404, %r10403, %r682;
	mul.wide.u32 	%rd15342, %r10404, 8;
	add.s64 	%rd3324, %rd1, %rd15342;
	ld.global.nc.u64 	%rd15343, [%rd3324];
	shr.u64 	%rd3325, %rd15343, %r703;
	and.b64  	%rd20127, %rd3325, 67108863;
	setp.lt.u32 	%p1269, %r703, 39;
	@%p1269 bra 	$L__BB0_2615;
	ld.global.nc.u64 	%rd15344, [%rd3324+128];
	sub.s32 	%r10405, 64, %r703;
	shl.b64 	%rd15345, %rd15344, %r10405;
	and.b64  	%rd15346, %rd15345, 67108863;
	or.b64  	%rd20127, %rd15346, %rd3325;
$L__BB0_2615:
	st.global.u64 	[%rd3228+5120], %rd20127;
	add.s32 	%r10406, %r681, 672;
	shr.u32 	%r10407, %r10406, 4;
	mul.lo.s32 	%r10408, %r10407, 26;
	and.b32  	%r704, %r10408, 62;
	shr.u32 	%r10409, %r10408, 2;
	and.b32  	%r10410, %r10409, 1008;
	or.b32  	%r10411, %r10410, %r682;
	mul.wide.u32 	%rd15347, %r10411, 8;
	add.s64 	%rd3329, %rd1, %rd15347;
	ld.global.nc.u64 	%rd15348, [%rd3329];
	shr.u64 	%rd3330, %rd15348, %r704;
	and.b64  	%rd20128, %rd3330, 67108863;
	setp.lt.u32 	%p1270, %r704, 39;
	@%p1270 bra 	$L__BB0_2617;
	ld.global.nc.u64 	%rd15349, [%rd3329+128];
	sub.s32 	%r10412, 64, %r704;
	shl.b64 	%rd15350, %rd15349, %r10412;
	and.b64  	%rd15351, %rd15350, 67108863;
	or.b64  	%rd20128, %rd15351, %rd3330;
$L__BB0_2617:
	st.global.u64 	[%rd3228+5376], %rd20128;
	add.s32 	%r10413, %r681, 704;
	shr.u32 	%r10414, %r10413, 4;
	mul.lo.s32 	%r10415, %r10414, 26;
	and.b32  	%r705, %r10415, 62;
	shr.u32 	%r10416, %r10415, 2;
	and.b32  	%r10417, %r10416, 1008;
	or.b32  	%r10418, %r10417, %r682;
	mul.wide.u32 	%rd15352, %r10418, 8;
	add.s64 	%rd3334, %rd1, %rd15352;
	ld.global.nc.u64 	%rd15353, [%rd3334];
	shr.u64 	%rd3335, %rd15353, %r705;
	and.b64  	%rd20129, %rd3335, 67108863;
	setp.lt.u32 	%p1271, %r705, 39;
	@%p1271 bra 	$L__BB0_2619;
	ld.global.nc.u64 	%rd15354, [%rd3334+128];
	sub.s32 	%r10419, 64, %r705;
	shl.b64 	%rd15355, %rd15354, %r10419;
	and.b64  	%rd15356, %rd15355, 67108863;
	or.b64  	%rd20129, %rd15356, %rd3335;
$L__BB0_2619:
	st.global.u64 	[%rd3228+5632], %rd20129;
	add.s32 	%r10420, %r681, 736;
	shr.u32 	%r10421, %r10420, 4;
	mul.lo.s32 	%r10422, %r10421, 26;
	and.b32  	%r706, %r10422, 62;
	shr.u32 	%r10423, %r10422, 2;
	and.b32  	%r10424, %r10423, 1008;
	or.b32  	%r10425, %r10424, %r682;
	mul.wide.u32 	%rd15357, %r10425, 8;
	add.s64 	%rd3339, %rd1, %rd15357;
	ld.global.nc.u64 	%rd15358, [%rd3339];
	shr.u64 	%rd3340, %rd15358, %r706;
	and.b64  	%rd20130, %rd3340, 67108863;
	setp.lt.u32 	%p1272, %r706, 39;
	@%p1272 bra 	$L__BB0_2621;
	ld.global.nc.u64 	%rd15359, [%rd3339+128];
	sub.s32 	%r10426, 64, %r706;
	shl.b64 	%rd15360, %rd15359, %r10426;
	and.b64  	%rd15361, %rd15360, 67108863;
	or.b64  	%rd20130, %rd15361, %rd3340;
$L__BB0_2621:
	st.global.u64 	[%rd3228+5888], %rd20130;
	add.s32 	%r10427, %r681, 768;
	shr.u32 	%r10428, %r10427, 4;
	mul.lo.s32 	%r10429, %r10428, 26;
	and.b32  	%r707, %r10429, 62;
	shr.u32 	%r10430, %r10429, 2;
	and.b32  	%r10431, %r10430, 1008;
	or.b32  	%r10432, %r10431, %r682;
	mul.wide.u32 	%rd15362, %r10432, 8;
	add.s64 	%rd3344, %rd1, %rd15362;
	ld.global.nc.u64 	%rd15363, [%rd3344];
	shr.u64 	%rd3345, %rd15363, %r707;
	and.b64  	%rd20131, %rd3345, 67108863;
	setp.lt.u32 	%p1273, %r707, 39;
	@%p1273 bra 	$L__BB0_2623;
	ld.global.nc.u64 	%rd15364, [%rd3344+128];
	sub.s32 	%r10433, 64, %r707;
	shl.b64 	%rd15365, %rd15364, %r10433;
	and.b64  	%rd15366, %rd15365, 67108863;
	or.b64  	%rd20131, %rd15366, %rd3345;
$L__BB0_2623:
	st.global.u64 	[%rd3228+6144], %rd20131;
	add.s32 	%r10434, %r681, 800;
	shr.u32 	%r10435, %r10434, 4;
	mul.lo.s32 	%r10436, %r10435, 26;
	and.b32  	%r708, %r10436, 62;
	shr.u32 	%r10437, %r10436, 2;
	and.b32  	%r10438, %r10437, 1008;
	or.b32  	%r10439, %r10438, %r682;
	mul.wide.u32 	%rd15367, %r10439, 8;
	add.s64 	%rd3349, %rd1, %rd15367;
	ld.global.nc.u64 	%rd15368, [%rd3349];
	shr.u64 	%rd3350, %rd15368, %r708;
	and.b64  	%rd20132, %rd3350, 67108863;
	setp.lt.u32 	%p1274, %r708, 39;
	@%p1274 bra 	$L__BB0_2625;
	ld.global.nc.u64 	%rd15369, [%rd3349+128];
	sub.s32 	%r10440, 64, %r708;
	shl.b64 	%rd15370, %rd15369, %r10440;
	and.b64  	%rd15371, %rd15370, 67108863;
	or.b64  	%rd20132, %rd15371, %rd3350;
$L__BB0_2625:
	st.global.u64 	[%rd3228+6400], %rd20132;
	add.s32 	%r10441, %r681, 832;
	shr.u32 	%r10442, %r10441, 4;
	mul.lo.s32 	%r10443, %r10442, 26;
	and.b32  	%r709, %r10443, 62;
	shr.u32 	%r10444, %r10443, 2;
	and.b32  	%r10445, %r10444, 1008;
	or.b32  	%r10446, %r10445, %r682;
	mul.wide.u32 	%rd15372, %r10446, 8;
	add.s64 	%rd3354, %rd1, %rd15372;
	ld.global.nc.u64 	%rd15373, [%rd3354];
	shr.u64 	%rd3355, %rd15373, %r709;
	and.b64  	%rd20133, %rd3355, 67108863;
	setp.lt.u32 	%p1275, %r709, 39;
	@%p1275 bra 	$L__BB0_2627;
	ld.global.nc.u64 	%rd15374, [%rd3354+128];
	sub.s32 	%r10447, 64, %r709;
	shl.b64 	%rd15375, %rd15374, %r10447;
	and.b64  	%rd15376, %rd15375, 67108863;
	or.b64  	%rd20133, %rd15376, %rd3355;
$L__BB0_2627:
	st.global.u64 	[%rd3228+6656], %rd20133;
	add.s32 	%r10448, %r681, 864;
	shr.u32 	%r10449, %r10448, 4;
	mul.lo.s32 	%r10450, %r10449, 26;
	and.b32  	%r710, %r10450, 62;
	shr.u32 	%r10451, %r10450, 2;
	and.b32  	%r10452, %r10451, 1008;
	or.b32  	%r10453, %r10452, %r682;
	mul.wide.u32 	%rd15377, %r10453, 8;
	add.s64 	%rd3359, %rd1, %rd15377;
	ld.global.nc.u64 	%rd15378, [%rd3359];
	shr.u64 	%rd3360, %rd15378, %r710;
	and.b64  	%rd20134, %rd3360, 67108863;
	setp.lt.u32 	%p1276, %r710, 39;
	@%p1276 bra 	$L__BB0_2629;
	ld.global.nc.u64 	%rd15379, [%rd3359+128];
	sub.s32 	%r10454, 64, %r710;
	shl.b64 	%rd15380, %rd15379, %r10454;
	and.b64  	%rd15381, %rd15380, 67108863;
	or.b64  	%rd20134, %rd15381, %rd3360;
$L__BB0_2629:
	st.global.u64 	[%rd3228+6912], %rd20134;
	add.s32 	%r10455, %r681, 896;
	shr.u32 	%r10456, %r10455, 4;
	mul.lo.s32 	%r10457, %r10456, 26;
	and.b32  	%r711, %r10457, 62;
	shr.u32 	%r10458, %r10457, 2;
	and.b32  	%r10459, %r10458, 1008;
	or.b32  	%r10460, %r10459, %r682;
	mul.wide.u32 	%rd15382, %r10460, 8;
	add.s64 	%rd3364, %rd1, %rd15382;
	ld.global.nc.u64 	%rd15383, [%rd3364];
	shr.u64 	%rd3365, %rd15383, %r711;
	and.b64  	%rd20135, %rd3365, 67108863;
	setp.lt.u32 	%p1277, %r711, 39;
	@%p1277 bra 	$L__BB0_2631;
	ld.global.nc.u64 	%rd15384, [%rd3364+128];
	sub.s32 	%r10461, 64, %r711;
	shl.b64 	%rd15385, %rd15384, %r10461;
	and.b64  	%rd15386, %rd15385, 67108863;
	or.b64  	%rd20135, %rd15386, %rd3365;
$L__BB0_2631:
	st.global.u64 	[%rd3228+7168], %rd20135;
	add.s32 	%r10462, %r681, 928;
	shr.u32 	%r10463, %r10462, 4;
	mul.lo.s32 	%r10464, %r10463, 26;
	and.b32  	%r712, %r10464, 62;
	shr.u32 	%r10465, %r10464, 2;
	and.b32  	%r10466, %r10465, 1008;
	or.b32  	%r10467, %r10466, %r682;
	mul.wide.u32 	%rd15387, %r10467, 8;
	add.s64 	%rd3369, %rd1, %rd15387;
	ld.global.nc.u64 	%rd15388, [%rd3369];
	shr.u64 	%rd3370, %rd15388, %r712;
	and.b64  	%rd20136, %rd3370, 67108863;
	setp.lt.u32 	%p1278, %r712, 39;
	@%p1278 bra 	$L__BB0_2633;
	ld.global.nc.u64 	%rd15389, [%rd3369+128];
	sub.s32 	%r10468, 64, %r712;
	shl.b64 	%rd15390, %rd15389, %r10468;
	and.b64  	%rd15391, %rd15390, 67108863;
	or.b64  	%rd20136, %rd15391, %rd3370;
$L__BB0_2633:
	st.global.u64 	[%rd3228+7424], %rd20136;
	add.s32 	%r10469, %r681, 960;
	shr.u32 	%r10470, %r10469, 4;
	mul.lo.s32 	%r10471, %r10470, 26;
	and.b32  	%r713, %r10471, 62;
	shr.u32 	%r10472, %r10471, 2;
	and.b32  	%r10473, %r10472, 1008;
	or.b32  	%r10474, %r10473, %r682;
	mul.wide.u32 	%rd15392, %r10474, 8;
	add.s64 	%rd3374, %rd1, %rd15392;
	ld.global.nc.u64 	%rd15393, [%rd3374];
	shr.u64 	%rd3375, %rd15393, %r713;
	and.b64  	%rd20137, %rd3375, 67108863;
	setp.lt.u32 	%p1279, %r713, 39;
	@%p1279 bra 	$L__BB0_2635;
	ld.global.nc.u64 	%rd15394, [%rd3374+128];
	sub.s32 	%r10475, 64, %r713;
	shl.b64 	%rd15395, %rd15394, %r10475;
	and.b64  	%rd15396, %rd15395, 67108863;
	or.b64  	%rd20137, %rd15396, %rd3375;
$L__BB0_2635:
	st.global.u64 	[%rd3228+7680], %rd20137;
	add.s32 	%r10476, %r681, 992;
	shr.u32 	%r10477, %r10476, 4;
	mul.lo.s32 	%r10478, %r10477, 26;
	and.b32  	%r714, %r10478, 62;
	shr.u32 	%r10479, %r10478, 2;
	and.b32  	%r10480, %r10479, 1008;
	or.b32  	%r10481, %r10480, %r682;
	mul.wide.u32 	%rd15397, %r10481, 8;
	add.s64 	%rd3379, %rd1, %rd15397;
	ld.global.nc.u64 	%rd15398, [%rd3379];
	shr.u64 	%rd3380, %rd15398, %r714;
	and.b64  	%rd20138, %rd3380, 67108863;
	setp.lt.u32 	%p1280, %r714, 39;
	@%p1280 bra 	$L__BB0_2637;
	ld.global.nc.u64 	%rd15399, [%rd3379+128];
	sub.s32 	%r10482, 64, %r714;
	shl.b64 	%rd15400, %rd15399, %r10482;
	and.b64  	%rd15401, %rd15400, 67108863;
	or.b64  	%rd20138, %rd15401, %rd3380;
$L__BB0_2637:
	st.global.u64 	[%rd3228+7936], %rd20138;
	bra.uni 	$L__BB0_3809;
$L__BB0_2638:
	mov.u32 	%r749, %tid.x;
	and.b32  	%r750, %r749, 15;
	shr.u32 	%r9814, %r749, 4;
	mul.lo.s32 	%r9815, %r9814, 28;
	and.b32  	%r751, %r9815, 60;
	shr.u32 	%r9816, %r9815, 2;
	and.b32  	%r9817, %r9816, 496;
	or.b32  	%r9818, %r9817, %r750;
	mul.wide.u32 	%rd14919, %r9818, 8;
	add.s64 	%rd3545, %rd1, %rd14919;
	ld.global.nc.u64 	%rd14920, [%rd3545];
	shr.u64 	%rd3546, %rd14920, %r751;
	and.b64  	%rd20171, %rd3546, 268435455;
	setp.lt.u32 	%p1185, %r751, 37;
	@%p1185 bra 	$L__BB0_2640;
	ld.global.nc.u64 	%rd14921, [%rd3545+128];
	sub.s32 	%r9819, 64, %r751;
	shl.b64 	%rd14922, %rd14921, %r9819;
	and.b64  	%rd14923, %rd14922, 268435455;
	or.b64  	%rd20171, %rd14923, %rd3546;
$L__BB0_2640:
	mul.wide.u32 	%rd14924, %r749, 8;
	add.s64 	%rd3550, %rd2, %rd14924;
	st.global.u64 	[%rd3550], %rd20171;
	add.s32 	%r9820, %r749, 32;
	shr.u32 	%r9821, %r9820, 4;
	mul.lo.s32 	%r9822, %r9821, 28;
	and.b32  	%r752, %r9822, 60;
	shr.u32 	%r9823, %r9822, 2;
	and.b32  	%r9824, %r9823, 1008;
	or.b32  	%r9825, %r9824, %r750;
	mul.wide.u32 	%rd14925, %r9825, 8;
	add.s64 	%rd3551, %rd1, %rd14925;
	ld.global.nc.u64 	%rd14926, [%rd3551];
	shr.u64 	%rd3552, %rd14926, %r752;
	and.b64  	%rd20172, %rd3552, 268435455;
	setp.lt.u32 	%p1186, %r752, 37;
	@%p1186 bra 	$L__BB0_2642;
	ld.global.nc.u64 	%rd14927, [%rd3551+128];
	sub.s32 	%r9826, 64, %r752;
	shl.b64 	%rd14928, %rd14927, %r9826;
	and.b64  	%rd14929, %rd14928, 268435455;
	or.b64  	%rd20172, %rd14929, %rd3552;
$L__BB0_2642:
	st.global.u64 	[%rd3550+256], %rd20172;
	add.s32 	%r9827, %r749, 64;
	shr.u32 	%r9828, %r9827, 4;
	mul.lo.s32 	%r9829, %r9828, 28;
	and.b32  	%r753, %r9829, 60;
	shr.u32 	%r9830, %r9829, 2;
	and.b32  	%r9831, %r9830, 1008;
	or.b32  	%r9832, %r9831, %r750;
	mul.wide.u32 	%rd14930, %r9832, 8;
	add.s64 	%rd3556, %rd1, %rd14930;
	ld.global.nc.u64 	%rd14931, [%rd3556];
	shr.u64 	%rd3557, %rd14931, %r753;
	and.b64  	%rd20173, %rd3557, 268435455;
	setp.lt.u32 	%p1187, %r753, 37;
	@%p1187 bra 	$L__BB0_2644;
	ld.global.nc.u64 	%rd14932, [%rd3556+128];
	sub.s32 	%r9833, 64, %r753;
	shl.b64 	%rd14933, %rd14932, %r9833;
	and.b64  	%rd14934, %rd14933, 268435455;
	or.b64  	%rd20173, %rd14934, %rd3557;
$L__BB0_2644:
	st.global.u64 	[%rd3550+512], %rd20173;
	add.s32 	%r9834, %r749, 96;
	shr.u32 	%r9835, %r9834, 4;
	mul.lo.s32 	%r9836, %r9835, 28;
	and.b32  	%r754, %r9836, 60;
	shr.u32 	%r9837, %r9836, 2;
	and.b32  	%r9838, %r9837, 1008;
	or.b32  	%r9839, %r9838, %r750;
	mul.wide.u32 	%rd14935, %r9839, 8;
	add.s64 	%rd3561, %rd1, %rd14935;
	ld.global.nc.u64 	%rd14936, [%rd3561];
	shr.u64 	%rd3562, %rd14936, %r754;
	and.b64  	%rd20174, %rd3562, 268435455;
	setp.lt.u32 	%p1188, %r754, 37;
	@%p1188 bra 	$L__BB0_2646;
	ld.global.nc.u64 	%rd14937, [%rd3561+128];
	sub.s32 	%r9840, 64, %r754;
	shl.b64 	%rd14938, %rd14937, %r9840;
	and.b64  	%rd14939, %rd14938, 268435455;
	or.b64  	%rd20174, %rd14939, %rd3562;
$L__BB0_2646:
	st.global.u64 	[%rd3550+768], %rd20174;
	add.s32 	%r9841, %r749, 128;
	shr.u32 	%r9842, %r9841, 4;
	mul.lo.s32 	%r9843, %r9842, 28;
	and.b32  	%r755, %r9843, 60;
	shr.u32 	%r9844, %r9843, 2;
	and.b32  	%r9845, %r9844, 1008;
	or.b32  	%r9846, %r9845, %r750;
	mul.wide.u32 	%rd14940, %r9846, 8;
	add.s64 	%rd3566, %rd1, %rd14940;
	ld.global.nc.u64 	%rd14941, [%rd3566];
	shr.u64 	%rd3567, %rd14941, %r755;
	and.b64  	%rd20175, %rd3567, 268435455;
	setp.lt.u32 	%p1189, %r755, 37;
	@%p1189 bra 	$L__BB0_2648;
	ld.global.nc.u64 	%rd14942, [%rd3566+128];
	sub.s32 	%r9847, 64, %r755;
	shl.b64 	%rd14943, %rd14942, %r9847;
	and.b64  	%rd14944, %rd14943, 268435455;
	or.b64  	%rd20175, %rd14944, %rd3567;
$L__BB0_2648:
	st.global.u64 	[%rd3550+1024], %rd20175;
	add.s32 	%r9848, %r749, 160;
	shr.u32 	%r9849, %r9848, 4;
	mul.lo.s32 	%r9850, %r9849, 28;
	and.b32  	%r756, %r9850, 60;
	shr.u32 	%r9851, %r9850, 2;
	and.b32  	%r9852, %r9851, 1008;
	or.b32  	%r9853, %r9852, %r750;
	mul.wide.u32 	%rd14945, %r9853, 8;
	add.s64 	%rd3571, %rd1, %rd14945;
	ld.global.nc.u64 	%rd14946, [%rd3571];
	shr.u64 	%rd3572, %rd14946, %r756;
	and.b64  	%rd20176, %rd3572, 268435455;
	setp.lt.u32 	%p1190, %r756, 37;
	@%p1190 bra 	$L__BB0_2650;
	ld.global.nc.u64 	%rd14947, [%rd3571+128];
	sub.s32 	%r9854, 64, %r756;
	shl.b64 	%rd14948, %rd14947, %r9854;
	and.b64  	%rd14949, %rd14948, 268435455;
	or.b64  	%rd20176, %rd14949, %rd3572;
$L__BB0_2650:
	st.global.u64 	[%rd3550+1280], %rd20176;
	add.s32 	%r9855, %r749, 192;
	shr.u32 	%r9856, %r9855, 4;
	mul.lo.s32 	%r9857, %r9856, 28;
	and.b32  	%r757, %r9857, 60;
	shr.u32 	%r9858, %r9857, 2;
	and.b32  	%r9859, %r9858, 1008;
	or.b32  	%r9860, %r9859, %r750;
	mul.wide.u32 	%rd14950, %r9860, 8;
	add.s64 	%rd3576, %rd1, %rd14950;
	ld.global.nc.u64 	%rd14951, [%rd3576];
	shr.u64 	%rd3577, %rd14951, %r757;
	and.b64  	%rd20177, %rd3577, 268435455;
	setp.lt.u32 	%p1191, %r757, 37;
	@%p1191 bra 	$L__BB0_2652;
	ld.global.nc.u64 	%rd14952, [%rd3576+128];
	sub.s32 	%r9861, 64, %r757;
	shl.b64 	%rd14953, %rd14952, %r9861;
	and.b64  	%rd14954, %rd14953, 268435455;
	or.b64  	%rd20177, %rd14954, %rd3577;
$L__BB0_2652:
	st.global.u64 	[%rd3550+1536], %rd20177;
	add.s32 	%r9862, %r749, 224;
	shr.u32 	%r9863, %r9862, 4;
	mul.lo.s32 	%r9864, %r9863, 28;
	and.b32  	%r758, %r9864, 60;
	shr.u32 	%r9865, %r9864, 2;
	and.b32  	%r9866, %r9865, 1008;
	or.b32  	%r9867, %r9866, %r750;
	mul.wide.u32 	%rd14955, %r9867, 8;
	add.s64 	%rd3581, %rd1, %rd14955;
	ld.global.nc.u64 	%rd14956, [%rd3581];
	shr.u64 	%rd3582, %rd14956, %r758;
	and.b64  	%rd20178, %rd3582, 268435455;
	setp.lt.u32 	%p1192, %r758, 37;
	@%p1192 bra 	$L__BB0_2654;
	ld.global.nc.u64 	%rd14957, [%rd3581+128];
	sub.s32 	%r9868, 64, %r758;
	shl.b64 	%rd14958, %rd14957, %r9868;
	and.b64  	%rd14959, %rd14958, 268435455;
	or.b64  	%rd20178, %rd14959, %rd3582;
$L__BB0_2654:
	st.global.u64 	[%rd3550+1792], %rd20178;
	add.s32 	%r9869, %r749, 256;
	shr.u32 	%r9870, %r9869, 4;
	mul.lo.s32 	%r9871, %r9870, 28;
	and.b32  	%r759, %r9871, 60;
	shr.u32 	%r9872, %r9871, 2;
	and.b32  	%r9873, %r9872, 1008;
	or.b32  	%r9874, %r9873, %r750;
	mul.wide.u32 	%rd14960, %r9874, 8;
	add.s64 	%rd3586, %rd1, %rd14960;
	ld.global.nc.u64 	%rd14961, [%rd3586];
	shr.u64 	%rd3587, %rd14961, %r759;
	and.b64  	%rd20179, %rd3587, 268435455;
	setp.lt.u32 	%p1193, %r759, 37;
	@%p1193 bra 	$L__BB0_2656;
	ld.global.nc.u64 	%rd14962, [%rd3586+128];
	sub.s32 	%r9875, 64, %r759;
	shl.b64 	%rd14963, %rd14962, %r9875;
	and.b64  	%rd14964, %rd14963, 268435455;
	or.b64  	%rd20179, %rd14964, %rd3587;
$L__BB0_2656:
	st.global.u64 	[%rd3550+2048], %rd20179;
	add.s32 	%r9876, %r749, 288;
	shr.u32 	%r9877, %r9876, 4;
	mul.lo.s32 	%r9878, %r9877, 28;
	and.b32  	%r760, %r9878, 60;
	shr.u32 	%r9879, %r9878, 2;
	and.b32  	%r9880, %r9879, 1008;
	or.b32  	%r9881, %r9880, %r750;
	mul.wide.u32 	%rd14965, %r9881, 8;
	add.s64 	%rd3591, %rd1, %rd14965;
	ld.global.nc.u64 	%rd14966, [%rd3591];
	shr.u64 	%rd3592, %rd14966, %r760;
	and.b64  	%rd20180, %rd3592, 268435455;
	setp.lt.u32 	%p1194, %r760, 37;
	@%p1194 bra 	$L__BB0_2658;
	ld.global.nc.u64 	%rd14967, [%rd3591+128];
	sub.s32 	%r9882, 64, %r760;
	shl.b64 	%rd14968, %rd14967, %r9882;
	and.b64  	%rd14969, %rd14968, 268435455;
	or.b64  	%rd20180, %rd14969, %rd3592;
$L__BB0_2658:
	st.global.u64 	[%rd3550+2304], %rd20180;
	add.s32 	%r9883, %r749, 320;
	shr.u32 	%r9884, %r9883, 4;
	mul.lo.s32 	%r9885, %r9884, 28;
	and.b32  	%r761, %r9885, 60;
	shr.u32 	%r9886, %r9885, 2;
	and.b32  	%r9887, %r9886, 1008;
	or.b32  	%r9888, %r9887, %r750;
	mul.wide.u32 	%rd14970, %r9888, 8;
	add.s64 	%rd3596, %rd1, %rd14970;
	ld.global.nc.u64 	%rd14971, [%rd3596];
	shr.u64 	%rd3597, %rd14971, %r761;
	and.b64  	%rd20181, %rd3597, 268435455;
	setp.lt.u32 	%p1195, %r761, 37;
	@%p1195 bra 	$L__BB0_2660;
	ld.global.nc.u64 	%rd14972, [%rd3596+128];
	sub.s32 	%r9889, 64, %r761;
	shl.b64 	%rd14973, %rd14972, %r9889;
	and.b64  	%rd14974, %rd14973, 268435455;
	or.b64  	%rd20181, %rd14974, %rd3597;
$L__BB0_2660:
	st.global.u64 	[%rd3550+2560], %rd20181;
	add.s32 	%r9890, %r749, 352;
	shr.u32 	%r9891, %r9890, 4;
	mul.lo.s32 	%r9892, %r9891, 28;
	and.b32  	%r762, %r9892, 60;
	shr.u32 	%r9893, %r9892, 2;
	and.b32  	%r9894, %r9893, 1008;
	or.b32  	%r9895, %r9894, %r750;
	mul.wide.u32 	%rd14975, %r9895, 8;
	add.s64 	%rd3601, %rd1, %rd14975;
	ld.global.nc.u64 	%rd14976, [%rd3601];
	shr.u64 	%rd3602, %rd14976, %r762;
	and.b64  	%rd20182, %rd3602, 268435455;
	setp.lt.u32 	%p1196, %r762, 37;
	@%p1196 bra 	$L__BB0_2662;
	ld.global.nc.u64 	%rd14977, [%rd3601+128];
	sub.s32 	%r9896, 64, %r762;
	shl.b64 	%rd14978, %rd14977, %r9896;
	and.b64  	%rd14979, %rd14978, 268435455;
	or.b64  	%rd20182, %rd14979, %rd3602;
$L__BB0_2662:
	st.global.u64 	[%rd3550+2816], %rd20182;
	add.s32 	%r9897, %r749, 384;
	shr.u32 	%r9898, %r9897, 4;
	mul.lo.s32 	%r9899, %r9898, 28;
	and.b32  	%r763, %r9899, 60;
	shr.u32 	%r9900, %r9899, 2;
	and.b32  	%r9901, %r9900, 1008;
	or.b32  	%r9902, %r9901, %r750;
	mul.wide.u32 	%rd14980, %r9902, 8;
	add.s64 	%rd3606, %rd1, %rd14980;
	ld.global.nc.u64 	%rd14981, [%rd3606];
	shr.u64 	%rd3607, %rd14981, %r763;
	and.b64  	%rd20183, %rd3607, 268435455;
	setp.lt.u32 	%p1197, %r763, 37;
	@%p1197 bra 	$L__BB0_2664;
	ld.global.nc.u64 	%rd14982, [%rd3606+128];
	sub.s32 	%r9903, 64, %r763;
	shl.b64 	%rd14983, %rd14982, %r9903;
	and.b64  	%rd14984, %rd14983, 268435455;
	or.b64  	%rd20183, %rd14984, %rd3607;
$L__BB0_2664:
	st.global.u64 	[%rd3550+3072], %rd20183;
	add.s32 	%r9904, %r749, 416;
	shr.u32 	%r9905, %r9904, 4;
	mul.lo.s32 	%r9906, %r9905, 28;
	and.b32  	%r764, %r9906, 60;
	shr.u32 	%r9907, %r9906, 2;
	and.b32  	%r9908, %r9907, 1008;
	or.b32  	%r9909, %r9908, %r750;
	mul.wide.u32 	%rd14985, %r9909, 8;
	add.s64 	%rd3611, %rd1, %rd14985;
	ld.global.nc.u64 	%rd14986, [%rd3611];
	shr.u64 	%rd3612, %rd14986, %r764;
	and.b64  	%rd20184, %rd3612, 268435455;
	setp.lt.u32 	%p1198, %r764, 37;
	@%p1198 bra 	$L__BB0_2666;
	ld.global.nc.u64 	%rd14987, [%rd3611+128];
	sub.s32 	%r9910, 64, %r764;
	shl.b64 	%rd14988, %rd14987, %r9910;
	and.b64  	%rd14989, %rd14988, 268435455;
	or.b64  	%rd20184, %rd14989, %rd3612;
$L__BB0_2666:
	st.global.u64 	[%rd3550+3328], %rd20184;
	add.s32 	%r9911, %r749, 448;
	shr.u32 	%r9912, %r9911, 4;
	mul.lo.s32 	%r9913, %r9912, 28;
	and.b32  	%r765, %r9913, 60;
	shr.u32 	%r9914, %r9913, 2;
	and.b32  	%r9915, %r9914, 1008;
	or.b32  	%r9916, %r9915, %r750;
	mul.wide.u32 	%rd14990, %r9916, 8;
	add.s64 	%rd3616, %rd1, %rd14990;
	ld.global.nc.u64 	%rd14991, [%rd3616];
	shr.u64 	%rd3617, %rd14991, %r765;
	and.b64  	%rd20185, %rd3617, 268435455;
	setp.lt.u32 	%p1199, %r765, 37;
	@%p1199 bra 	$L__BB0_2668;
	ld.global.nc.u64 	%rd14992, [%rd3616+128];
	sub.s32 	%r9917, 64, %r765;
	shl.b64 	%rd14993, %rd14992, %r9917;
	and.b64  	%rd14994, %rd14993, 268435455;
	or.b64  	%rd20185, %rd14994, %rd3617;
$L__BB0_2668:
	st.global.u64 	[%rd3550+3584], %rd20185;
	add.s32 	%r9918, %r749, 480;
	shr.u32 	%r9919, %r9918, 4;
	mul.lo.s32 	%r9920, %r9919, 28;
	and.b32  	%r766, %r9920, 60;
	shr.u32 	%r9921, %r9920, 2;
	and.b32  	%r9922, %r9921, 1008;
	or.b32  	%r9923, %r9922, %r750;
	mul.wide.u32 	%rd14995, %r9923, 8;
	add.s64 	%rd3621, %rd1, %rd14995;
	ld.global.nc.u64 	%rd14996, [%rd3621];
	shr.u64 	%rd3622, %rd14996, %r766;
	and.b64  	%rd20186, %rd3622, 268435455;
	setp.lt.u32 	%p1200, %r766, 37;
	@%p1200 bra 	$L__BB0_2670;
	ld.global.nc.u64 	%rd14997, [%rd3621+128];
	sub.s32 	%r9924, 64, %r766;
	shl.b64 	%rd14998, %rd14997, %r9924;
	and.b64  	%rd14999, %rd14998, 268435455;
	or.b64  	%rd20186, %rd14999, %rd3622;
$L__BB0_2670:
	st.global.u64 	[%rd3550+3840], %rd20186;
	add.s32 	%r9925, %r749, 512;
	shr.u32 	%r9926, %r9925, 4;
	mul.lo.s32 	%r9927, %r9926, 28;
	and.b32  	%r767, %r9927, 60;
	shr.u32 	%r9928, %r9927, 2;
	and.b32  	%r9929, %r9928, 1008;
	or.b32  	%r9930, %r9929, %r750;
	mul.wide.u32 	%rd15000, %r9930, 8;
	add.s64 	%rd3626, %rd1, %rd15000;
	ld.global.nc.u64 	%rd15001, [%rd3626];
	shr.u64 	%rd3627, %rd15001, %r767;
	and.b64  	%rd20187, %rd3627, 268435455;
	setp.lt.u32 	%p1201, %r767, 37;
	@%p1201 bra 	$L__BB0_2672;
	ld.global.nc.u64 	%rd15002, [%rd3626+128];
	sub.s32 	%r9931, 64, %r767;
	shl.b64 	%rd15003, %rd15002, %r9931;
	and.b64  	%rd15004, %rd15003, 268435455;
	or.b64  	%rd20187, %rd15004, %rd3627;
$L__BB0_2672:
	st.global.u64 	[%rd3550+4096], %rd20187;
	add.s32 	%r9932, %r749, 544;
	shr.u32 	%r9933, %r9932, 4;
	mul.lo.s32 	%r9934, %r9933, 28;
	and.b32  	%r768, %r9934, 60;
	shr.u32 	%r9935, %r9934, 2;
	and.b32  	%r9936, %r9935, 1008;
	or.b32  	%r9937, %r9936, %r750;
	mul.wide.u32 	%rd15005, %r9937, 8;
	add.s64 	%rd3631, %rd1, %rd15005;
	ld.global.nc.u64 	%rd15006, [%rd3631];
	shr.u64 	%rd3632, %rd15006, %r768;
	and.b64  	%rd20188, %rd3632, 268435455;
	setp.lt.u32 	%p1202, %r768, 37;
	@%p1202 bra 	$L__BB0_2674;
	ld.global.nc.u64 	%rd15007, [%rd3631+128];
	sub.s32 	%r9938, 64, %r768;
	shl.b64 	%rd15008, %rd15007, %r9938;
	and.b64  	%rd15009, %rd15008, 268435455;
	or.b64  	%rd20188, %rd15009, %rd3632;
$L__BB0_2674:
	st.global.u64 	[%rd3550+4352], %rd20188;
	add.s32 	%r9939, %r749, 576;
	shr.u32 	%r9940, %r9939, 4;
	mul.lo.s32 	%r9941, %r9940, 28;
	and.b32  	%r769, %r9941, 60;
	shr.u32 	%r9942, %r9941, 2;
	and.b32  	%r9943, %r9942, 1008;
	or.b32  	%r9944, %r9943, %r750;
	mul.wide.u32 	%rd15010, %r9944, 8;
	add.s64 	%rd3636, %rd1, %rd15010;
	ld.global.nc.u64 	%rd15011, [%rd3636];
	shr.u64 	%rd3637, %rd15011, %r769;
	and.b64  	%rd20189, %rd3637, 268435455;
	setp.lt.u32 	%p1203, %r769, 37;
	@%p1203 bra 	$L__BB0_2676;
	ld.global.nc.u64 	%rd15012, [%rd3636+128];
	sub.s32 	%r9945, 64, %r769;
	shl.b64 	%rd15013, %rd15012, %r9945;
	and.b64  	%rd15014, %rd15013, 268435455;
	or.b64  	%rd20189, %rd15014, %rd3637;
$L__BB0_2676:
	st.global.u64 	[%rd3550+4608], %rd20189;
	add.s32 	%r9946, %r749, 608;
	shr.u32 	%r9947, %r9946, 4;
	mul.lo.s32 	%r9948, %r9947, 28;
	and.b32  	%r770, %r9948, 60;
	shr.u32 	%r9949, %r9948, 2;
	and.b32  	%r9950, %r9949, 1008;
	or.b32  	%r9951, %r9950, %r750;
	mul.wide.u32 	%rd15015, %r9951, 8;
	add.s64 	%rd3641, %rd1, %rd15015;
	ld.global.nc.u64 	%rd15016, [%rd3641];
	shr.u64 	%rd3642, %rd15016, %r770;
	and.b64  	%rd20190, %rd3642, 268435455;
	setp.lt.u32 	%p1204, %r770, 37;
	@%p1204 bra 	$L__BB0_2678;
	ld.global.nc.u64 	%rd15017, [%rd3641+128];
	sub.s32 	%r9952, 64, %r770;
	shl.b64 	%rd15018, %rd15017, %r9952;
	and.b64  	%rd15019, %rd15018, 268435455;
	or.b64  	%rd20190, %rd15019, %rd3642;
$L__BB0_2678:
	st.global.u64 	[%rd3550+4864], %rd20190;
	add.s32 	%r9953, %r749, 640;
	shr.u32 	%r9954, %r9953, 4;
	mul.lo.s32 	%r9955, %r9954, 28;
	and.b32  	%r771, %r9955, 60;
	shr.u32 	%r9956, %r9955, 2;
	and.b32  	%r9957, %r9956, 1008;
	or.b32  	%r9958, %r9957, %r750;
	mul.wide.u32 	%rd15020, %r9958, 8;
	add.s64 	%rd3646, %rd1, %rd15020;
	ld.global.nc.u64 	%rd15021, [%rd3646];
	shr.u64 	%rd3647, %rd15021, %r771;
	and.b64  	%rd20191, %rd3647, 268435455;
	setp.lt.u32 	%p1205, %r771, 37;
	@%p1205 bra 	$L__BB0_2680;
	ld.global.nc.u64 	%rd15022, [%rd3646+128];
	sub.s32 	%r9959, 64, %r771;
	shl.b64 	%rd15023, %rd15022, %r9959;
	and.b64  	%rd15024, %rd15023, 268435455;
	or.b64  	%rd20191, %rd15024, %rd3647;
$L__BB0_2680:
	st.global.u64 	[%rd3550+5120], %rd20191;
	add.s32 	%r9960, %r749, 672;
	shr.u32 	%r9961, %r9960, 4;
	mul.lo.s32 	%r9962, %r9961, 28;
	and.b32  	%r772, %r9962, 60;
	shr.u32 	%r9963, %r9962, 2;
	and.b32  	%r9964, %r9963, 1008;
	or.b32  	%r9965, %r9964, %r750;
	mul.wide.u32 	%rd15025, %r9965, 8;
	add.s64 	%rd3651, %rd1, %rd15025;
	ld.global.nc.u64 	%rd15026, [%rd3651];
	shr.u64 	%rd3652, %rd15026, %r772;
	and.b64  	%rd20192, %rd3652, 268435455;
	setp.lt.u32 	%p1206, %r772, 37;
	@%p1206 bra 	$L__BB0_2682;
	ld.global.nc.u64 	%rd15027, [%rd3651+128];
	sub.s32 	%r9966, 64, %r772;
	shl.b64 	%rd15028, %rd15027, %r9966;
	and.b64  	%rd15029, %rd15028, 268435455;
	or.b64  	%rd20192, %rd15029, %rd3652;
$L__BB0_2682:
	st.global.u64 	[%rd3550+5376], %rd20192;
	add.s32 	%r9967, %r749, 704;
	shr.u32 	%r9968, %r9967, 4;
	mul.lo.s32 	%r9969, %r9968, 28;
	and.b32  	%r773, %r9969, 60;
	shr.u32 	%r9970, %r9969, 2;
	and.b32  	%r9971, %r9970, 1008;
	or.b32  	%r9972, %r9971, %r750;
	mul.wide.u32 	%rd15030, %r9972, 8;
	add.s64 	%rd3656, %rd1, %rd15030;
	ld.global.nc.u64 	%rd15031, [%rd3656];
	shr.u64 	%rd3657, %rd15031, %r773;
	and.b64  	%rd20193, %rd3657, 268435455;
	setp.lt.u32 	%p1207, %r773, 37;
	@%p1207 bra 	$L__BB0_2684;
	ld.global.nc.u64 	%rd15032, [%rd3656+128];
	sub.s32 	%r9973, 64, %r773;
	shl.b64 	%rd15033, %rd15032, %r9973;
	and.b64  	%rd15034, %rd15033, 268435455;
	or.b64  	%rd20193, %rd15034, %rd3657;
$L__BB0_2684:
	st.global.u64 	[%rd3550+5632], %rd20193;
	add.s32 	%r9974, %r749, 736;
	shr.u32 	%r9975, %r9974, 4;
	mul.lo.s32 	%r9976, %r9975, 28;
	and.b32  	%r774, %r9976, 60;
	shr.u32 	%r9977, %r9976, 2;
	and.b32  	%r9978, %r9977, 1008;
	or.b32  	%r9979, %r9978, %r750;
	mul.wide.u32 	%rd15035, %r9979, 8;
	add.s64 	%rd3661, %rd1, %rd15035;
	ld.global.nc.u64 	%rd15036, [%rd3661];
	shr.u64 	%rd3662, %rd15036, %r774;
	and.b64  	%rd20194, %rd3662, 268435455;
	setp.lt.u32 	%p1208, %r774, 37;
	@%p1208 bra 	$L__BB0_2686;
	ld.global.nc.u64 	%rd15037, [%rd3661+128];
	sub.s32 	%r9980, 64, %r774;
	shl.b64 	%rd15038, %rd15037, %r9980;
	and.b64  	%rd15039, %rd15038, 268435455;
	or.b64  	%rd20194, %rd15039, %rd3662;
$L__BB0_2686:
	st.global.u64 	[%rd3550+5888], %rd20194;
	add.s32 	%r9981, %r749, 768;
	shr.u32 	%r9982, %r9981, 4;
	mul.lo.s32 	%r9983, %r9982, 28;
	and.b32  	%r775, %r9983, 60;
	shr.u32 	%r9984, %r9983, 2;
	and.b32  	%r9985, %r9984, 1008;
	or.b32  	%r9986, %r9985, %r750;
	mul.wide.u32 	%rd15040, %r9986, 8;
	add.s64 	%rd3666, %rd1, %rd15040;
	ld.global.nc.u64 	%rd15041, [%rd3666];
	shr.u64 	%rd3667, %rd15041, %r775;
	and.b64  	%rd20195, %rd3667, 268435455;
	setp.lt.u32 	%p1209, %r775, 37;
	@%p1209 bra 	$L__BB0_2688;
	ld.global.nc.u64 	%rd15042, [%rd3666+128];
	sub.s32 	%r9987, 64, %r775;
	shl.b64 	%rd15043, %rd15042, %r9987;
	and.b64  	%rd15044, %rd15043, 268435455;
	or.b64  	%rd20195, %rd15044, %rd3667;
$L__BB0_2688:
	st.global.u64 	[%rd3550+6144], %rd20195;
	add.s32 	%r9988, %r749, 800;
	shr.u32 	%r9989, %r9988, 4;
	mul.lo.s32 	%r9990, %r9989, 28;
	and.b32  	%r776, %r9990, 60;
	shr.u32 	%r9991, %r9990, 2;
	and.b32  	%r9992, %r9991, 1008;
	or.b32  	%r9993, %r9992, %r750;
	mul.wide.u32 	%rd15045, %r9993, 8;
	add.s64 	%rd3671, %rd1, %rd15045;
	ld.global.nc.u64 	%rd15046, [%rd3671];
	shr.u64 	%rd3672, %rd15046, %r776;
	and.b64  	%rd20196, %rd3672, 268435455;
	setp.lt.u32 	%p1210, %r776, 37;
	@%p1210 bra 	$L__BB0_2690;
	ld.global.nc.u64 	%rd15047, [%rd3671+128];
	sub.s32 	%r9994, 64, %r776;
	shl.b64 	%rd15048, %rd15047, %r9994;
	and.b64  	%rd15049, %rd15048, 268435455;
	or.b64  	%rd20196, %rd15049, %rd3672;
$L__BB0_2690:
	st.global.u64 	[%rd3550+6400], %rd20196;
	add.s32 	%r9995, %r749, 832;
	shr.u32 	%r9996, %r9995, 4;
	mul.lo.s32 	%r9997, %r9996, 28;
	and.b32  	%r777, %r9997, 60;
	shr.u32 	%r9998, %r9997, 2;
	and.b32  	%r9999, %r9998, 1008;
	or.b32  	%r10000, %r9999, %r750;
	mul.wide.u32 	%rd15050, %r10000, 8;
	add.s64 	%rd3676, %rd1, %rd15050;
	ld.global.nc.u64 	%rd15051, [%rd3676];
	shr.u64 	%rd3677, %rd15051, %r777;
	and.b64  	%rd20197, %rd3677, 268435455;
	setp.lt.u32 	%p1211, %r777, 37;
	@%p1211 bra 	$L__BB0_2692;
	ld.global.nc.u64 	%rd15052, [%rd3676+128];
	sub.s32 	%r10001, 64, %r777;
	shl.b64 	%rd15053, %rd15052, %r10001;
	and.b64  	%rd15054, %rd15053, 268435455;
	or.b64  	%rd20197, %rd15054, %rd3677;
$L__BB0_2692:
	st.global.u64 	[%rd3550+6656], %rd20197;
	add.s32 	%r10002, %r749, 864;
	shr.u32 	%r10003, %r10002, 4;
	mul.lo.s32 	%r10004, %r10003, 28;
	and.b32  	%r778, %r10004, 60;
	shr.u32 	%r10005, %r10004, 2;
	and.b32  	%r10006, %r10005, 1008;
	or.b32  	%r10007, %r10006, %r750;
	mul.wide.u32 	%rd15055, %r10007, 8;
	add.s64 	%rd3681, %rd1, %rd15055;
	ld.global.nc.u64 	%rd15056, [%rd3681];
	shr.u64 	%rd3682, %rd15056, %r778;
	and.b64  	%rd20198, %rd3682, 268435455;
	setp.lt.u32 	%p1212, %r778, 37;
	@%p1212 bra 	$L__BB0_2694;
	ld.global.nc.u64 	%rd15057, [%rd3681+128];
	sub.s32 	%r10008, 64, %r778;
	shl.b64 	%rd15058, %rd15057, %r10008;
	and.b64  	%rd15059, %rd15058, 268435455;
	or.b64  	%rd20198, %rd15059, %rd3682;
$L__BB0_2694:
	st.global.u64 	[%rd3550+6912], %rd20198;
	add.s32 	%r10009, %r749, 896;
	shr.u32 	%r10010, %r10009, 4;
	mul.lo.s32 	%r10011, %r10010, 28;
	and.b32  	%r779, %r10011, 60;
	shr.u32 	%r10012, %r10011, 2;
	and.b32  	%r10013, %r10012, 1008;
	or.b32  	%r10014, %r10013, %r750;
	mul.wide.u32 	%rd15060, %r10014, 8;
	add.s64 	%rd3686, %rd1, %rd15060;
	ld.global.nc.u64 	%rd15061, [%rd3686];
	shr.u64 	%rd3687, %rd15061, %r779;
	and.b64  	%rd20199, %rd3687, 268435455;
	setp.lt.u32 	%p1213, %r779, 37;
	@%p1213 bra 	$L__BB0_2696;
	ld.global.nc.u64 	%rd15062, [%rd3686+128];
	sub.s32 	%r10015, 64, %r779;
	shl.b64 	%rd15063, %rd15062, %r10015;
	and.b64  	%rd15064, %rd15063, 268435455;
	or.b64  	%rd20199, %rd15064, %rd3687;
$L__BB0_2696:
	st.global.u64 	[%rd3550+7168], %rd20199;
	add.s32 	%r10016, %r749, 928;
	shr.u32 	%r10017, %r10016, 4;
	mul.lo.s32 	%r10018, %r10017, 28;
	and.b32  	%r780, %r10018, 60;
	shr.u32 	%r10019, %r10018, 2;
	and.b32  	%r10020, %r10019, 1008;
	or.b32  	%r10021, %r10020, %r750;
	mul.wide.u32 	%rd15065, %r10021, 8;
	add.s64 	%rd3691, %rd1, %rd15065;
	ld.global.nc.u64 	%rd15066, [%rd3691];
	shr.u64 	%rd3692, %rd15066, %r780;
	and.b64  	%rd20200, %rd3692, 268435455;
	setp.lt.u32 	%p1214, %r780, 37;
	@%p1214 bra 	$L__BB0_2698;
	ld.global.nc.u64 	%rd15067, [%rd3691+128];
	sub.s32 	%r10022, 64, %r780;
	shl.b64 	%rd15068, %rd15067, %r10022;
	and.b64  	%rd15069, %rd15068, 268435455;
	or.b64  	%rd20200, %rd15069, %rd3692;
$L__BB0_2698:
	st.global.u64 	[%rd3550+7424], %rd20200;
	add.s32 	%r10023, %r749, 960;
	shr.u32 	%r10024, %r10023, 4;
	mul.lo.s32 	%r10025, %r10024, 28;
	and.b32  	%r781, %r10025, 60;
	shr.u32 	%r10026, %r10025, 2;
	and.b32  	%r10027, %r10026, 1008;
	or.b32  	%r10028, %r10027, %r750;
	mul.wide.u32 	%rd15070, %r10028, 8;
	add.s64 	%rd3696, %rd1, %rd15070;
	ld.global.nc.u64 	%rd15071, [%rd3696];
	shr.u64 	%rd3697, %rd15071, %r781;
	and.b64  	%rd20201, %rd3697, 268435455;
	setp.lt.u32 	%p1215, %r781, 37;
	@%p1215 bra 	$L__BB0_2700;
	ld.global.nc.u64 	%rd15072, [%rd3696+128];
	sub.s32 	%r10029, 64, %r781;
	shl.b64 	%rd15073, %rd15072, %r10029;
	and.b64  	%rd15074, %rd15073, 268435455;
	or.b64  	%rd20201, %rd15074, %rd3697;
$L__BB0_2700:
	st.global.u64 	[%rd3550+7680], %rd20201;
	add.s32 	%r10030, %r749, 992;
	shr.u32 	%r10031, %r10030, 4;
	mul.lo.s32 	%r10032, %r10031, 28;
	and.b32  	%r782, %r10032, 60;
	shr.u32 	%r10033, %r10032, 2;
	and.b32  	%r10034, %r10033, 1008;
	or.b32  	%r10035, %r10034, %r750;
	mul.wide.u32 	%rd15075, %r10035, 8;
	add.s64 	%rd3701, %rd1, %rd15075;
	ld.global.nc.u64 	%rd15076, [%rd3701];
	shr.u64 	%rd3702, %rd15076, %r782;
	and.b64  	%rd20202, %rd3702, 268435455;
	setp.lt.u32 	%p1216, %r782, 37;
	@%p1216 bra 	$L__BB0_2702;
	ld.global.nc.u64 	%rd15077, [%rd3701+128];
	sub.s32 	%r10036, 64, %r782;
	shl.b64 	%rd15078, %rd15077, %r10036;
	and.b64  	%rd15079, %rd15078, 268435455;
	or.b64  	%rd20202, %rd15079, %rd3702;
$L__BB0_2702:
	st.global.u64 	[%rd3550+7936], %rd20202;
	bra.uni 	$L__BB0_3809;
$L__BB0_2703:
	mov.u32 	%r817, %tid.x;
	and.b32  	%r818, %r817, 15;
	shr.u32 	%r9368, %r817, 4;
	mul.lo.s32 	%r9369, %r9368, 30;
	and.b32  	%r819, %r9369, 62;
	shr.u32 	%r9370, %r9369, 2;
	and.b32  	%r9371, %r9370, 496;
	or.b32  	%r9372, %r9371, %r818;
	mul.wide.u32 	%rd14597, %r9372, 8;
	add.s64 	%rd3867, %rd1, %rd14597;
	ld.global.nc.u64 	%rd14598, [%rd3867];
	shr.u64 	%rd3868, %rd14598, %r819;
	and.b64  	%rd20235, %rd3868, 1073741823;
	setp.lt.u32 	%p1121, %r819, 35;
	@%p1121 bra 	$L__BB0_2705;
	ld.global.nc.u64 	%rd14599, [%rd3867+128];
	sub.s32 	%r9373, 64, %r819;
	shl.b64 	%rd14600, %rd14599, %r9373;
	and.b64  	%rd14601, %rd14600, 1073741823;
	or.b64  	%rd20235, %rd14601, %rd3868;
$L__BB0_2705:
	mul.wide.u32 	%rd14602, %r817, 8;
	add.s64 	%rd3872, %rd2, %rd14602;
	st.global.u64 	[%rd3872], %rd20235;
	add.s32 	%r9374, %r817, 32;
	shr.u32 	%r9375, %r9374, 4;
	mul.lo.s32 	%r9376, %r9375, 30;
	and.b32  	%r820, %r9376, 62;
	shr.u32 	%r9377, %r9376, 2;
	and.b32  	%r9378, %r9377, 1008;
	or.b32  	%r9379, %r9378, %r818;
	mul.wide.u32 	%rd14603, %r9379, 8;
	add.s64 	%rd3873, %rd1, %rd14603;
	ld.global.nc.u64 	%rd14604, [%rd3873];
	shr.u64 	%rd3874, %rd14604, %r820;
	and.b64  	%rd20236, %rd3874, 1073741823;
	setp.lt.u32 	%p1122, %r820, 35;
	@%p1122 bra 	$L__BB0_2707;
	ld.global.nc.u64 	%rd14605, [%rd3873+128];
	sub.s32 	%r9380, 64, %r820;
	shl.b64 	%rd14606, %rd14605, %r9380;
	and.b64  	%rd14607, %rd14606, 1073741823;
	or.b64  	%rd20236, %rd14607, %rd3874;
$L__BB0_2707:
	st.global.u64 	[%rd3872+256], %rd20236;
	add.s32 	%r9381, %r817, 64;
	shr.u32 	%r9382, %r9381, 4;
	mul.lo.s32 	%r9383, %r9382, 30;
	and.b32  	%r821, %r9383, 62;
	shr.u32 	%r9384, %r9383, 2;
	and.b32  	%r9385, %r9384, 1008;
	or.b32  	%r9386, %r9385, %r818;
	mul.wide.u32 	%rd14608, %r9386, 8;
	add.s64 	%rd3878, %rd1, %rd14608;
	ld.global.nc.u64 	%rd14609, [%rd3878];
	shr.u64 	%rd3879, %rd14609, %r821;
	and.b64  	%rd20237, %rd3879, 1073741823;
	setp.lt.u32 	%p1123, %r821, 35;
	@%p1123 bra 	$L__BB0_2709;
	ld.global.nc.u64 	%rd14610, [%rd3878+128];
	sub.s32 	%r9387, 64, %r821;
	shl.b64 	%rd14611, %rd14610, %r9387;
	and.b64  	%rd14612, %rd14611, 1073741823;
	or.b64  	%rd20237, %rd14612, %rd3879;
$L__BB0_2709:
	st.global.u64 	[%rd3872+512], %rd20237;
	add.s32 	%r9388, %r817, 96;
	shr.u32 	%r9389, %r9388, 4;
	mul.lo.s32 	%r9390, %r9389, 30;
	and.b32  	%r822, %r9390, 62;
	shr.u32 	%r9391, %r9390, 2;
	and.b32  	%r9392, %r9391, 1008;
	or.b32  	%r9393, %r9392, %r818;
	mul.wide.u32 	%rd14613, %r9393, 8;
	add.s64 	%rd3883, %rd1, %rd14613;
	ld.global.nc.u64 	%rd14614, [%rd3883];
	shr.u64 	%rd3884, %rd14614, %r822;
	and.b64  	%rd20238, %rd3884, 1073741823;
	setp.lt.u32 	%p1124, %r822, 35;
	@%p1124 bra 	$L__BB0_2711;
	ld.global.nc.u64 	%rd14615, [%rd3883+128];
	sub.s32 	%r9394, 64, %r822;
	shl.b64 	%rd14616, %rd14615, %r9394;
	and.b64  	%rd14617, %rd14616, 1073741823;
	or.b64  	%rd20238, %rd14617, %rd3884;
$L__BB0_2711:
	st.global.u64 	[%rd3872+768], %rd20238;
	add.s32 	%r9395, %r817, 128;
	shr.u32 	%r9396, %r9395, 4;
	mul.lo.s32 	%r9397, %r9396, 30;
	and.b32  	%r823, %r9397, 62;
	shr.u32 	%r9398, %r9397, 2;
	and.b32  	%r9399, %r9398, 1008;
	or.b32  	%r9400, %r9399, %r818;
	mul.wide.u32 	%rd14618, %r9400, 8;
	add.s64 	%rd3888, %rd1, %rd14618;
	ld.global.nc.u64 	%rd14619, [%rd3888];
	shr.u64 	%rd3889, %rd14619, %r823;
	and.b64  	%rd20239, %rd3889, 1073741823;
	setp.lt.u32 	%p1125, %r823, 35;
	@%p1125 bra 	$L__BB0_2713;
	ld.global.nc.u64 	%rd14620, [%rd3888+128];
	sub.s32 	%r9401, 64, %r823;
	shl.b64 	%rd14621, %rd14620, %r9401;
	and.b64  	%rd14622, %rd14621, 1073741823;
	or.b64  	%rd20239, %rd14622, %rd3889;
$L__BB0_2713:
	st.global.u64 	[%rd3872+1024], %rd20239;
	add.s32 	%r9402, %r817, 160;
	shr.u32 	%r9403, %r9402, 4;
	mul.lo.s32 	%r9404, %r9403, 30;
	and.b32  	%r824, %r9404, 62;
	shr.u32 	%r9405, %r9404, 2;
	and.b32  	%r9406, %r9405, 1008;
	or.b32  	%r9407, %r9406, %r818;
	mul.wide.u32 	%rd14623, %r9407, 8;
	add.s64 	%rd3893, %rd1, %rd14623;
	ld.global.nc.u64 	%rd14624, [%rd3893];
	shr.u64 	%rd3894, %rd14624, %r824;
	and.b64  	%rd20240, %rd3894, 1073741823;
	setp.lt.u32 	%p1126, %r824, 35;
	@%p1126 bra 	$L__BB0_2715;
	ld.global.nc.u64 	%rd14625, [%rd3893+128];
	sub.s32 	%r9408, 64, %r824;
	shl.b64 	%rd14626, %rd14625, %r9408;
	and.b64  	%rd14627, %rd14626, 1073741823;
	or.b64  	%rd20240, %rd14627, %rd3894;
$L__BB0_2715:
	st.global.u64 	[%rd3872+1280], %rd20240;
	add.s32 	%r9409, %r817, 192;
	shr.u32 	%r9410, %r9409, 4;
	mul.lo.s32 	%r9411, %r9410, 30;
	and.b32  	%r825, %r9411, 62;
	shr.u32 	%r9412, %r9411, 2;
	and.b32  	%r9413, %r9412, 1008;
	or.b32  	%r9414, %r9413, %r818;
	mul.wide.u32 	%rd14628, %r9414, 8;
	add.s64 	%rd3898, %rd1, %rd14628;
	ld.global.nc.u64 	%rd14629, [%rd3898];
	shr.u64 	%rd3899, %rd14629, %r825;
	and.b64  	%rd20241, %rd3899, 1073741823;
	setp.lt.u32 	%p1127, %r825, 35;
	@%p1127 bra 	$L__BB0_2717;
	ld.global.nc.u64 	%rd14630, [%rd3898+128];
	sub.s32 	%r9415, 64, %r825;
	shl.b64 	%rd14631, %rd14630, %r9415;
	and.b64  	%rd14632, %rd14631, 1073741823;
	or.b64  	%rd20241, %rd14632, %rd3899;
$L__BB0_2717:
	st.global.u64 	[%rd3872+1536], %rd20241;
	add.s32 	%r9416, %r817, 224;
	shr.u32 	%r9417, %r9416, 4;
	mul.lo.s32 	%r9418, %r9417, 30;
	and.b32  	%r826, %r9418, 62;
	shr.u32 	%r9419, %r9418, 2;
	and.b32  	%r9420, %r9419, 1008;
	or.b32  	%r9421, %r9420, %r818;
	mul.wide.u32 	%rd14633, %r9421, 8;
	add.s64 	%rd3903, %rd1, %rd14633;
	ld.global.nc.u64 	%rd14634, [%rd3903];
	shr.u64 	%rd3904, %rd14634, %r826;
	and.b64  	%rd20242, %rd3904, 1073741823;
	setp.lt.u32 	%p1128, %r826, 35;
	@%p1128 bra 	$L__BB0_2719;
	ld.global.nc.u64 	%rd14635, [%rd3903+128];
	sub.s32 	%r9422, 64, %r826;
	shl.b64 	%rd14636, %rd14635, %r9422;
	and.b64  	%rd14637, %rd14636, 1073741823;
	or.b64  	%rd20242, %rd14637, %rd3904;
$L__BB0_2719:
	st.global.u64 	[%rd3872+1792], %rd20242;
	add.s32 	%r9423, %r817, 256;
	shr.u32 	%r9424, %r9423, 4;
	mul.lo.s32 	%r9425, %r9424, 30;
	and.b32  	%r827, %r9425, 62;
	shr.u32 	%r9426, %r9425, 2;
	and.b32  	%r9427, %r9426, 1008;
	or.b32  	%r9428, %r9427, %r818;
	mul.wide.u32 	%rd14638, %r9428, 8;
	add.s64 	%rd3908, %rd1, %rd14638;
	ld.global.nc.u64 	%rd14639, [%rd3908];
	shr.u64 	%rd3909, %rd14639, %r827;
	and.b64  	%rd20243, %rd3909, 1073741823;
	setp.lt.u32 	%p1129, %r827, 35;
	@%p1129 bra 	$L__BB0_2721;
	ld.global.nc.u64 	%rd14640, [%rd3908+128];
	sub.s32 	%r9429, 64, %r827;
	shl.b64 	%rd14641, %rd14640, %r9429;
	and.b64  	%rd14642, %rd14641, 1073741823;
	or.b64  	%rd20243, %rd14642, %rd3909;
$L__BB0_2721:
	st.global.u64 	[%rd3872+2048], %rd20243;
	add.s32 	%r9430, %r817, 288;
	shr.u32 	%r9431, %r9430, 4;
	mul.lo.s32 	%r9432, %r9431, 30;
	and.b32  	%r828, %r9432, 62;
	shr.u32 	%r9433, %r9432, 2;
	and.b32  	%r9434, %r9433, 1008;
	or.b32  	%r9435, %r9434, %r818;
	mul.wide.u32 	%rd14643, %r9435, 8;
	add.s64 	%rd3913, %rd1, %rd14643;
	ld.global.nc.u64 	%rd14644, [%rd3913];
	shr.u64 	%rd3914, %rd14644, %r828;
	and.b64  	%rd20244, %rd3914, 1073741823;
	setp.lt.u32 	%p1130, %r828, 35;
	@%p1130 bra 	$L__BB0_2723;
	ld.global.nc.u64 	%rd14645, [%rd3913+128];
	sub.s32 	%r9436, 64, %r828;
	shl.b64 	%rd14646, %rd14645, %r9436;
	and.b64  	%rd14647, %rd14646, 1073741823;
	or.b64  	%rd20244, %rd14647, %rd3914;
$L__BB0_2723:
	st.global.u64 	[%rd3872+2304], %rd20244;
	add.s32 	%r9437, %r817, 320;
	shr.u32 	%r9438, %r9437, 4;
	mul.lo.s32 	%r9439, %r9438, 30;
	and.b32  	%r829, %r9439, 62;
	shr.u32 	%r9440, %r9439, 2;
	and.b32  	%r9441, %r9440, 1008;
	or.b32  	%r9442, %r9441, %r818;
	mul.wide.u32 	%rd14648, %r9442, 8;
	add.s64 	%rd3918, %rd1, %rd14648;
	ld.global.nc.u64 	%rd14649, [%rd3918];
	shr.u64 	%rd3919, %rd14649, %r829;
	and.b64  	%rd20245, %rd3919, 1073741823;
	setp.lt.u32 	%p1131, %r829, 35;
	@%p1131 bra 	$L__BB0_2725;
	ld.global.nc.u64 	%rd14650, [%rd3918+128];
	sub.s32 	%r9443, 64, %r829;
	shl.b64 	%rd14651, %rd14650, %r9443;
	and.b64  	%rd14652, %rd14651, 1073741823;
	or.b64  	%rd20245, %rd14652, %rd3919;
$L__BB0_2725:
	st.global.u64 	[%rd3872+2560], %rd20245;
	add.s32 	%r9444, %r817, 352;
	shr.u32 	%r9445, %r9444, 4;
	mul.lo.s32 	%r9446, %r9445, 30;
	and.b32  	%r830, %r9446, 62;
	shr.u32 	%r9447, %r9446, 2;
	and.b32  	%r9448, %r9447, 1008;
	or.b32  	%r9449, %r9448, %r818;
	mul.wide.u32 	%rd14653, %r9449, 8;
	add.s64 	%rd3923, %rd1, %rd14653;
	ld.global.nc.u64 	%rd14654, [%rd3923];
	shr.u64 	%rd3924, %rd14654, %r830;
	and.b64  	%rd20246, %rd3924, 1073741823;
	setp.lt.u32 	%p1132, %r830, 35;
	@%p1132 bra 	$L__BB0_2727;
	ld.global.nc.u64 	%rd14655, [%rd3923+128];
	sub.s32 	%r9450, 64, %r830;
	shl.b64 	%rd14656, %rd14655, %r9450;
	and.b64  	%rd14657, %rd14656, 1073741823;
	or.b64  	%rd20246, %rd14657, %rd3924;
$L__BB0_2727:
	st.global.u64 	[%rd3872+2816], %rd20246;
	add.s32 	%r9451, %r817, 384;
	shr.u32 	%r9452, %r9451, 4;
	mul.lo.s32 	%r9453, %r9452, 30;
	and.b32  	%r831, %r9453, 62;
	shr.u32 	%r9454, %r9453, 2;
	and.b32  	%r9455, %r9454, 1008;
	or.b32  	%r9456, %r9455, %r818;
	mul.wide.u32 	%rd14658, %r9456, 8;
	add.s64 	%rd3928, %rd1, %rd14658;
	ld.global.nc.u64 	%rd14659, [%rd3928];
	shr.u64 	%rd3929, %rd14659, %r831;
	and.b64  	%rd20247, %rd3929, 1073741823;
	setp.lt.u32 	%p1133, %r831, 35;
	@%p1133 bra 	$L__BB0_2729;
	ld.global.nc.u64 	%rd14660, [%rd3928+128];
	sub.s32 	%r9457, 64, %r831;
	shl.b64 	%rd14661, %rd14660, %r9457;
	and.b64  	%rd14662, %rd14661, 1073741823;
	or.b64  	%rd20247, %rd14662, %rd3929;
$L__BB0_2729:
	st.global.u64 	[%rd3872+3072], %rd20247;
	add.s32 	%r9458, %r817, 416;
	shr.u32 	%r9459, %r9458, 4;
	mul.lo.s32 	%r9460, %r9459, 30;
	and.b32  	%r832, %r9460, 62;
	shr.u32 	%r9461, %r9460, 2;
	and.b32  	%r9462, %r9461, 1008;
	or.b32  	%r9463, %r9462, %r818;
	mul.wide.u32 	%rd14663, %r9463, 8;
	add.s64 	%rd3933, %rd1, %rd14663;
	ld.global.nc.u64 	%rd14664, [%rd3933];
	shr.u64 	%rd3934, %rd14664, %r832;
	and.b64  	%rd20248, %rd3934, 1073741823;
	setp.lt.u32 	%p1134, %r832, 35;
	@%p1134 bra 	$L__BB0_2731;
	ld.global.nc.u64 	%rd14665, [%rd3933+128];
	sub.s32 	%r9464, 64, %r832;
	shl.b64 	%rd14666, %rd14665, %r9464;
	and.b64  	%rd14667, %rd14666, 1073741823;
	or.b64  	%rd20248, %rd14667, %rd3934;
$L__BB0_2731:
	st.global.u64 	[%rd3872+3328], %rd20248;
	add.s32 	%r9465, %r817, 448;
	shr.u32 	%r9466, %r9465, 4;
	mul.lo.s32 	%r9467, %r9466, 30;
	and.b32  	%r833, %r9467, 62;
	shr.u32 	%r9468, %r9467, 2;
	and.b32  	%r9469, %r9468, 1008;
	or.b32  	%r9470, %r9469, %r818;
	mul.wide.u32 	%rd14668, %r9470, 8;
	add.s64 	%rd3938, %rd1, %rd14668;
	ld.global.nc.u64 	%rd14669, [%rd3938];
	shr.u64 	%rd3939, %rd14669, %r833;
	and.b64  	%rd20249, %rd3939, 1073741823;
	setp.lt.u32 	%p1135, %r833, 35;
	@%p1135 bra 	$L__BB0_2733;
	ld.global.nc.u64 	%rd14670, [%rd3938+128];
	sub.s32 	%r9471, 64, %r833;
	shl.b64 	%rd14671, %rd14670, %r9471;
	and.b64  	%rd14672, %rd14671, 1073741823;
	or.b64  	%rd20249, %rd14672, %rd3939;
$L__BB0_2733:
	st.global.u64 	[%rd3872+3584], %rd20249;
	add.s32 	%r9472, %r817, 480;
	shr.u32 	%r9473, %r9472, 4;
	mul.lo.s32 	%r9474, %r9473, 30;
	and.b32  	%r834, %r9474, 62;
	shr.u32 	%r9475, %r9474, 2;
	and.b32  	%r9476, %r9475, 1008;
	or.b32  	%r9477, %r9476, %r818;
	mul.wide.u32 	%rd14673, %r9477, 8;
	add.s64 	%rd3943, %rd1, %rd14673;
	ld.global.nc.u64 	%rd14674, [%rd3943];
	shr.u64 	%rd3944, %rd14674, %r834;
	and.b64  	%rd20250, %rd3944, 1073741823;
	setp.lt.u32 	%p1136, %r834, 35;
	@%p1136 bra 	$L__BB0_2735;
	ld.global.nc.u64 	%rd14675, [%rd3943+128];
	sub.s32 	%r9478, 64, %r834;
	shl.b64 	%rd14676, %rd14675, %r9478;
	and.b64  	%rd14677, %rd14676, 1073741823;
	or.b64  	%rd20250, %rd14677, %rd3944;
$L__BB0_2735:
	st.global.u64 	[%rd3872+3840], %rd20250;
	add.s32 	%r9479, %r817, 512;
	shr.u32 	%r9480, %r9479, 4;
	mul.lo.s32 	%r9481, %r9480, 30;
	and.b32  	%r835, %r9481, 62;
	shr.u32 	%r9482, %r9481, 2;
	and.b32  	%r9483, %r9482, 1008;
	or.b32  	%r9484, %r9483, %r818;
	mul.wide.u32 	%rd14678, %r9484, 8;
	add.s64 	%rd3948, %rd1, %rd14678;
	ld.global.nc.u64 	%rd14679, [%rd3948];
	shr.u64 	%rd3949, %rd14679, %r835;
	and.b64  	%rd20251, %rd3949, 1073741823;
	setp.lt.u32 	%p1137, %r835, 35;
	@%p1137 bra 	$L__BB0_2737;
	ld.global.nc.u64 	%rd14680, [%rd3948+128];
	sub.s32 	%r9485, 64, %r835;
	shl.b64 	%rd14681, %rd14680, %r9485;
	and.b64  	%rd14682, %rd14681, 1073741823;
	or.b64  	%rd20251, %rd14682, %rd3949;
$L__BB0_2737:
	st.global.u64 	[%rd3872+4096], %rd20251;
	add.s32 	%r9486, %r817, 544;
	shr.u32 	%r9487, %r9486, 4;
	mul.lo.s32 	%r9488, %r9487, 30;
	and.b32  	%r836, %r9488, 62;
	shr.u32 	%r9489, %r9488, 2;
	and.b32  	%r9490, %r9489, 1008;
	or.b32  	%r9491, %r9490, %r818;
	mul.wide.u32 	%rd14683, %r9491, 8;
	add.s64 	%rd3953, %rd1, %rd14683;
	ld.global.nc.u64 	%rd14684, [%rd3953];
	shr.u64 	%rd3954, %rd14684, %r836;
	and.b64  	%rd20252, %rd3954, 1073741823;
	setp.lt.u32 	%p1138, %r836, 35;
	@%p1138 bra 	$L__BB0_2739;
	ld.global.nc.u64 	%rd14685, [%rd3953+128];
	sub.s32 	%r9492, 64, %r836;
	shl.b64 	%rd14686, %rd14685, %r9492;
	and.b64  	%rd14687, %rd14686, 1073741823;
	or.b64  	%rd20252, %rd14687, %rd3954;
$L__BB0_2739:
	st.global.u64 	[%rd3872+4352], %rd20252;
	add.s32 	%r9493, %r817, 576;
	shr.u32 	%r9494, %r9493, 4;
	mul.lo.s32 	%r9495, %r9494, 30;
	and.b32  	%r837, %r9495, 62;
	shr.u32 	%r9496, %r9495, 2;
	and.b32  	%r9497, %r9496, 1008;
	or.b32  	%r9498, %r9497, %r818;
	mul.wide.u32 	%rd14688, %r9498, 8;
	add.s64 	%rd3958, %rd1, %rd14688;
	ld.global.nc.u64 	%rd14689, [%rd3958];
	shr.u64 	%rd3959, %rd14689, %r837;
	and.b64  	%rd20253, %rd3959, 1073741823;
	setp.lt.u32 	%p1139, %r837, 35;
	@%p1139 bra 	$L__BB0_2741;
	ld.global.nc.u64 	%rd14690, [%rd3958+128];
	sub.s32 	%r9499, 64, %r837;
	shl.b64 	%rd14691, %rd14690, %r9499;
	and.b64  	%rd14692, %rd14691, 1073741823;
	or.b64  	%rd20253, %rd14692, %rd3959;
$L__BB0_2741:
	st.global.u64 	[%rd3872+4608], %rd20253;
	add.s32 	%r9500, %r817, 608;
	shr.u32 	%r9501, %r9500, 4;
	mul.lo.s32 	%r9502, %r9501, 30;
	and.b32  	%r838, %r9502, 62;
	shr.u32 	%r9503, %r9502, 2;
	and.b32  	%r9504, %r9503, 1008;
	or.b32  	%r9505, %r9504, %r818;
	mul.wide.u32 	%rd14693, %r9505, 8;
	add.s64 	%rd3963, %rd1, %rd14693;
	ld.global.nc.u64 	%rd14694, [%rd3963];
	shr.u64 	%rd3964, %rd14694, %r838;
	and.b64  	%rd20254, %rd3964, 1073741823;
	setp.lt.u32 	%p1140, %r838, 35;
	@%p1140 bra 	$L__BB0_2743;
	ld.global.nc.u64 	%rd14695, [%rd3963+128];
	sub.s32 	%r9506, 64, %r838;
	shl.b64 	%rd14696, %rd14695, %r9506;
	and.b64  	%rd14697, %rd14696, 1073741823;
	or.b64  	%rd20254, %rd14697, %rd3964;
$L__BB0_2743:
	st.global.u64 	[%rd3872+4864], %rd20254;
	add.s32 	%r9507, %r817, 640;
	shr.u32 	%r9508, %r9507, 4;
	mul.lo.s32 	%r9509, %r9508, 30;
	and.b32  	%r839, %r9509, 62;
	shr.u32 	%r9510, %r9509, 2;
	and.b32  	%r9511, %r9510, 1008;
	or.b32  	%r9512, %r9511, %r818;
	mul.wide.u32 	%rd14698, %r9512, 8;
	add.s64 	%rd3968, %rd1, %rd14698;
	ld.global.nc.u64 	%rd14699, [%rd3968];
	shr.u64 	%rd3969, %rd14699, %r839;
	and.b64  	%rd20255, %rd3969, 1073741823;
	setp.lt.u32 	%p1141, %r839, 35;
	@%p1141 bra 	$L__BB0_2745;
	ld.global.nc.u64 	%rd14700, [%rd3968+128];
	sub.s32 	%r9513, 64, %r839;
	shl.b64 	%rd14701, %rd14700, %r9513;
	and.b64  	%rd14702, %rd14701, 1073741823;
	or.b64  	%rd20255, %rd14702, %rd3969;
$L__BB0_2745:
	st.global.u64 	[%rd3872+5120], %rd20255;
	add.s32 	%r9514, %r817, 672;
	shr.u32 	%r9515, %r9514, 4;
	mul.lo.s32 	%r9516, %r9515, 30;
	and.b32  	%r840, %r9516, 62;
	shr.u32 	%r9517, %r9516, 2;
	and.b32  	%r9518, %r9517, 1008;
	or.b32  	%r9519, %r9518, %r818;
	mul.wide.u32 	%rd14703, %r9519, 8;
	add.s64 	%rd3973, %rd1, %rd14703;
	ld.global.nc.u64 	%rd14704, [%rd3973];
	shr.u64 	%rd3974, %rd14704, %r840;
	and.b64  	%rd20256, %rd3974, 1073741823;
	setp.lt.u32 	%p1142, %r840, 35;
	@%p1142 bra 	$L__BB0_2747;
	ld.global.nc.u64 	%rd14705, [%rd3973+128];
	sub.s32 	%r9520, 64, %r840;
	shl.b64 	%rd14706, %rd14705, %r9520;
	and.b64  	%rd14707, %rd14706, 1073741823;
	or.b64  	%rd20256, %rd14707, %rd3974;
$L__BB0_2747:
	st.global.u64 	[%rd3872+5376], %rd20256;
	add.s32 	%r9521, %r817, 704;
	shr.u32 	%r9522, %r9521, 4;
	mul.lo.s32 	%r9523, %r9522, 30;
	and.b32  	%r841, %r9523, 62;
	shr.u32 	%r9524, %r9523, 2;
	and.b32  	%r9525, %r9524, 1008;
	or.b32  	%r9526, %r9525, %r818;
	mul.wide.u32 	%rd14708, %r9526, 8;
	add.s64 	%rd3978, %rd1, %rd14708;
	ld.global.nc.u64 	%rd14709, [%rd3978];
	shr.u64 	%rd3979, %rd14709, %r841;
	and.b64  	%rd20257, %rd3979, 1073741823;
	setp.lt.u32 	%p1143, %r841, 35;
	@%p1143 bra 	$L__BB0_2749;
	ld.global.nc.u64 	%rd14710, [%rd3978+128];
	sub.s32 	%r9527, 64, %r841;
	shl.b64 	%rd14711, %rd14710, %r9527;
	and.b64  	%rd14712, %rd14711, 1073741823;
	or.b64  	%rd20257, %rd14712, %rd3979;
$L__BB0_2749:
	st.global.u64 	[%rd3872+5632], %rd20257;
	add.s32 	%r9528, %r817, 736;
	shr.u32 	%r9529, %r9528, 4;
	mul.lo.s32 	%r9530, %r9529, 30;
	and.b32  	%r842, %r9530, 62;
	shr.u32 	%r9531, %r9530, 2;
	and.b32  	%r9532, %r9531, 1008;
	or.b32  	%r9533, %r9532, %r818;
	mul.wide.u32 	%rd14713, %r9533, 8;
	add.s64 	%rd3983, %rd1, %rd14713;
	ld.global.nc.u64 	%rd14714, [%rd3983];
	shr.u64 	%rd3984, %rd14714, %r842;
	and.b64  	%rd20258, %rd3984, 1073741823;
	setp.lt.u32 	%p1144, %r842, 35;
	@%p1144 bra 	$L__BB0_2751;
	ld.global.nc.u64 	%rd14715, [%rd3983+128];
	sub.s32 	%r9534, 64, %r842;
	shl.b64 	%rd14716, %rd14715, %r9534;
	and.b64  	%rd14717, %rd14716, 1073741823;
	or.b64  	%rd20258, %rd14717, %rd3984;
$L__BB0_2751:
	st.global.u64 	[%rd3872+5888], %rd20258;
	add.s32 	%r9535, %r817, 768;
	shr.u32 	%r9536, %r9535, 4;
	mul.lo.s32 	%r9537, %r9536, 30;
	and.b32  	%r843, %r9537, 62;
	shr.u32 	%r9538, %r9537, 2;
	and.b32  	%r9539, %r9538, 1008;
	or.b32  	%r9540, %r9539, %r818;
	mul.wide.u32 	%rd14718, %r9540, 8;
	add.s64 	%rd3988, %rd1, %rd14718;
	ld.global.nc.u64 	%rd14719, [%rd3988];
	shr.u64 	%rd3989, %rd14719, %r843;
	and.b64  	%rd20259, %rd3989, 1073741823;
	setp.lt.u32 	%p1145, %r843, 35;
	@%p1145 bra 	$L__BB0_2753;
	ld.global.nc.u64 	%rd14720, [%rd3988+128];
	sub.s32 	%r9541, 64, %r843;
	shl.b64 	%rd14721, %rd14720, %r9541;
	and.b64  	%rd14722, %rd14721, 1073741823;
	or.b64  	%rd20259, %rd14722, %rd3989;
$L__BB0_2753:
	st.global.u64 	[%rd3872+6144], %rd20259;
	add.s32 	%r9542, %r817, 800;
	shr.u32 	%r9543, %r9542, 4;
	mul.lo.s32 	%r9544, %r9543, 30;
	and.b32  	%r844, %r9544, 62;
	shr.u32 	%r9545, %r9544, 2;
	and.b32  	%r9546, %r9545, 1008;
	or.b32  	%r9547, %r9546, %r818;
	mul.wide.u32 	%rd14723, %r9547, 8;
	add.s64 	%rd3993, %rd1, %rd14723;
	ld.global.nc.u64 	%rd14724, [%rd3993];
	shr.u64 	%rd3994, %rd14724, %r844;
	and.b64  	%rd20260, %rd3994, 1073741823;
	setp.lt.u32 	%p1146, %r844, 35;
	@%p1146 bra 	$L__BB0_2755;
	ld.global.nc.u64 	%rd14725, [%rd3993+128];
	sub.s32 	%r9548, 64, %r844;
	shl.b64 	%rd14726, %rd14725, %r9548;
	and.b64  	%rd14727, %rd14726, 1073741823;
	or.b64  	%rd20260, %rd14727, %rd3994;
$L__BB0_2755:
	st.global.u64 	[%rd3872+6400], %rd20260;
	add.s32 	%r9549, %r817, 832;
	shr.u32 	%r9550, %r9549, 4;
	mul.lo.s32 	%r9551, %r9550, 30;
	and.b32  	%r845, %r9551, 62;
	shr.u32 	%r9552, %r9551, 2;
	and.b32  	%r9553, %r9552, 1008;
	or.b32  	%r9554, %r9553, %r818;
	mul.wide.u32 	%rd14728, %r9554, 8;
	add.s64 	%rd3998, %rd1, %rd14728;
	ld.global.nc.u64 	%rd14729, [%rd3998];
	shr.u64 	%rd3999, %rd14729, %r845;
	and.b64  	%rd20261, %rd3999, 1073741823;
	setp.lt.u32 	%p1147, %r845, 35;
	@%p1147 bra 	$L__BB0_2757;
	ld.global.nc.u64 	%rd14730, [%rd3998+128];
	sub.s32 	%r9555, 64, %r845;
	shl.b64 	%rd14731, %rd14730, %r9555;
	and.b64  	%rd14732, %rd14731, 1073741823;
	or.b64  	%rd20261, %rd14732, %rd3999;
$L__BB0_2757:
	st.global.u64 	[%rd3872+6656], %rd20261;
	add.s32 	%r9556, %r817, 864;
	shr.u32 	%r9557, %r9556, 4;
	mul.lo.s32 	%r9558, %r9557, 30;
	and.b32  	%r846, %r9558, 62;
	shr.u32 	%r9559, %r9558, 2;
	and.b32  	%r9560, %r9559, 1008;
	or.b32  	%r9561, %r9560, %r818;
	mul.wide.u32 	%rd14733, %r9561, 8;
	add.s64 	%rd4003, %rd1, %rd14733;
	ld.global.nc.u64 	%rd14734, [%rd4003];
	shr.u64 	%rd4004, %rd14734, %r846;
	and.b64  	%rd20262, %rd4004, 1073741823;
	setp.lt.u32 	%p1148, %r846, 35;
	@%p1148 bra 	$L__BB0_2759;
	ld.global.nc.u64 	%rd14735, [%rd4003+128];
	sub.s32 	%r9562, 64, %r846;
	shl.b64 	%rd14736, %rd14735, %r9562;
	and.b64  	%rd14737, %rd14736, 1073741823;
	or.b64  	%rd20262, %rd14737, %rd4004;
$L__BB0_2759:
	st.global.u64 	[%rd3872+6912], %rd20262;
	add.s32 	%r9563, %r817, 896;
	shr.u32 	%r9564, %r9563, 4;
	mul.lo.s32 	%r9565, %r9564, 30;
	and.b32  	%r847, %r9565, 62;
	shr.u32 	%r9566, %r9565, 2;
	and.b32  	%r9567, %r9566, 1008;
	or.b32  	%r9568, %r9567, %r818;
	mul.wide.u32 	%rd14738, %r9568, 8;
	add.s64 	%rd4008, %rd1, %rd14738;
	ld.global.nc.u64 	%rd14739, [%rd4008];
	shr.u64 	%rd4009, %rd14739, %r847;
	and.b64  	%rd20263, %rd4009, 1073741823;
	setp.lt.u32 	%p1149, %r847, 35;
	@%p1149 bra 	$L__BB0_2761;
	ld.global.nc.u64 	%rd14740, [%rd4008+128];
	sub.s32 	%r9569, 64, %r847;
	shl.b64 	%rd14741, %rd14740, %r9569;
	and.b64  	%rd14742, %rd14741, 1073741823;
	or.b64  	%rd20263, %rd14742, %rd4009;
$L__BB0_2761:
	st.global.u64 	[%rd3872+7168], %rd20263;
	add.s32 	%r9570, %r817, 928;
	shr.u32 	%r9571, %r9570, 4;
	mul.lo.s32 	%r9572, %r9571, 30;
	and.b32  	%r848, %r9572, 62;
	shr.u32 	%r9573, %r9572, 2;
	and.b32  	%r9574, %r9573, 1008;
	or.b32  	%r9575, %r9574, %r818;
	mul.wide.u32 	%rd14743, %r9575, 8;
	add.s64 	%rd4013, %rd1, %rd14743;
	ld.global.nc.u64 	%rd14744, [%rd4013];
	shr.u64 	%rd4014, %rd14744, %r848;
	and.b64  	%rd20264, %rd4014, 1073741823;
	setp.lt.u32 	%p1150, %r848, 35;
	@%p1150 bra 	$L__BB0_2763;
	ld.global.nc.u64 	%rd14745, [%rd4013+128];
	sub.s32 	%r9576, 64, %r848;
	shl.b64 	%rd14746, %rd14745, %r9576;
	and.b64  	%rd14747, %rd14746, 1073741823;
	or.b64  	%rd20264, %rd14747, %rd4014;
$L__BB0_2763:
	st.global.u64 	[%rd3872+7424], %rd20264;
	add.s32 	%r9577, %r817, 960;
	shr.u32 	%r9578, %r9577, 4;
	mul.lo.s32 	%r9579, %r9578, 30;
	and.b32  	%r849, %r9579, 62;
	shr.u32 	%r9580, %r9579, 2;
	and.b32  	%r9581, %r9580, 1008;
	or.b32  	%r9582, %r9581, %r818;
	mul.wide.u32 	%rd14748, %r9582, 8;
	add.s64 	%rd4018, %rd1, %rd14748;
	ld.global.nc.u64 	%rd14749, [%rd4018];
	shr.u64 	%rd4019, %rd14749, %r849;
	and.b64  	%rd20265, %rd4019, 1073741823;
	setp.lt.u32 	%p1151, %r849, 35;
	@%p1151 bra 	$L__BB0_2765;
	ld.global.nc.u64 	%rd14750, [%rd4018+128];
	sub.s32 	%r9583, 64, %r849;
	shl.b64 	%rd14751, %rd14750, %r9583;
	and.b64  	%rd14752, %rd14751, 1073741823;
	or.b64  	%rd20265, %rd14752, %rd4019;
$L__BB0_2765:
	st.global.u64 	[%rd3872+7680], %rd20265;
	add.s32 	%r9584, %r817, 992;
	shr.u32 	%r9585, %r9584, 4;
	mul.lo.s32 	%r9586, %r9585, 30;
	and.b32  	%r850, %r9586, 62;
	shr.u32 	%r9587, %r9586, 2;
	and.b32  	%r9588, %r9587, 1008;
	or.b32  	%r9589, %r9588, %r818;
	mul.wide.u32 	%rd14753, %r9589, 8;
	add.s64 	%rd4023, %rd1, %rd14753;
	ld.global.nc.u64 	%rd14754, [%rd4023];
	shr.u64 	%rd4024, %rd14754, %r850;
	and.b64  	%rd20266, %rd4024, 1073741823;
	setp.lt.u32 	%p1152, %r850, 35;
	@%p1152 bra 	$L__BB0_2767;
	ld.global.nc.u64 	%rd14755, [%rd4023+128];
	sub.s32 	%r9590, 64, %r850;
	shl.b64 	%rd14756, %rd14755, %r9590;
	and.b64  	%rd14757, %rd14756, 1073741823;
	or.b64  	%rd20266, %rd14757, %rd4024;
$L__BB0_2767:
	st.global.u64 	[%rd3872+7936], %rd20266;
	bra.uni 	$L__BB0_3809;
$L__BB0_2768:
	mov.u32 	%r8952, %tid.x;
	and.b32  	%r8953, %r8952, 15;
	shl.b32 	%r8954, %r8952, 1;
	and.b32  	%r8955, %r8954, 32;
	shr.u32 	%r8956, %r8952, 1;
	and.b32  	%r8957, %r8956, 496;
	or.b32  	%r8958, %r8957, %r8953;
	mul.wide.u32 	%rd14274, %r8958, 8;
	add.s64 	%rd14275, %rd1, %rd14274;
	ld.global.nc.u64 	%rd14276, [%rd14275];
	shr.u64 	%rd14277, %rd14276, %r8955;
	and.b64  	%rd14278, %rd14277, 4294967295;
	mul.wide.u32 	%rd14279, %r8952, 8;
	add.s64 	%rd14280, %rd2, %rd14279;
	st.global.u64 	[%rd14280], %rd14278;
	add.s32 	%r8959, %r8952, 32;
	shl.b32 	%r8960, %r8959, 1;
	and.b32  	%r8961, %r8960, 32;
	shr.u32 	%r8962, %r8959, 1;
	and.b32  	%r8963, %r8962, 1008;
	or.b32  	%r8964, %r8963, %r8953;
	mul.wide.u32 	%rd14281, %r8964, 8;
	add.s64 	%rd14282, %rd1, %rd14281;
	ld.global.nc.u64 	%rd14283, [%rd14282];
	shr.u64 	%rd14284, %rd14283, %r8961;
	and.b64  	%rd14285, %rd14284, 4294967295;
	st.global.u64 	[%rd14280+256], %rd14285;
	add.s32 	%r8965, %r8952, 64;
	shl.b32 	%r8966, %r8965, 1;
	and.b32  	%r8967, %r8966, 32;
	shr.u32 	%r8968, %r8965, 1;
	and.b32  	%r8969, %r8968, 1008;
	or.b32  	%r8970, %r8969, %r8953;
	mul.wide.u32 	%rd14286, %r8970, 8;
	add.s64 	%rd14287, %rd1, %rd14286;
	ld.global.nc.u64 	%rd14288, [%rd14287];
	shr.u64 	%rd14289, %rd14288, %r8967;
	and.b64  	%rd14290, %rd14289, 4294967295;
	st.global.u64 	[%rd14280+512], %rd14290;
	add.s32 	%r8971, %r8952, 96;
	shl.b32 	%r8972, %r8971, 1;
	and.b32  	%r8973, %r8972, 32;
	shr.u32 	%r8974, %r8971, 1;
	and.b32  	%r8975, %r8974, 1008;
	or.b32  	%r8976, %r8975, %r8953;
	mul.wide.u32 	%rd14291, %r8976, 8;
	add.s64 	%rd14292, %rd1, %rd14291;
	ld.global.nc.u64 	%rd14293, [%rd14292];
	shr.u64 	%rd14294, %rd14293, %r8973;
	and.b64  	%rd14295, %rd14294, 4294967295;
	st.global.u64 	[%rd14280+768], %rd14295;
	add.s32 	%r8977, %r8952, 128;
	shl.b32 	%r8978, %r8977, 1;
	and.b32  	%r8979, %r8978, 32;
	shr.u32 	%r8980, %r8977, 1;
	and.b32  	%r8981, %r8980, 1008;
	or.b32  	%r8982, %r8981, %r8953;
	mul.wide.u32 	%rd14296, %r8982, 8;
	add.s64 	%rd14297, %rd1, %rd14296;
	ld.global.nc.u64 	%rd14298, [%rd14297];
	shr.u64 	%rd14299, %rd14298, %r8979;
	and.b64  	%rd14300, %rd14299, 4294967295;
	st.global.u64 	[%rd14280+1024], %rd14300;
	add.s32 	%r8983, %r8952, 160;
	shl.b32 	%r8984, %r8983, 1;
	and.b32  	%r8985, %r8984, 32;
	shr.u32 	%r8986, %r8983, 1;
	and.b32  	%r8987, %r8986, 1008;
	or.b32  	%r8988, %r8987, %r8953;
	mul.wide.u32 	%rd14301, %r8988, 8;
	add.s64 	%rd14302, %rd1, %rd14301;
	ld.global.nc.u64 	%rd14303, [%rd14302];
	shr.u64 	%rd14304, %rd14303, %r8985;
	and.b64  	%rd14305, %rd14304, 4294967295;
	st.global.u64 	[%rd14280+1280], %rd14305;
	add.s32 	%r8989, %r8952, 192;
	shl.b32 	%r8990, %r8989, 1;
	and.b32  	%r8991, %r8990, 32;
	shr.u32 	%r8992, %r8989, 1;
	and.b32  	%r8993, %r8992, 1008;
	or.b32  	%r8994, %r8993, %r8953;
	mul.wide.u32 	%rd14306, %r8994, 8;
	add.s64 	%rd14307, %rd1, %rd14306;
	ld.global.nc.u64 	%rd14308, [%rd14307];
	shr.u64 	%rd14309, %rd14308, %r8991;
	and.b64  	%rd14310, %rd14309, 4294967295;
	st.global.u64 	[%rd14280+1536], %rd14310;
	add.s32 	%r8995, %r8952, 224;
	shl.b32 	%r8996, %r8995, 1;
	and.b32  	%r8997, %r8996, 32;
	shr.u32 	%r8998, %r8995, 1;
	and.b32  	%r8999, %r8998, 1008;
	or.b32  	%r9000, %r8999, %r8953;
	mul.wide.u32 	%rd14311, %r9000, 8;
	add.s64 	%rd14312, %rd1, %rd14311;
	ld.global.nc.u64 	%rd14313, [%rd14312];
	shr.u64 	%rd14314, %rd14313, %r8997;
	and.b64  	%rd14315, %rd14314, 4294967295;
	st.global.u64 	[%rd14280+1792], %rd14315;
	add.s32 	%r9001, %r8952, 256;
	shl.b32 	%r9002, %r9001, 1;
	and.b32  	%r9003, %r9002, 32;
	shr.u32 	%r9004, %r9001, 1;
	and.b32  	%r9005, %r9004, 1008;
	or.b32  	%r9006, %r9005, %r8953;
	mul.wide.u32 	%rd14316, %r9006, 8;
	add.s64 	%rd14317, %rd1, %rd14316;
	ld.global.nc.u64 	%rd14318, [%rd14317];
	shr.u64 	%rd14319, %rd14318, %r9003;
	and.b64  	%rd14320, %rd14319, 4294967295;
	st.global.u64 	[%rd14280+2048], %rd14320;
	add.s32 	%r9007, %r8952, 288;
	shl.b32 	%r9008, %r9007, 1;
	and.b32  	%r9009, %r9008, 32;
	shr.u32 	%r9010, %r9007, 1;
	and.b32  	%r9011, %r9010, 1008;
	or.b32  	%r9012, %r9011, %r8953;
	mul.wide.u32 	%rd14321, %r9012, 8;
	add.s64 	%rd14322, %rd1, %rd14321;
	ld.global.nc.u64 	%rd14323, [%rd14322];
	shr.u64 	%rd14324, %rd14323, %r9009;
	and.b64  	%rd14325, %rd14324, 4294967295;
	st.global.u64 	[%rd14280+2304], %rd14325;
	add.s32 	%r9013, %r8952, 320;
	shl.b32 	%r9014, %r9013, 1;
	and.b32  	%r9015, %r9014, 32;
	shr.u32 	%r9016, %r9013, 1;
	and.b32  	%r9017, %r9016, 1008;
	or.b32  	%r9018, %r9017, %r8953;
	mul.wide.u32 	%rd14326, %r9018, 8;
	add.s64 	%rd14327, %rd1, %rd14326;
	ld.global.nc.u64 	%rd14328, [%rd14327];
	shr.u64 	%rd14329, %rd14328, %r9015;
	and.b64  	%rd14330, %rd14329, 4294967295;
	st.global.u64 	[%rd14280+2560], %rd14330;
	add.s32 	%r9019, %r8952, 352;
	shl.b32 	%r9020, %r9019, 1;
	and.b32  	%r9021, %r9020, 32;
	shr.u32 	%r9022, %r9019, 1;
	and.b32  	%r9023, %r9022, 1008;
	or.b32  	%r9024, %r9023, %r8953;
	mul.wide.u32 	%rd14331, %r9024, 8;
	add.s64 	%rd14332, %rd1, %rd14331;
	ld.global.nc.u64 	%rd14333, [%rd14332];
	shr.u64 	%rd14334, %rd14333, %r9021;
	and.b64  	%rd14335, %rd14334, 4294967295;
	st.global.u64 	[%rd14280+2816], %rd14335;
	add.s32 	%r9025, %r8952, 384;
	shl.b32 	%r9026, %r9025, 1;
	and.b32  	%r9027, %r9026, 32;
	shr.u32 	%r9028, %r9025, 1;
	and.b32  	%r9029, %r9028, 1008;
	or.b32  	%r9030, %r9029, %r8953;
	mul.wide.u32 	%rd14336, %r9030, 8;
	add.s64 	%rd14337, %rd1, %rd14336;
	ld.global.nc.u64 	%rd14338, [%rd14337];
	shr.u64 	%rd14339, %rd14338, %r9027;
	and.b64  	%rd14340, %rd14339, 4294967295;
	st.global.u64 	[%rd14280+3072], %rd14340;
	add.s32 	%r9031, %r8952, 416;
	shl.b32 	%r9032, %r9031, 1;
	and.b32  	%r9033, %r9032, 32;
	shr.u32 	%r9034, %r9031, 1;
	and.b32  	%r9035, %r9034, 1008;
	or.b32  	%r9036, %r9035, %r8953;
	mul.wide.u32 	%rd14341, %r9036, 8;
	add.s64 	%rd14342, %rd1, %rd14341;
	ld.global.nc.u64 	%rd14343, [%rd14342];
	shr.u64 	%rd14344, %rd14343, %r9033;
	and.b64  	%rd14345, %rd14344, 4294967295;
	st.global.u64 	[%rd14280+3328], %rd14345;
	add.s32 	%r9037, %r8952, 448;
	shl.b32 	%r9038, %r9037, 1;
	and.b32  	%r9039, %r9038, 32;
	shr.u32 	%r9040, %r9037, 1;
	and.b32  	%r9041, %r9040, 1008;
	or.b32  	%r9042, %r9041, %r8953;
	mul.wide.u32 	%rd14346, %r9042, 8;
	add.s64 	%rd14347, %rd1, %rd14346;
	ld.global.nc.u64 	%rd14348, [%rd14347];
	shr.u64 	%rd14349, %rd14348, %r9039;
	and.b64  	%rd14350, %rd14349, 4294967295;
	st.global.u64 	[%rd14280+3584], %rd14350;
	add.s32 	%r9043, %r8952, 480;
	shl.b32 	%r9044, %r9043, 1;
	and.b32  	%r9045, %r9044, 32;
	shr.u32 	%r9046, %r9043, 1;
	and.b32  	%r9047, %r9046, 1008;
	or.b32  	%r9048, %r9047, %r8953;
	mul.wide.u32 	%rd14351, %r9048, 8;
	add.s64 	%rd14352, %rd1, %rd14351;
	ld.global.nc.u64 	%rd14353, [%rd14352];
	shr.u64 	%rd14354, %rd14353, %r9045;
	and.b64  	%rd14355, %rd14354, 4294967295;
	st.global.u64 	[%rd14280+3840], %rd14355;
	add.s32 	%r9049, %r8952, 512;
	shl.b32 	%r9050, %r9049, 1;
	and.b32  	%r9051, %r9050, 32;
	shr.u32 	%r9052, %r9049, 1;
	and.b32  	%r9053, %r9052, 1008;
	or.b32  	%r9054, %r9053, %r8953;
	mul.wide.u32 	%rd14356, %r9054, 8;
	add.s64 	%rd14357, %rd1, %rd14356;
	ld.global.nc.u64 	%rd14358, [%rd14357];
	shr.u64 	%rd14359, %rd14358, %r9051;
	and.b64  	%rd14360, %rd14359, 4294967295;
	st.global.u64 	[%rd14280+4096], %rd14360;
	add.s32 	%r9055, %r8952, 544;
	shl.b32 	%r9056, %r9055, 1;
	and.b32  	%r9057, %r9056, 32;
	shr.u32 	%r9058, %r9055, 1;
	and.b32  	%r9059, %r9058, 1008;
	or.b32  	%r9060, %r9059, %r8953;
	mul.wide.u32 	%rd14361, %r9060, 8;
	add.s64 	%rd14362, %rd1, %rd14361;
	ld.global.nc.u64 	%rd14363, [%rd14362];
	shr.u64 	%rd14364, %rd14363, %r9057;
	and.b64  	%rd14365, %rd14364, 4294967295;
	st.global.u64 	[%rd14280+4352], %rd14365;
	add.s32 	%r9061, %r8952, 576;
	shl.b32 	%r9062, %r9061, 1;
	and.b32  	%r9063, %r9062, 32;
	shr.u32 	%r9064, %r9061, 1;
	and.b32  	%r9065, %r9064, 1008;
	or.b32  	%r9066, %r9065, %r8953;
	mul.wide.u32 	%rd14366, %r9066, 8;
	add.s64 	%rd14367, %rd1, %rd14366;
	ld.global.nc.u64 	%rd14368, [%rd14367];
	shr.u64 	%rd14369, %rd14368, %r9063;
	and.b64  	%rd14370, %rd14369, 4294967295;
	st.global.u64 	[%rd14280+4608], %rd14370;
	add.s32 	%r9067, %r8952, 608;
	shl.b32 	%r9068, %r9067, 1;
	and.b32  	%r9069, %r9068, 32;
	shr.u32 	%r9070, %r9067, 1;
	and.b32  	%r9071, %r9070, 1008;
	or.b32  	%r9072, %r9071, %r8953;
	mul.wide.u32 	%rd14371, %r9072, 8;
	add.s64 	%rd14372, %rd1, %rd14371;
	ld.global.nc.u64 	%rd14373, [%rd14372];
	shr.u64 	%rd14374, %rd14373, %r9069;
	and.b64  	%rd14375, %rd14374, 4294967295;
	st.global.u64 	[%rd14280+4864], %rd14375;
	add.s32 	%r9073, %r8952, 640;
	shl.b32 	%r9074, %r9073, 1;
	and.b32  	%r9075, %r9074, 32;
	shr.u32 	%r9076, %r9073, 1;
	and.b32  	%r9077, %r9076, 1008;
	or.b32  	%r9078, %r9077, %r8953;
	mul.wide.u32 	%rd14376, %r9078, 8;
	add.s64 	%rd14377, %rd1, %rd14376;
	ld.global.nc.u64 	%rd14378, [%rd14377];
	shr.u64 	%rd14379, %rd14378, %r9075;
	and.b64  	%rd14380, %rd14379, 4294967295;
	st.global.u64 	[%rd14280+5120], %rd14380;
	add.s32 	%r9079, %r8952, 672;
	shl.b32 	%r9080, %r9079, 1;
	and.b32  	%r9081, %r9080, 32;
	shr.u32 	%r9082, %r9079, 1;
	and.b32  	%r9083, %r9082, 1008;
	or.b32  	%r9084, %r9083, %r8953;
	mul.wide.u32 	%rd14381, %r9084, 8;
	add.s64 	%rd14382, %rd1, %rd14381;
	ld.global.nc.u64 	%rd14383, [%rd14382];
	shr.u64 	%rd14384, %rd14383, %r9081;
	and.b64  	%rd14385, %rd14384, 4294967295;
	st.global.u64 	[%rd14280+5376], %rd14385;
	add.s32 	%r9085, %r8952, 704;
	shl.b32 	%r9086, %r9085, 1;
	and.b32  	%r9087, %r9086, 32;
	shr.u32 	%r9088, %r9085, 1;
	and.b32  	%r9089, %r9088, 1008;
	or.b32  	%r9090, %r9089, %r8953;
	mul.wide.u32 	%rd14386, %r9090, 8;
	add.s64 	%rd14387, %rd1, %rd14386;
	ld.global.nc.u64 	%rd14388, [%rd14387];
	shr.u64 	%rd14389, %rd14388, %r9087;
	and.b64  	%rd14390, %rd14389, 4294967295;
	st.global.u64 	[%rd14280+5632], %rd14390;
	add.s32 	%r9091, %r8952, 736;
	shl.b32 	%r9092, %r9091, 1;
	and.b32  	%r9093, %r9092, 32;
	shr.u32 	%r9094, %r9091, 1;
	and.b32  	%r9095, %r9094, 1008;
	or.b32  	%r9096, %r9095, %r8953;
	mul.wide.u32 	%rd14391, %r9096, 8;
	add.s64 	%rd14392, %rd1, %rd14391;
	ld.global.nc.u64 	%rd14393, [%rd14392];
	shr.u64 	%rd14394, %rd14393, %r9093;
	and.b64  	%rd14395, %rd14394, 4294967295;
	st.global.u64 	[%rd14280+5888], %rd14395;
	add.s32 	%r9097, %r8952, 768;
	shl.b32 	%r9098, %r9097, 1;
	and.b32  	%r9099, %r9098, 32;
	shr.u32 	%r9100, %r9097, 1;
	and.b32  	%r9101, %r9100, 1008;
	or.b32  	%r9102, %r9101, %r8953;
	mul.wide.u32 	%rd14396, %r9102, 8;
	add.s64 	%rd14397, %rd1, %rd14396;
	ld.global.nc.u64 	%rd14398, [%rd14397];
	shr.u64 	%rd14399, %rd14398, %r9099;
	and.b64  	%rd14400, %rd14399, 4294967295;
	st.global.u64 	[%rd14280+6144], %rd14400;
	add.s32 	%r9103, %r8952, 800;
	shl.b32 	%r9104, %r9103, 1;
	and.b32  	%r9105, %r9104, 32;
	shr.u32 	%r9106, %r9103, 1;
	and.b32  	%r9107, %r9106, 1008;
	or.b32  	%r9108, %r9107, %r8953;
	mul.wide.u32 	%rd14401, %r9108, 8;
	add.s64 	%rd14402, %rd1, %rd14401;
	ld.global.nc.u64 	%rd14403, [%rd14402];
	shr.u64 	%rd14404, %rd14403, %r9105;
	and.b64  	%rd14405, %rd14404, 4294967295;
	st.global.u64 	[%rd14280+6400], %rd14405;
	add.s32 	%r9109, %r8952, 832;
	shl.b32 	%r9110, %r9109, 1;
	and.b32  	%r9111, %r9110, 32;
	shr.u32 	%r9112, %r9109, 1;
	and.b32  	%r9113, %r9112, 1008;
	or.b32  	%r9114, %r9113, %r8953;
	mul.wide.u32 	%rd14406, %r9114, 8;
	add.s64 	%rd14407, %rd1, %rd14406;
	ld.global.nc.u64 	%rd14408, [%rd14407];
	shr.u64 	%rd14409, %rd14408, %r9111;
	and.b64  	%rd14410, %rd14409, 4294967295;
	st.global.u64 	[%rd14280+6656], %rd14410;
	add.s32 	%r9115, %r8952, 864;
	shl.b32 	%r9116, %r9115, 1;
	and.b32  	%r9117, %r9116, 32;
	shr.u32 	%r9118, %r9115, 1;
	and.b32  	%r9119, %r9118, 1008;
	or.b32  	%r9120, %r9119, %r8953;
	mul.wide.u32 	%rd14411, %r9120, 8;
	add.s64 	%rd14412, %rd1, %rd14411;
	ld.global.nc.u64 	%rd14413, [%rd14412];
	shr.u64 	%rd14414, %rd14413, %r9117;
	and.b64  	%rd14415, %rd14414, 4294967295;
	st.global.u64 	[%rd14280+6912], %rd14415;
	add.s32 	%r9121, %r8952, 896;
	shl.b32 	%r9122, %r9121, 1;
	and.b32  	%r9123, %r9122, 32;
	shr.u32 	%r9124, %r9121, 1;
	and.b32  	%r9125, %r9124, 1008;
	or.b32  	%r9126, %r9125, %r8953;
	mul.wide.u32 	%rd14416, %r9126, 8;
	add.s64 	%rd14417, %rd1, %rd14416;
	ld.global.nc.u64 	%rd14418, [%rd14417];
	shr.u64 	%rd14419, %rd14418, %r9123;
	and.b64  	%rd14420, %rd14419, 4294967295;
	st.global.u64 	[%rd14280+7168], %rd14420;
	add.s32 	%r9127, %r8952, 928;
	shl.b32 	%r9128, %r9127, 1;
	and.b32  	%r9129, %r9128, 32;
	shr.u32 	%r9130, %r9127, 1;
	and.b32  	%r9131, %r9130, 1008;
	or.b32  	%r9132, %r9131, %r8953;
	mul.wide.u32 	%rd14421, %r9132, 8;
	add.s64 	%rd14422, %rd1, %rd14421;
	ld.global.nc.u64 	%rd14423, [%rd14422];
	shr.u64 	%rd14424, %rd14423, %r9129;
	and.b64  	%rd14425, %rd14424, 4294967295;
	st.global.u64 	[%rd14280+7424], %rd14425;
	add.s32 	%r9133, %r8952, 960;
	shl.b32 	%r9134, %r9133, 1;
	and.b32  	%r9135, %r9134, 32;
	shr.u32 	%r9136, %r9133, 1;
	and.b32  	%r9137, %r9136, 1008;
	or.b32  	%r9138, %r9137, %r8953;
	mul.wide.u32 	%rd14426, %r9138, 8;
	add.s64 	%rd14427, %rd1, %rd14426;
	ld.global.nc.u64 	%rd14428, [%rd14427];
	shr.u64 	%rd14429, %rd14428, %r9135;
	and.b64  	%rd14430, %rd14429, 4294967295;
	st.global.u64 	[%rd14280+7680], %rd14430;
	add.s32 	%r9139, %r8952, 992;
	shl.b32 	%r9140, %r9139, 1;
	and.b32  	%r9141, %r9140, 32;
	shr.u32 	%r9142, %r9139, 1;
	and.b32  	%r9143, %r9142, 1008;
	or.b32  	%r9144, %r9143, %r8953;
	mul.wide.u32 	%rd14431, %r9144, 8;
	add.s64 	%rd14432, %rd1, %rd14431;
	ld.global.nc.u64 	%rd14433, [%rd14432];
	shr.u64 	%rd14434, %rd14433, %r9141;
	and.b64  	%rd14435, %rd14434, 4294967295;
	st.global.u64 	[%rd14280+7936], %rd14435;
	bra.uni 	$L__BB0_3809;
$L__BB0_2769:
	mov.u32 	%r919, %tid.x;
	and.b32  	%r920, %r919, 15;
	shr.u32 	%r8506, %r919, 4;
	mul.lo.s32 	%r8507, %r8506, 34;
	and.b32  	%r921, %r8507, 62;
	shr.u32 	%r8508, %r8507, 2;
	and.b32  	%r8509, %r8508, 1008;
	or.b32  	%r8510, %r8509, %r920;
	mul.wide.u32 	%rd13952, %r8510, 8;
	add.s64 	%rd4350, %rd1, %rd13952;
	ld.global.nc.u64 	%rd13953, [%rd4350];
	shr.u64 	%rd4351, %rd13953, %r921;
	and.b64  	%rd20331, %rd4351, 17179869183;
	setp.lt.u32 	%p1025, %r921, 31;
	@%p1025 bra 	$L__BB0_2771;
	ld.global.nc.u64 	%rd13954, [%rd4350+128];
	sub.s32 	%r8511, 64, %r921;
	shl.b64 	%rd13955, %rd13954, %r8511;
	and.b64  	%rd13956, %rd13955, 17179869183;
	or.b64  	%rd20331, %rd13956, %rd4351;
$L__BB0_2771:
	mul.wide.u32 	%rd13957, %r919, 8;
	add.s64 	%rd4355, %rd2, %rd13957;
	st.global.u64 	[%rd4355], %rd20331;
	add.s32 	%r8512, %r919, 32;
	shr.u32 	%r8513, %r8512, 4;
	mul.lo.s32 	%r8514, %r8513, 34;
	and.b32  	%r922, %r8514, 62;
	shr.u32 	%r8515, %r8514, 2;
	and.b32  	%r8516, %r8515, 2032;
	or.b32  	%r8517, %r8516, %r920;
	mul.wide.u32 	%rd13958, %r8517, 8;
	add.s64 	%rd4356, %rd1, %rd13958;
	ld.global.nc.u64 	%rd13959, [%rd4356];
	shr.u64 	%rd4357, %rd13959, %r922;
	and.b64  	%rd20332, %rd4357, 17179869183;
	setp.lt.u32 	%p1026, %r922, 31;
	@%p1026 bra 	$L__BB0_2773;
	ld.global.nc.u64 	%rd13960, [%rd4356+128];
	sub.s32 	%r8518, 64, %r922;
	shl.b64 	%rd13961, %rd13960, %r8518;
	and.b64  	%rd13962, %rd13961, 17179869183;
	or.b64  	%rd20332, %rd13962, %rd4357;
$L__BB0_2773:
	st.global.u64 	[%rd4355+256], %rd20332;
	add.s32 	%r8519, %r919, 64;
	shr.u32 	%r8520, %r8519, 4;
	mul.lo.s32 	%r8521, %r8520, 34;
	and.b32  	%r923, %r8521, 62;
	shr.u32 	%r8522, %r8521, 2;
	and.b32  	%r8523, %r8522, 2032;
	or.b32  	%r8524, %r8523, %r920;
	mul.wide.u32 	%rd13963, %r8524, 8;
	add.s64 	%rd4361, %rd1, %rd13963;
	ld.global.nc.u64 	%rd13964, [%rd4361];
	shr.u64 	%rd4362, %rd13964, %r923;
	and.b64  	%rd20333, %rd4362, 17179869183;
	setp.lt.u32 	%p1027, %r923, 31;
	@%p1027 bra 	$L__BB0_2775;
	ld.global.nc.u64 	%rd13965, [%rd4361+128];
	sub.s32 	%r8525, 64, %r923;
	shl.b64 	%rd13966, %rd13965, %r8525;
	and.b64  	%rd13967, %rd13966, 17179869183;
	or.b64  	%rd20333, %rd13967, %rd4362;
$L__BB0_2775:
	st.global.u64 	[%rd4355+512], %rd20333;
	add.s32 	%r8526, %r919, 96;
	shr.u32 	%r8527, %r8526, 4;
	mul.lo.s32 	%r8528, %r8527, 34;
	and.b32  	%r924, %r8528, 62;
	shr.u32 	%r8529, %r8528, 2;
	and.b32  	%r8530, %r8529, 2032;
	or.b32  	%r8531, %r8530, %r920;
	mul.wide.u32 	%rd13968, %r8531, 8;
	add.s64 	%rd4366, %rd1, %rd13968;
	ld.global.nc.u64 	%rd13969, [%rd4366];
	shr.u64 	%rd4367, %rd13969, %r924;
	and.b64  	%rd20334, %rd4367, 17179869183;
	setp.lt.u32 	%p1028, %r924, 31;
	@%p1028 bra 	$L__BB0_2777;
	ld.global.nc.u64 	%rd13970, [%rd4366+128];
	sub.s32 	%r8532, 64, %r924;
	shl.b64 	%rd13971, %rd13970, %r8532;
	and.b64  	%rd13972, %rd13971, 17179869183;
	or.b64  	%rd20334, %rd13972, %rd4367;
$L__BB0_2777:
	st.global.u64 	[%rd4355+768], %rd20334;
	add.s32 	%r8533, %r919, 128;
	shr.u32 	%r8534, %r8533, 4;
	mul.lo.s32 	%r8535, %r8534, 34;
	and.b32  	%r925, %r8535, 62;
	shr.u32 	%r8536, %r8535, 2;
	and.b32  	%r8537, %r8536, 2032;
	or.b32  	%r8538, %r8537, %r920;
	mul.wide.u32 	%rd13973, %r8538, 8;
	add.s64 	%rd4371, %rd1, %rd13973;
	ld.global.nc.u64 	%rd13974, [%rd4371];
	shr.u64 	%rd4372, %rd13974, %r925;
	and.b64  	%rd20335, %rd4372, 17179869183;
	setp.lt.u32 	%p1029, %r925, 31;
	@%p1029 bra 	$L__BB0_2779;
	ld.global.nc.u64 	%rd13975, [%rd4371+128];
	sub.s32 	%r8539, 64, %r925;
	shl.b64 	%rd13976, %rd13975, %r8539;
	and.b64  	%rd13977, %rd13976, 17179869183;
	or.b64  	%rd20335, %rd13977, %rd4372;
$L__BB0_2779:
	st.global.u64 	[%rd4355+1024], %rd20335;
	add.s32 	%r8540, %r919, 160;
	shr.u32 	%r8541, %r8540, 4;
	mul.lo.s32 	%r8542, %r8541, 34;
	and.b32  	%r926, %r8542, 62;
	shr.u32 	%r8543, %r8542, 2;
	and.b32  	%r8544, %r8543, 2032;
	or.b32  	%r8545, %r8544, %r920;
	mul.wide.u32 	%rd13978, %r8545, 8;
	add.s64 	%rd4376, %rd1, %rd13978;
	ld.global.nc.u64 	%rd13979, [%rd4376];
	shr.u64 	%rd4377, %rd13979, %r926;
	and.b64  	%rd20336, %rd4377, 17179869183;
	setp.lt.u32 	%p1030, %r926, 31;
	@%p1030 bra 	$L__BB0_2781;
	ld.global.nc.u64 	%rd13980, [%rd4376+128];
	sub.s32 	%r8546, 64, %r926;
	shl.b64 	%rd13981, %rd13980, %r8546;
	and.b64  	%rd13982, %rd13981, 17179869183;
	or.b64  	%rd20336, %rd13982, %rd4377;
$L__BB0_2781:
	st.global.u64 	[%rd4355+1280], %rd20336;
	add.s32 	%r8547, %r919, 192;
	shr.u32 	%r8548, %r8547, 4;
	mul.lo.s32 	%r8549, %r8548, 34;
	and.b32  	%r927, %r8549, 62;
	shr.u32 	%r8550, %r8549, 2;
	and.b32  	%r8551, %r8550, 2032;
	or.b32  	%r8552, %r8551, %r920;
	mul.wide.u32 	%rd13983, %r8552, 8;
	add.s64 	%rd4381, %rd1, %rd13983;
	ld.global.nc.u64 	%rd13984, [%rd4381];
	shr.u64 	%rd4382, %rd13984, %r927;
	and.b64  	%rd20337, %rd4382, 17179869183;
	setp.lt.u32 	%p1031, %r927, 31;
	@%p1031 bra 	$L__BB0_2783;
	ld.global.nc.u64 	%rd13985, [%rd4381+128];
	sub.s32 	%r8553, 64, %r927;
	shl.b64 	%rd13986, %rd13985, %r8553;
	and.b64  	%rd13987, %rd13986, 17179869183;
	or.b64  	%rd20337, %rd13987, %rd4382;
$L__BB0_2783:
	st.global.u64 	[%rd4355+1536], %rd20337;
	add.s32 	%r8554, %r919, 224;
	shr.u32 	%r8555, %r8554, 4;
	mul.lo.s32 	%r8556, %r8555, 34;
	and.b32  	%r928, %r8556, 62;
	shr.u32 	%r8557, %r8556, 2;
	and.b32  	%r8558, %r8557, 2032;
	or.b32  	%r8559, %r8558, %r920;
	mul.wide.u32 	%rd13988, %r8559, 8;
	add.s64 	%rd4386, %rd1, %rd13988;
	ld.global.nc.u64 	%rd13989, [%rd4386];
	shr.u64 	%rd4387, %rd13989, %r928;
	and.b64  	%rd20338, %rd4387, 17179869183;
	setp.lt.u32 	%p1032, %r928, 31;
	@%p1032 bra 	$L__BB0_2785;
	ld.global.nc.u64 	%rd13990, [%rd4386+128];
	sub.s32 	%r8560, 64, %r928;
	shl.b64 	%rd13991, %rd13990, %r8560;
	and.b64  	%rd13992, %rd13991, 17179869183;
	or.b64  	%rd20338, %rd13992, %rd4387;
$L__BB0_2785:
	st.global.u64 	[%rd4355+1792], %rd20338;
	add.s32 	%r8561, %r919, 256;
	shr.u32 	%r8562, %r8561, 4;
	mul.lo.s32 	%r8563, %r8562, 34;
	and.b32  	%r929, %r8563, 62;
	shr.u32 	%r8564, %r8563, 2;
	and.b32  	%r8565, %r8564, 2032;
	or.b32  	%r8566, %r8565, %r920;
	mul.wide.u32 	%rd13993, %r8566, 8;
	add.s64 	%rd4391, %rd1, %rd13993;
	ld.global.nc.u64 	%rd13994, [%rd4391];
	shr.u64 	%rd4392, %rd13994, %r929;
	and.b64  	%rd20339, %rd4392, 17179869183;
	setp.lt.u32 	%p1033, %r929, 31;
	@%p1033 bra 	$L__BB0_2787;
	ld.global.nc.u64 	%rd13995, [%rd4391+128];
	sub.s32 	%r8567, 64, %r929;
	shl.b64 	%rd13996, %rd13995, %r8567;
	and.b64  	%rd13997, %rd13996, 17179869183;
	or.b64  	%rd20339, %rd13997, %rd4392;
$L__BB0_2787:
	st.global.u64 	[%rd4355+2048], %rd20339;
	add.s32 	%r8568, %r919, 288;
	shr.u32 	%r8569, %r8568, 4;
	mul.lo.s32 	%r8570, %r8569, 34;
	and.b32  	%r930, %r8570, 62;
	shr.u32 	%r8571, %r8570, 2;
	and.b32  	%r8572, %r8571, 2032;
	or.b32  	%r8573, %r8572, %r920;
	mul.wide.u32 	%rd13998, %r8573, 8;
	add.s64 	%rd4396, %rd1, %rd13998;
	ld.global.nc.u64 	%rd13999, [%rd4396];
	shr.u64 	%rd4397, %rd13999, %r930;
	and.b64  	%rd20340, %rd4397, 17179869183;
	setp.lt.u32 	%p1034, %r930, 31;
	@%p1034 bra 	$L__BB0_2789;
	ld.global.nc.u64 	%rd14000, [%rd4396+128];
	sub.s32 	%r8574, 64, %r930;
	shl.b64 	%rd14001, %rd14000, %r8574;
	and.b64  	%rd14002, %rd14001, 17179869183;
	or.b64  	%rd20340, %rd14002, %rd4397;
$L__BB0_2789:
	st.global.u64 	[%rd4355+2304], %rd20340;
	add.s32 	%r8575, %r919, 320;
	shr.u32 	%r8576, %r8575, 4;
	mul.lo.s32 	%r8577, %r8576, 34;
	and.b32  	%r931, %r8577, 62;
	shr.u32 	%r8578, %r8577, 2;
	and.b32  	%r8579, %r8578, 2032;
	or.b32  	%r8580, %r8579, %r920;
	mul.wide.u32 	%rd14003, %r8580, 8;
	add.s64 	%rd4401, %rd1, %rd14003;
	ld.global.nc.u64 	%rd14004, [%rd4401];
	shr.u64 	%rd4402, %rd14004, %r931;
	and.b64  	%rd20341, %rd4402, 17179869183;
	setp.lt.u32 	%p1035, %r931, 31;
	@%p1035 bra 	$L__BB0_2791;
	ld.global.nc.u64 	%rd14005, [%rd4401+128];
	sub.s32 	%r8581, 64, %r931;
	shl.b64 	%rd14006, %rd14005, %r8581;
	and.b64  	%rd14007, %rd14006, 17179869183;
	or.b64  	%rd20341, %rd14007, %rd4402;
$L__BB0_2791:
	st.global.u64 	[%rd4355+2560], %rd20341;
	add.s32 	%r8582, %r919, 352;
	shr.u32 	%r8583, %r8582, 4;
	mul.lo.s32 	%r8584, %r8583, 34;
	and.b32  	%r932, %r8584, 62;
	shr.u32 	%r8585, %r8584, 2;
	and.b32  	%r8586, %r8585, 2032;
	or.b32  	%r8587, %r8586, %r920;
	mul.wide.u32 	%rd14008, %r8587, 8;
	add.s64 	%rd4406, %rd1, %rd14008;
	ld.global.nc.u64 	%rd14009, [%rd4406];
	shr.u64 	%rd4407, %rd14009, %r932;
	and.b64  	%rd20342, %rd4407, 17179869183;
	setp.lt.u32 	%p1036, %r932, 31;
	@%p1036 bra 	$L__BB0_2793;
	ld.global.nc.u64 	%rd14010, [%rd4406+128];
	sub.s32 	%r8588, 64, %r932;
	shl.b64 	%rd14011, %rd14010, %r8588;
	and.b64  	%rd14012, %rd14011, 17179869183;
	or.b64  	%rd20342, %rd14012, %rd4407;
$L__BB0_2793:
	st.global.u64 	[%rd4355+2816], %rd20342;
	add.s32 	%r8589, %r919, 384;
	shr.u32 	%r8590, %r8589, 4;
	mul.lo.s32 	%r8591, %r8590, 34;
	and.b32  	%r933, %r8591, 62;
	shr.u32 	%r8592, %r8591, 2;
	and.b32  	%r8593, %r8592, 2032;
	or.b32  	%r8594, %r8593, %r920;
	mul.wide.u32 	%rd14013, %r8594, 8;
	add.s64 	%rd4411, %rd1, %rd14013;
	ld.global.nc.u64 	%rd14014, [%rd4411];
	shr.u64 	%rd4412, %rd14014, %r933;
	and.b64  	%rd20343, %rd4412, 17179869183;
	setp.lt.u32 	%p1037, %r933, 31;
	@%p1037 bra 	$L__BB0_2795;
	ld.global.nc.u64 	%rd14015, [%rd4411+128];
	sub.s32 	%r8595, 64, %r933;
	shl.b64 	%rd14016, %rd14015, %r8595;
	and.b64  	%rd14017, %rd14016, 17179869183;
	or.b64  	%rd20343, %rd14017, %rd4412;
$L__BB0_2795:
	st.global.u64 	[%rd4355+3072], %rd20343;
	add.s32 	%r8596, %r919, 416;
	shr.u32 	%r8597, %r8596, 4;
	mul.lo.s32 	%r8598, %r8597, 34;
	and.b32  	%r934, %r8598, 62;
	shr.u32 	%r8599, %r8598, 2;
	and.b32  	%r8600, %r8599, 2032;
	or.b32  	%r8601, %r8600, %r920;
	mul.wide.u32 	%rd14018, %r8601, 8;
	add.s64 	%rd4416, %rd1, %rd14018;
	ld.global.nc.u64 	%rd14019, [%rd4416];
	shr.u64 	%rd4417, %rd14019, %r934;
	and.b64  	%rd20344, %rd4417, 17179869183;
	setp.lt.u32 	%p1038, %r934, 31;
	@%p1038 bra 	$L__BB0_2797;
	ld.global.nc.u64 	%rd14020, [%rd4416+128];
	sub.s32 	%r8602, 64, %r934;
	shl.b64 	%rd14021, %rd14020, %r8602;
	and.b64  	%rd14022, %rd14021, 17179869183;
	or.b64  	%rd20344, %rd14022, %rd4417;
$L__BB0_2797:
	st.global.u64 	[%rd4355+3328], %rd20344;
	add.s32 	%r8603, %r919, 448;
	shr.u32 	%r8604, %r8603, 4;
	mul.lo.s32 	%r8605, %r8604, 34;
	and.b32  	%r935, %r8605, 62;
	shr.u32 	%r8606, %r8605, 2;
	and.b32  	%r8607, %r8606, 2032;
	or.b32  	%r8608, %r8607, %r920;
	mul.wide.u32 	%rd14023, %r8608, 8;
	add.s64 	%rd4421, %rd1, %rd14023;
	ld.global.nc.u64 	%rd14024, [%rd4421];
	shr.u64 	%rd4422, %rd14024, %r935;
	and.b64  	%rd20345, %rd4422, 17179869183;
	setp.lt.u32 	%p1039, %r935, 31;
	@%p1039 bra 	$L__BB0_2799;
	ld.global.nc.u64 	%rd14025, [%rd4421+128];
	sub.s32 	%r8609, 64, %r935;
	shl.b64 	%rd14026, %rd14025, %r8609;
	and.b64  	%rd14027, %rd14026, 17179869183;
	or.b64  	%rd20345, %rd14027, %rd4422;
$L__BB0_2799:
	st.global.u64 	[%rd4355+3584], %rd20345;
	add.s32 	%r8610, %r919, 480;
	shr.u32 	%r8611, %r8610, 4;
	mul.lo.s32 	%r8612, %r8611, 34;
	and.b32  	%r936, %r8612, 62;
	shr.u32 	%r8613, %r8612, 2;
	and.b32  	%r8614, %r8613, 2032;
	or.b32  	%r8615, %r8614, %r920;
	mul.wide.u32 	%rd14028, %r8615, 8;
	add.s64 	%rd4426, %rd1, %rd14028;
	ld.global.nc.u64 	%rd14029, [%rd4426];
	shr.u64 	%rd4427, %rd14029, %r936;
	and.b64  	%rd20346, %rd4427, 17179869183;
	setp.lt.u32 	%p1040, %r936, 31;
	@%p1040 bra 	$L__BB0_2801;
	ld.global.nc.u64 	%rd14030, [%rd4426+128];
	sub.s32 	%r8616, 64, %r936;
	shl.b64 	%rd14031, %rd14030, %r8616;
	and.b64  	%rd14032, %rd14031, 17179869183;
	or.b64  	%rd20346, %rd14032, %rd4427;
$L__BB0_2801:
	st.global.u64 	[%rd4355+3840], %rd20346;
	add.s32 	%r8617, %r919, 512;
	shr.u32 	%r8618, %r8617, 4;
	mul.lo.s32 	%r8619, %r8618, 34;
	and.b32  	%r937, %r8619, 62;
	shr.u32 	%r8620, %r8619, 2;
	and.b32  	%r8621, %r8620, 2032;
	or.b32  	%r8622, %r8621, %r920;
	mul.wide.u32 	%rd14033, %r8622, 8;
	add.s64 	%rd4431, %rd1, %rd14033;
	ld.global.nc.u64 	%rd14034, [%rd4431];
	shr.u64 	%rd4432, %rd14034, %r937;
	and.b64  	%rd20347, %rd4432, 17179869183;
	setp.lt.u32 	%p1041, %r937, 31;
	@%p1041 bra 	$L__BB0_2803;
	ld.global.nc.u64 	%rd14035, [%rd4431+128];
	sub.s32 	%r8623, 64, %r937;
	shl.b64 	%rd14036, %rd14035, %r8623;
	and.b64  	%rd14037, %rd14036, 17179869183;
	or.b64  	%rd20347, %rd14037, %rd4432;
$L__BB0_2803:
	st.global.u64 	[%rd4355+4096], %rd20347;
	add.s32 	%r8624, %r919, 544;
	shr.u32 	%r8625, %r8624, 4;
	mul.lo.s32 	%r8626, %r8625, 34;
	and.b32  	%r938, %r8626, 62;
	shr.u32 	%r8627, %r8626, 2;
	and.b32  	%r8628, %r8627, 2032;
	or.b32  	%r8629, %r8628, %r920;
	mul.wide.u32 	%rd14038, %r8629, 8;
	add.s64 	%rd4436, %rd1, %rd14038;
	ld.global.nc.u64 	%rd14039, [%rd4436];
	shr.u64 	%rd4437, %rd14039, %r938;
	and.b64  	%rd20348, %rd4437, 17179869183;
	setp.lt.u32 	%p1042, %r938, 31;
	@%p1042 bra 	$L__BB0_2805;
	ld.global.nc.u64 	%rd14040, [%rd4436+128];
	sub.s32 	%r8630, 64, %r938;
	shl.b64 	%rd14041, %rd14040, %r8630;
	and.b64  	%rd14042, %rd14041, 17179869183;
	or.b64  	%rd20348, %rd14042, %rd4437;
$L__BB0_2805:
	st.global.u64 	[%rd4355+4352], %rd20348;
	add.s32 	%r8631, %r919, 576;
	shr.u32 	%r8632, %r8631, 4;
	mul.lo.s32 	%r8633, %r8632, 34;
	and.b32  	%r939, %r8633, 62;
	shr.u32 	%r8634, %r8633, 2;
	and.b32  	%r8635, %r8634, 2032;
	or.b32  	%r8636, %r8635, %r920;
	mul.wide.u32 	%rd14043, %r8636, 8;
	add.s64 	%rd4441, %rd1, %rd14043;
	ld.global.nc.u64 	%rd14044, [%rd4441];
	shr.u64 	%rd4442, %rd14044, %r939;
	and.b64  	%rd20349, %rd4442, 17179869183;
	setp.lt.u32 	%p1043, %r939, 31;
	@%p1043 bra 	$L__BB0_2807;
	ld.global.nc.u64 	%rd14045, [%rd4441+128];
	sub.s32 	%r8637, 64, %r939;
	shl.b64 	%rd14046, %rd14045, %r8637;
	and.b64  	%rd14047, %rd14046, 17179869183;
	or.b64  	%rd20349, %rd14047, %rd4442;
$L__BB0_2807:
	st.global.u64 	[%rd4355+4608], %rd20349;
	add.s32 	%r8638, %r919, 608;
	shr.u32 	%r8639, %r8638, 4;
	mul.lo.s32 	%r8640, %r8639, 34;
	and.b32  	%r940, %r8640, 62;
	shr.u32 	%r8641, %r8640, 2;
	and.b32  	%r8642, %r8641, 2032;
	or.b32  	%r8643, %r8642, %r920;
	mul.wide.u32 	%rd14048, %r8643, 8;
	add.s64 	%rd4446, %rd1, %rd14048;
	ld.global.nc.u64 	%rd14049, [%rd4446];
	shr.u64 	%rd4447, %rd14049, %r940;
	and.b64  	%rd20350, %rd4447, 17179869183;
	setp.lt.u32 	%p1044, %r940, 31;
	@%p1044 bra 	$L__BB0_2809;
	ld.global.nc.u64 	%rd14050, [%rd4446+128];
	sub.s32 	%r8644, 64, %r940;
	shl.b64 	%rd14051, %rd14050, %r8644;
	and.b64  	%rd14052, %rd14051, 17179869183;
	or.b64  	%rd20350, %rd14052, %rd4447;
$L__BB0_2809:
	st.global.u64 	[%rd4355+4864], %rd20350;
	add.s32 	%r8645, %r919, 640;
	shr.u32 	%r8646, %r8645, 4;
	mul.lo.s32 	%r8647, %r8646, 34;
	and.b32  	%r941, %r8647, 62;
	shr.u32 	%r8648, %r8647, 2;
	and.b32  	%r8649, %r8648, 2032;
	or.b32  	%r8650, %r8649, %r920;
	mul.wide.u32 	%rd14053, %r8650, 8;
	add.s64 	%rd4451, %rd1, %rd14053;
	ld.global.nc.u64 	%rd14054, [%rd4451];
	shr.u64 	%rd4452, %rd14054, %r941;
	and.b64  	%rd20351, %rd4452, 17179869183;
	setp.lt.u32 	%p1045, %r941, 31;
	@%p1045 bra 	$L__BB0_2811;
	ld.global.nc.u64 	%rd14055, [%rd4451+128];
	sub.s32 	%r8651, 64, %r941;
	shl.b64 	%rd14056, %rd14055, %r8651;
	and.b64  	%rd14057, %rd14056, 17179869183;
	or.b64  	%rd20351, %rd14057, %rd4452;
$L__BB0_2811:
	st.global.u64 	[%rd4355+5120], %rd20351;
	add.s32 	%r8652, %r919, 672;
	shr.u32 	%r8653, %r8652, 4;
	mul.lo.s32 	%r8654, %r8653, 34;
	and.b32  	%r942, %r8654, 62;
	shr.u32 	%r8655, %r8654, 2;
	and.b32  	%r8656, %r8655, 2032;
	or.b32  	%r8657, %r8656, %r920;
	mul.wide.u32 	%rd14058, %r8657, 8;
	add.s64 	%rd4456, %rd1, %rd14058;
	ld.global.nc.u64 	%rd14059, [%rd4456];
	shr.u64 	%rd4457, %rd14059, %r942;
	and.b64  	%rd20352, %rd4457, 17179869183;
	setp.lt.u32 	%p1046, %r942, 31;
	@%p1046 bra 	$L__BB0_2813;
	ld.global.nc.u64 	%rd14060, [%rd4456+128];
	sub.s32 	%r8658, 64, %r942;
	shl.b64 	%rd14061, %rd14060, %r8658;
	and.b64  	%rd14062, %rd14061, 17179869183;
	or.b64  	%rd20352, %rd14062, %rd4457;
$L__BB0_2813:
	st.global.u64 	[%rd4355+5376], %rd20352;
	add.s32 	%r8659, %r919, 704;
	shr.u32 	%r8660, %r8659, 4;
	mul.lo.s32 	%r8661, %r8660, 34;
	and.b32  	%r943, %r8661, 62;
	shr.u32 	%r8662, %r8661, 2;
	and.b32  	%r8663, %r8662, 2032;
	or.b32  	%r8664, %r8663, %r920;
	mul.wide.u32 	%rd14063, %r8664, 8;
	add.s64 	%rd4461, %rd1, %rd14063;
	ld.global.nc.u64 	%rd14064, [%rd4461];
	shr.u64 	%rd4462, %rd14064, %r943;
	and.b64  	%rd20353, %rd4462, 17179869183;
	setp.lt.u32 	%p1047, %r943, 31;
	@%p1047 bra 	$L__BB0_2815;
	ld.global.nc.u64 	%rd14065, [%rd4461+128];
	sub.s32 	%r8665, 64, %r943;
	shl.b64 	%rd14066, %rd14065, %r8665;
	and.b64  	%rd14067, %rd14066, 17179869183;
	or.b64  	%rd20353, %rd14067, %rd4462;
$L__BB0_2815:
	st.global.u64 	[%rd4355+5632], %rd20353;
	add.s32 	%r8666, %r919, 736;
	shr.u32 	%r8667, %r8666, 4;
	mul.lo.s32 	%r8668, %r8667, 34;
	and.b32  	%r944, %r8668, 62;
	shr.u32 	%r8669, %r8668, 2;
	and.b32  	%r8670, %r8669, 2032;
	or.b32  	%r8671, %r8670, %r920;
	mul.wide.u32 	%rd14068, %r8671, 8;
	add.s64 	%rd4466, %rd1, %rd14068;
	ld.global.nc.u64 	%rd14069, [%rd4466];
	shr.u64 	%rd4467, %rd14069, %r944;
	and.b64  	%rd20354, %rd4467, 17179869183;
	setp.lt.u32 	%p1048, %r944, 31;
	@%p1048 bra 	$L__BB0_2817;
	ld.global.nc.u64 	%rd14070, [%rd4466+128];
	sub.s32 	%r8672, 64, %r944;
	shl.b64 	%rd14071, %rd14070, %r8672;
	and.b64  	%rd14072, %rd14071, 17179869183;
	or.b64  	%rd20354, %rd14072, %rd4467;
$L__BB0_2817:
	st.global.u64 	[%rd4355+5888], %rd20354;
	add.s32 	%r8673, %r919, 768;
	shr.u32 	%r8674, %r8673, 4;
	mul.lo.s32 	%r8675, %r8674, 34;
	and.b32  	%r945, %r8675, 62;
	shr.u32 	%r8676, %r8675, 2;
	and.b32  	%r8677, %r8676, 2032;
	or.b32  	%r8678, %r8677, %r920;
	mul.wide.u32 	%rd14073, %r8678, 8;
	add.s64 	%rd4471, %rd1, %rd14073;
	ld.global.nc.u64 	%rd14074, [%rd4471];
	shr.u64 	%rd4472, %rd14074, %r945;
	and.b64  	%rd20355, %rd4472, 17179869183;
	setp.lt.u32 	%p1049, %r945, 31;
	@%p1049 bra 	$L__BB0_2819;
	ld.global.nc.u64 	%rd14075, [%rd4471+128];
	sub.s32 	%r8679, 64, %r945;
	shl.b64 	%rd14076, %rd14075, %r8679;
	and.b64  	%rd14077, %rd14076, 17179869183;
	or.b64  	%rd20355, %rd14077, %rd4472;
$L__BB0_2819:
	st.global.u64 	[%rd4355+6144], %rd20355;
	add.s32 	%r8680, %r919, 800;
	shr.u32 	%r8681, %r8680, 4;
	mul.lo.s32 	%r8682, %r8681, 34;
	and.b32  	%r946, %r8682, 62;
	shr.u32 	%r8683, %r8682, 2;
	and.b32  	%r8684, %r8683, 2032;
	or.b32  	%r8685, %r8684, %r920;
	mul.wide.u32 	%rd14078, %r8685, 8;
	add.s64 	%rd4476, %rd1, %rd14078;
	ld.global.nc.u64 	%rd14079, [%rd4476];
	shr.u64 	%rd4477, %rd14079, %r946;
	and.b64  	%rd20356, %rd4477, 17179869183;
	setp.lt.u32 	%p1050, %r946, 31;
	@%p1050 bra 	$L__BB0_2821;
	ld.global.nc.u64 	%rd14080, [%rd4476+128];
	sub.s32 	%r8686, 64, %r946;
	shl.b64 	%rd14081, %rd14080, %r8686;
	and.b64  	%rd14082, %rd14081, 17179869183;
	or.b64  	%rd20356, %rd14082, %rd4477;
$L__BB0_2821:
	st.global.u64 	[%rd4355+6400], %rd20356;
	add.s32 	%r8687, %r919, 832;
	shr.u32 	%r8688, %r8687, 4;
	mul.lo.s32 	%r8689, %r8688, 34;
	and.b32  	%r947, %r8689, 62;
	shr.u32 	%r8690, %r8689, 2;
	and.b32  	%r8691, %r8690, 2032;
	or.b32  	%r8692, %r8691, %r920;
	mul.wide.u32 	%rd14083, %r8692, 8;
	add.s64 	%rd4481, %rd1, %rd14083;
	ld.global.nc.u64 	%rd14084, [%rd4481];
	shr.u64 	%rd4482, %rd14084, %r947;
	and.b64  	%rd20357, %rd4482, 17179869183;
	setp.lt.u32 	%p1051, %r947, 31;
	@%p1051 bra 	$L__BB0_2823;
	ld.global.nc.u64 	%rd14085, [%rd4481+128];
	sub.s32 	%r8693, 64, %r947;
	shl.b64 	%rd14086, %rd14085, %r8693;
	and.b64  	%rd14087, %rd14086, 17179869183;
	or.b64  	%rd20357, %rd14087, %rd4482;
$L__BB0_2823:
	st.global.u64 	[%rd4355+6656], %rd20357;
	add.s32 	%r8694, %r919, 864;
	shr.u32 	%r8695, %r8694, 4;
	mul.lo.s32 	%r8696, %r8695, 34;
	and.b32  	%r948, %r8696, 62;
	shr.u32 	%r8697, %r8696, 2;
	and.b32  	%r8698, %r8697, 2032;
	or.b32  	%r8699, %r8698, %r920;
	mul.wide.u32 	%rd14088, %r8699, 8;
	add.s64 	%rd4486, %rd1, %rd14088;
	ld.global.nc.u64 	%rd14089, [%rd4486];
	shr.u64 	%rd4487, %rd14089, %r948;
	and.b64  	%rd20358, %rd4487, 17179869183;
	setp.lt.u32 	%p1052, %r948, 31;
	@%p1052 bra 	$L__BB0_2825;
	ld.global.nc.u64 	%rd14090, [%rd4486+128];
	sub.s32 	%r8700, 64, %r948;
	shl.b64 	%rd14091, %rd14090, %r8700;
	and.b64  	%rd14092, %rd14091, 17179869183;
	or.b64  	%rd20358, %rd14092, %rd4487;
$L__BB0_2825:
	st.global.u64 	[%rd4355+6912], %rd20358;
	add.s32 	%r8701, %r919, 896;
	shr.u32 	%r8702, %r8701, 4;
	mul.lo.s32 	%r8703, %r8702, 34;
	and.b32  	%r949, %r8703, 62;
	shr.u32 	%r8704, %r8703, 2;
	and.b32  	%r8705, %r8704, 2032;
	or.b32  	%r8706, %r8705, %r920;
	mul.wide.u32 	%rd14093, %r8706, 8;
	add.s64 	%rd4491, %rd1, %rd14093;
	ld.global.nc.u64 	%rd14094, [%rd4491];
	shr.u64 	%rd4492, %rd14094, %r949;
	and.b64  	%rd20359, %rd4492, 17179869183;
	setp.lt.u32 	%p1053, %r949, 31;
	@%p1053 bra 	$L__BB0_2827;
	ld.global.nc.u64 	%rd14095, [%rd4491+128];
	sub.s32 	%r8707, 64, %r949;
	shl.b64 	%rd14096, %rd14095, %r8707;
	and.b64  	%rd14097, %rd14096, 17179869183;
	or.b64  	%rd20359, %rd14097, %rd4492;
$L__BB0_2827:
	st.global.u64 	[%rd4355+7168], %rd20359;
	add.s32 	%r8708, %r919, 928;
	shr.u32 	%r8709, %r8708, 4;
	mul.lo.s32 	%r8710, %r8709, 34;
	and.b32  	%r950, %r8710, 62;
	shr.u32 	%r8711, %r8710, 2;
	and.b32  	%r8712, %r8711, 2032;
	or.b32  	%r8713, %r8712, %r920;
	mul.wide.u32 	%rd14098, %r8713, 8;
	add.s64 	%rd4496, %rd1, %rd14098;
	ld.global.nc.u64 	%rd14099, [%rd4496];
	shr.u64 	%rd4497, %rd14099, %r950;
	and.b64  	%rd20360, %rd4497, 17179869183;
	setp.lt.u32 	%p1054, %r950, 31;
	@%p1054 bra 	$L__BB0_2829;
	ld.global.nc.u64 	%rd14100, [%rd4496+128];
	sub.s32 	%r8714, 64, %r950;
	shl.b64 	%rd14101, %rd14100, %r8714;
	and.b64  	%rd14102, %rd14101, 17179869183;
	or.b64  	%rd20360, %rd14102, %rd4497;
$L__BB0_2829:
	st.global.u64 	[%rd4355+7424], %rd20360;
	add.s32 	%r8715, %r919, 960;
	shr.u32 	%r8716, %r8715, 4;
	mul.lo.s32 	%r8717, %r8716, 34;
	and.b32  	%r951, %r8717, 62;
	shr.u32 	%r8718, %r8717, 2;
	and.b32  	%r8719, %r8718, 2032;
	or.b32  	%r8720, %r8719, %r920;
	mul.wide.u32 	%rd14103, %r8720, 8;
	add.s64 	%rd4501, %rd1, %rd14103;
	ld.global.nc.u64 	%rd14104, [%rd4501];
	shr.u64 	%rd4502, %rd14104, %r951;
	and.b64  	%rd20361, %rd4502, 17179869183;
	setp.lt.u32 	%p1055, %r951, 31;
	@%p1055 bra 	$L__BB0_2831;
	ld.global.nc.u64 	%rd14105, [%rd4501+128];
	sub.s32 	%r8721, 64, %r951;
	shl.b64 	%rd14106, %rd14105, %r8721;
	and.b64  	%rd14107, %rd14106, 17179869183;
	or.b64  	%rd20361, %rd14107, %rd4502;
$L__BB0_2831:
	st.global.u64 	[%rd4355+7680], %rd20361;
	add.s32 	%r8722, %r919, 992;
	shr.u32 	%r8723, %r8722, 4;
	mul.lo.s32 	%r8724, %r8723, 34;
	and.b32  	%r952, %r8724, 62;
	shr.u32 	%r8725, %r8724, 2;
	and.b32  	%r8726, %r8725, 2032;
	or.b32  	%r8727, %r8726, %r920;
	mul.wide.u32 	%rd14108, %r8727, 8;
	add.s64 	%rd4506, %rd1, %rd14108;
	ld.global.nc.u64 	%rd14109, [%rd4506];
	shr.u64 	%rd4507, %rd14109, %r952;
	and.b64  	%rd20362, %rd4507, 17179869183;
	setp.lt.u32 	%p1056, %r952, 31;
	@%p1056 bra 	$L__BB0_2833;
	ld.global.nc.u64 	%rd14110, [%rd4506+128];
	sub.s32 	%r8728, 64, %r952;
	shl.b64 	%rd14111, %rd14110, %r8728;
	and.b64  	%rd14112, %rd14111, 17179869183;
	or.b64  	%rd20362, %rd14112, %rd4507;
$L__BB0_2833:
	st.global.u64 	[%rd4355+7936], %rd20362;
	bra.uni 	$L__BB0_3809;
$L__BB0_2834:
	mov.u32 	%r987, %tid.x;
	and.b32  	%r988, %r987, 15;
	shr.u32 	%r8060, %r987, 4;
	mul.lo.s32 	%r8061, %r8060, 36;
	and.b32  	%r989, %r8061, 60;
	shr.u32 	%r8062, %r8061, 2;
	and.b32  	%r8063, %r8062, 1008;
	or.b32  	%r8064, %r8063, %r988;
	mul.wide.u32 	%rd13630, %r8064, 8;
	add.s64 	%rd4672, %rd1, %rd13630;
	ld.global.nc.u64 	%rd13631, [%rd4672];
	shr.u64 	%rd4673, %rd13631, %r989;
	and.b64  	%rd20395, %rd4673, 68719476735;
	setp.lt.u32 	%p961, %r989, 29;
	@%p961 bra 	$L__BB0_2836;
	ld.global.nc.u64 	%rd13632, [%rd4672+128];
	sub.s32 	%r8065, 64, %r989;
	shl.b64 	%rd13633, %rd13632, %r8065;
	and.b64  	%rd13634, %rd13633, 68719476735;
	or.b64  	%rd20395, %rd13634, %rd4673;
$L__BB0_2836:
	mul.wide.u32 	%rd13635, %r987, 8;
	add.s64 	%rd4677, %rd2, %rd13635;
	st.global.u64 	[%rd4677], %rd20395;
	add.s32 	%r8066, %r987, 32;
	shr.u32 	%r8067, %r8066, 4;
	mul.lo.s32 	%r8068, %r8067, 36;
	and.b32  	%r990, %r8068, 60;
	shr.u32 	%r8069, %r8068, 2;
	and.b32  	%r8070, %r8069, 2032;
	or.b32  	%r8071, %r8070, %r988;
	mul.wide.u32 	%rd13636, %r8071, 8;
	add.s64 	%rd4678, %rd1, %rd13636;
	ld.global.nc.u64 	%rd13637, [%rd4678];
	shr.u64 	%rd4679, %rd13637, %r990;
	and.b64  	%rd20396, %rd4679, 68719476735;
	setp.lt.u32 	%p962, %r990, 29;
	@%p962 bra 	$L__BB0_2838;
	ld.global.nc.u64 	%rd13638, [%rd4678+128];
	sub.s32 	%r8072, 64, %r990;
	shl.b64 	%rd13639, %rd13638, %r8072;
	and.b64  	%rd13640, %rd13639, 68719476735;
	or.b64  	%rd20396, %rd13640, %rd4679;
$L__BB0_2838:
	st.global.u64 	[%rd4677+256], %rd20396;
	add.s32 	%r8073, %r987, 64;
	shr.u32 	%r8074, %r8073, 4;
	mul.lo.s32 	%r8075, %r8074, 36;
	and.b32  	%r991, %r8075, 60;
	shr.u32 	%r8076, %r8075, 2;
	and.b32  	%r8077, %r8076, 2032;
	or.b32  	%r8078, %r8077, %r988;
	mul.wide.u32 	%rd13641, %r8078, 8;
	add.s64 	%rd4683, %rd1, %rd13641;
	ld.global.nc.u64 	%rd13642, [%rd4683];
	shr.u64 	%rd4684, %rd13642, %r991;
	and.b64  	%rd20397, %rd4684, 68719476735;
	setp.lt.u32 	%p963, %r991, 29;
	@%p963 bra 	$L__BB0_2840;
	ld.global.nc.u64 	%rd13643, [%rd4683+128];
	sub.s32 	%r8079, 64, %r991;
	shl.b64 	%rd13644, %rd13643, %r8079;
	and.b64  	%rd13645, %rd13644, 68719476735;
	or.b64  	%rd20397, %rd13645, %rd4684;
$L__BB0_2840:
	st.global.u64 	[%rd4677+512], %rd20397;
	add.s32 	%r8080, %r987, 96;
	shr.u32 	%r8081, %r8080, 4;
	mul.lo.s32 	%r8082, %r8081, 36;
	and.b32  	%r992, %r8082, 60;
	shr.u32 	%r8083, %r8082, 2;
	and.b32  	%r8084, %r8083, 2032;
	or.b32  	%r8085, %r8084, %r988;
	mul.wide.u32 	%rd13646, %r8085, 8;
	add.s64 	%rd4688, %rd1, %rd13646;
	ld.global.nc.u64 	%rd13647, [%rd4688];
	shr.u64 	%rd4689, %rd13647, %r992;
	and.b64  	%rd20398, %rd4689, 68719476735;
	setp.lt.u32 	%p964, %r992, 29;
	@%p964 bra 	$L__BB0_2842;
	ld.global.nc.u64 	%rd13648, [%rd4688+128];
	sub.s32 	%r8086, 64, %r992;
	shl.b64 	%rd13649, %rd13648, %r8086;
	and.b64  	%rd13650, %rd13649, 68719476735;
	or.b64  	%rd20398, %rd13650, %rd4689;
$L__BB0_2842:
	st.global.u64 	[%rd4677+768], %rd20398;
	add.s32 	%r8087, %r987, 128;
	shr.u32 	%r8088, %r8087, 4;
	mul.lo.s32 	%r8089, %r8088, 36;
	and.b32  	%r993, %r8089, 60;
	shr.u32 	%r8090, %r8089, 2;
	and.b32  	%r8091, %r8090, 2032;
	or.b32  	%r8092, %r8091, %r988;
	mul.wide.u32 	%rd13651, %r8092, 8;
	add.s64 	%rd4693, %rd1, %rd13651;
	ld.global.nc.u64 	%rd13652, [%rd4693];
	shr.u64 	%rd4694, %rd13652, %r993;
	and.b64  	%rd20399, %rd4694, 68719476735;
	setp.lt.u32 	%p965, %r993, 29;
	@%p965 bra 	$L__BB0_2844;
	ld.global.nc.u64 	%rd13653, [%rd4693+128];
	sub.s32 	%r8093, 64, %r993;
	shl.b64 	%rd13654, %rd13653, %r8093;
	and.b64  	%rd13655, %rd13654, 68719476735;
	or.b64  	%rd20399, %rd13655, %rd4694;
$L__BB0_2844:
	st.global.u64 	[%rd4677+1024], %rd20399;
	add.s32 	%r8094, %r987, 160;
	shr.u32 	%r8095, %r8094, 4;
	mul.lo.s32 	%r8096, %r8095, 36;
	and.b32  	%r994, %r8096, 60;
	shr.u32 	%r8097, %r8096, 2;
	and.b32  	%r8098, %r8097, 2032;
	or.b32  	%r8099, %r8098, %r988;
	mul.wide.u32 	%rd13656, %r8099, 8;
	add.s64 	%rd4698, %rd1, %rd13656;
	ld.global.nc.u64 	%rd13657, [%rd4698];
	shr.u64 	%rd4699, %rd13657, %r994;
	and.b64  	%rd20400, %rd4699, 68719476735;
	setp.lt.u32 	%p966, %r994, 29;
	@%p966 bra 	$L__BB0_2846;
	ld.global.nc.u64 	%rd13658, [%rd4698+128];
	sub.s32 	%r8100, 64, %r994;
	shl.b64 	%rd13659, %rd13658, %r8100;
	and.b64  	%rd13660, %rd13659, 68719476735;
	or.b64  	%rd20400, %rd13660, %rd4699;
$L__BB0_2846:
	st.global.u64 	[%rd4677+1280], %rd20400;
	add.s32 	%r8101, %r987, 192;
	shr.u32 	%r8102, %r8101, 4;
	mul.lo.s32 	%r8103, %r8102, 36;
	and.b32  	%r995, %r8103, 60;
	shr.u32 	%r8104, %r8103, 2;
	and.b32  	%r8105, %r8104, 2032;
	or.b32  	%r8106, %r8105, %r988;
	mul.wide.u32 	%rd13661, %r8106, 8;
	add.s64 	%rd4703, %rd1, %rd13661;
	ld.global.nc.u64 	%rd13662, [%rd4703];
	shr.u64 	%rd4704, %rd13662, %r995;
	and.b64  	%rd20401, %rd4704, 68719476735;
	setp.lt.u32 	%p967, %r995, 29;
	@%p967 bra 	$L__BB0_2848;
	ld.global.nc.u64 	%rd13663, [%rd4703+128];
	sub.s32 	%r8107, 64, %r995;
	shl.b64 	%rd13664, %rd13663, %r8107;
	and.b64  	%rd13665, %rd13664, 68719476735;
	or.b64  	%rd20401, %rd13665, %rd4704;
$L__BB0_2848:
	st.global.u64 	[%rd4677+1536], %rd20401;
	add.s32 	%r8108, %r987, 224;
	shr.u32 	%r8109, %r8108, 4;
	mul.lo.s32 	%r8110, %r8109, 36;
	and.b32  	%r996, %r8110, 60;
	shr.u32 	%r8111, %r8110, 2;
	and.b32  	%r8112, %r8111, 2032;
	or.b32  	%r8113, %r8112, %r988;
	mul.wide.u32 	%rd13666, %r8113, 8;
	add.s64 	%rd4708, %rd1, %rd13666;
	ld.global.nc.u64 	%rd13667, [%rd4708];
	shr.u64 	%rd4709, %rd13667, %r996;
	and.b64  	%rd20402, %rd4709, 68719476735;
	setp.lt.u32 	%p968, %r996, 29;
	@%p968 bra 	$L__BB0_2850;
	ld.global.nc.u64 	%rd13668, [%rd4708+128];
	sub.s32 	%r8114, 64, %r996;
	shl.b64 	%rd13669, %rd13668, %r8114;
	and.b64  	%rd13670, %rd13669, 68719476735;
	or.b64  	%rd20402, %rd13670, %rd4709;
$L__BB0_2850:
	st.global.u64 	[%rd4677+1792], %rd20402;
	add.s32 	%r8115, %r987, 256;
	shr.u32 	%r8116, %r8115, 4;
	mul.lo.s32 	%r8117, %r8116, 36;
	and.b32  	%r997, %r8117, 60;
	shr.u32 	%r8118, %r8117, 2;
	and.b32  	%r8119, %r8118, 2032;
	or.b32  	%r8120, %r8119, %r988;
	mul.wide.u32 	%rd13671, %r8120, 8;
	add.s64 	%rd4713, %rd1, %rd13671;
	ld.global.nc.u64 	%rd13672, [%rd4713];
	shr.u64 	%rd4714, %rd13672, %r997;
	and.b64  	%rd20403, %rd4714, 68719476735;
	setp.lt.u32 	%p969, %r997, 29;
	@%p969 bra 	$L__BB0_2852;
	ld.global.nc.u64 	%rd13673, [%rd4713+128];
	sub.s32 	%r8121, 64, %r997;
	shl.b64 	%rd13674, %rd13673, %r8121;
	and.b64  	%rd13675, %rd13674, 68719476735;
	or.b64  	%rd20403, %rd13675, %rd4714;
$L__BB0_2852:
	st.global.u64 	[%rd4677+2048], %rd20403;
	add.s32 	%r8122, %r987, 288;
	shr.u32 	%r8123, %r8122, 4;
	mul.lo.s32 	%r8124, %r8123, 36;
	and.b32  	%r998, %r8124, 60;
	shr.u32 	%r8125, %r8124, 2;
	and.b32  	%r8126, %r8125, 2032;
	or.b32  	%r8127, %r8126, %r988;
	mul.wide.u32 	%rd13676, %r8127, 8;
	add.s64 	%rd4718, %rd1, %rd13676;
	ld.global.nc.u64 	%rd13677, [%rd4718];
	shr.u64 	%rd4719, %rd13677, %r998;
	and.b64  	%rd20404, %rd4719, 68719476735;
	setp.lt.u32 	%p970, %r998, 29;
	@%p970 bra 	$L__BB0_2854;
	ld.global.nc.u64 	%rd13678, [%rd4718+128];
	sub.s32 	%r8128, 64, %r998;
	shl.b64 	%rd13679, %rd13678, %r8128;
	and.b64  	%rd13680, %rd13679, 68719476735;
	or.b64  	%rd20404, %rd13680, %rd4719;
$L__BB0_2854:
	st.global.u64 	[%rd4677+2304], %rd20404;
	add.s32 	%r8129, %r987, 320;
	shr.u32 	%r8130, %r8129, 4;
	mul.lo.s32 	%r8131, %r8130, 36;
	and.b32  	%r999, %r8131, 60;
	shr.u32 	%r8132, %r8131, 2;
	and.b32  	%r8133, %r8132, 2032;
	or.b32  	%r8134, %r8133, %r988;
	mul.wide.u32 	%rd13681, %r8134, 8;
	add.s64 	%rd4723, %rd1, %rd13681;
	ld.global.nc.u64 	%rd13682, [%rd4723];
	shr.u64 	%rd4724, %rd13682, %r999;
	and.b64  	%rd20405, %rd4724, 68719476735;
	setp.lt.u32 	%p971, %r999, 29;
	@%p971 bra 	$L__BB0_2856;
	ld.global.nc.u64 	%rd13683, [%rd4723+128];
	sub.s32 	%r8135, 64, %r999;
	shl.b64 	%rd13684, %rd13683, %r8135;
	and.b64  	%rd13685, %rd13684, 68719476735;
	or.b64  	%rd20405, %rd13685, %rd4724;
$L__BB0_2856:
	st.global.u64 	[%rd4677+2560], %rd20405;
	add.s32 	%r8136, %r987, 352;
	shr.u32 	%r8137, %r8136, 4;
	mul.lo.s32 	%r8138, %r8137, 36;
	and.b32  	%r1000, %r8138, 60;
	shr.u32 	%r8139, %r8138, 2;
	and.b32  	%r8140, %r8139, 2032;
	or.b32  	%r8141, %r8140, %r988;
	mul.wide.u32 	%rd13686, %r8141, 8;
	add.s64 	%rd4728, %rd1, %rd13686;
	ld.global.nc.u64 	%rd13687, [%rd4728];
	shr.u64 	%rd4729, %rd13687, %r1000;
	and.b64  	%rd20406, %rd4729, 68719476735;
	setp.lt.u32 	%p972, %r1000, 29;
	@%p972 bra 	$L__BB0_2858;
	ld.global.nc.u64 	%rd13688, [%rd4728+128];
	sub.s32 	%r8142, 64, %r1000;
	shl.b64 	%rd13689, %rd13688, %r8142;
	and.b64  	%rd13690, %rd13689, 68719476735;
	or.b64  	%rd20406, %rd13690, %rd4729;
$L__BB0_2858:
	st.global.u64 	[%rd4677+2816], %rd20406;
	add.s32 	%r8143, %r987, 384;
	shr.u32 	%r8144, %r8143, 4;
	mul.lo.s32 	%r8145, %r8144, 36;
	and.b32  	%r1001, %r8145, 60;
	shr.u32 	%r8146, %r8145, 2;
	and.b32  	%r8147, %r8146, 2032;
	or.b32  	%r8148, %r8147, %r988;
	mul.wide.u32 	%rd13691, %r8148, 8;
	add.s64 	%rd4733, %rd1, %rd13691;
	ld.global.nc.u64 	%rd13692, [%rd4733];
	shr.u64 	%rd4734, %rd13692, %r1001;
	and.b64  	%rd20407, %rd4734, 68719476735;
	setp.lt.u32 	%p973, %r1001, 29;
	@%p973 bra 	$L__BB0_2860;
	ld.global.nc.u64 	%rd13693, [%rd4733+128];
	sub.s32 	%r8149, 64, %r1001;
	shl.b64 	%rd13694, %rd13693, %r8149;
	and.b64  	%rd13695, %rd13694, 68719476735;
	or.b64  	%rd20407, %rd13695, %rd4734;
$L__BB0_2860:
	st.global.u64 	[%rd4677+3072], %rd20407;
	add.s32 	%r8150, %r987, 416;
	shr.u32 	%r8151, %r8150, 4;
	mul.lo.s32 	%r8152, %r8151, 36;
	and.b32  	%r1002, %r8152, 60;
	shr.u32 	%r8153, %r8152, 2;
	and.b32  	%r8154, %r8153, 2032;
	or.b32  	%r8155, %r8154, %r988;
	mul.wide.u32 	%rd13696, %r8155, 8;
	add.s64 	%rd4738, %rd1, %rd13696;
	ld.global.nc.u64 	%rd13697, [%rd4738];
	shr.u64 	%rd4739, %rd13697, %r1002;
	and.b64  	%rd20408, %rd4739, 68719476735;
	setp.lt.u32 	%p974, %r1002, 29;
	@%p974 bra 	$L__BB0_2862;
	ld.global.nc.u64 	%rd13698, [%rd4738+128];
	sub.s32 	%r8156, 64, %r1002;
	shl.b64 	%rd13699, %rd13698, %r8156;
	and.b64  	%rd13700, %rd13699, 68719476735;
	or.b64  	%rd20408, %rd13700, %rd4739;
$L__BB0_2862:
	st.global.u64 	[%rd4677+3328], %rd20408;
	add.s32 	%r8157, %r987, 448;
	shr.u32 	%r8158, %r8157, 4;
	mul.lo.s32 	%r8159, %r8158, 36;
	and.b32  	%r1003, %r8159, 60;
	shr.u32 	%r8160, %r8159, 2;
	and.b32  	%r8161, %r8160, 2032;
	or.b32  	%r8162, %r8161, %r988;
	mul.wide.u32 	%rd13701, %r8162, 8;
	add.s64 	%rd4743, %rd1, %rd13701;
	ld.global.nc.u64 	%rd13702, [%rd4743];
	shr.u64 	%rd4744, %rd13702, %r1003;
	and.b64  	%rd20409, %rd4744, 68719476735;
	setp.lt.u32 	%p975, %r1003, 29;
	@%p975 bra 	$L__BB0_2864;
	ld.global.nc.u64 	%rd13703, [%rd4743+128];
	sub.s32 	%r8163, 64, %r1003;
	shl.b64 	%rd13704, %rd13703, %r8163;
	and.b64  	%rd13705, %rd13704, 68719476735;
	or.b64  	%rd20409, %rd13705, %rd4744;
$L__BB0_2864:
	st.global.u64 	[%rd4677+3584], %rd20409;
	add.s32 	%r8164, %r987, 480;
	shr.u32 	%r8165, %r8164, 4;
	mul.lo.s32 	%r8166, %r8165, 36;
	and.b32  	%r1004, %r8166, 60;
	shr.u32 	%r8167, %r8166, 2;
	and.b32  	%r8168, %r8167, 2032;
	or.b32  	%r8169, %r8168, %r988;
	mul.wide.u32 	%rd13706, %r8169, 8;
	add.s64 	%rd4748, %rd1, %rd13706;
	ld.global.nc.u64 	%rd13707, [%rd4748];
	shr.u64 	%rd4749, %rd13707, %r1004;
	and.b64  	%rd20410, %rd4749, 68719476735;
	setp.lt.u32 	%p976, %r1004, 29;
	@%p976 bra 	$L__BB0_2866;
	ld.global.nc.u64 	%rd13708, [%rd4748+128];
	sub.s32 	%r8170, 64, %r1004;
	shl.b64 	%rd13709, %rd13708, %r8170;
	and.b64  	%rd13710, %rd13709, 68719476735;
	or.b64  	%rd20410, %rd13710, %rd4749;
$L__BB0_2866:
	st.global.u64 	[%rd4677+3840], %rd20410;
	add.s32 	%r8171, %r987, 512;
	shr.u32 	%r8172, %r8171, 4;
	mul.lo.s32 	%r8173, %r8172, 36;
	and.b32  	%r1005, %r8173, 60;
	shr.u32 	%r8174, %r8173, 2;
	and.b32  	%r8175, %r8174, 2032;
	or.b32  	%r8176, %r8175, %r988;
	mul.wide.u32 	%rd13711, %r8176, 8;
	add.s64 	%rd4753, %rd1, %rd13711;
	ld.global.nc.u64 	%rd13712, [%rd4753];
	shr.u64 	%rd4754, %rd13712, %r1005;
	and.b64  	%rd20411, %rd4754, 68719476735;
	setp.lt.u32 	%p977, %r1005, 29;
	@%p977 bra 	$L__BB0_2868;
	ld.global.nc.u64 	%rd13713, [%rd4753+128];
	sub.s32 	%r8177, 64, %r1005;
	shl.b64 	%rd13714, %rd13713, %r8177;
	and.b64  	%rd13715, %rd13714, 68719476735;
	or.b64  	%rd20411, %rd13715, %rd4754;
$L__BB0_2868:
	st.global.u64 	[%rd4677+4096], %rd20411;
	add.s32 	%r8178, %r987, 544;
	shr.u32 	%r8179, %r8178, 4;
	mul.lo.s32 	%r8180, %r8179, 36;
	and.b32  	%r1006, %r8180, 60;
	shr.u32 	%r8181, %r8180, 2;
	and.b32  	%r8182, %r8181, 2032;
	or.b32  	%r8183, %r8182, %r988;
	mul.wide.u32 	%rd13716, %r8183, 8;
	add.s64 	%rd4758, %rd1, %rd13716;
	ld.global.nc.u64 	%rd13717, [%rd4758];
	shr.u64 	%rd4759, %rd13717, %r1006;
	and.b64  	%rd20412, %rd4759, 68719476735;
	setp.lt.u32 	%p978, %r1006, 29;
	@%p978 bra 	$L__BB0_2870;
	ld.global.nc.u64 	%rd13718, [%rd4758+128];
	sub.s32 	%r8184, 64, %r1006;
	shl.b64 	%rd13719, %rd13718, %r8184;
	and.b64  	%rd13720, %rd13719, 68719476735;
	or.b64  	%rd20412, %rd13720, %rd4759;
$L__BB0_2870:
	st.global.u64 	[%rd4677+4352], %rd20412;
	add.s32 	%r8185, %r987, 576;
	shr.u32 	%r8186, %r8185, 4;
	mul.lo.s32 	%r8187, %r8186, 36;
	and.b32  	%r1007, %r8187, 60;
	shr.u32 	%r8188, %r8187, 2;
	and.b32  	%r8189, %r8188, 2032;
	or.b32  	%r8190, %r8189, %r988;
	mul.wide.u32 	%rd13721, %r8190, 8;
	add.s64 	%rd4763, %rd1, %rd13721;
	ld.global.nc.u64 	%rd13722, [%rd4763];
	shr.u64 	%rd4764, %rd13722, %r1007;
	and.b64  	%rd20413, %rd4764, 68719476735;
	setp.lt.u32 	%p979, %r1007, 29;
	@%p979 bra 	$L__BB0_2872;
	ld.global.nc.u64 	%rd13723, [%rd4763+128];
	sub.s32 	%r8191, 64, %r1007;
	shl.b64 	%rd13724, %rd13723, %r8191;
	and.b64  	%rd13725, %rd13724, 68719476735;
	or.b64  	%rd20413, %rd13725, %rd4764;
$L__BB0_2872:
	st.global.u64 	[%rd4677+4608], %rd20413;
	add.s32 	%r8192, %r987, 608;
	shr.u32 	%r8193, %r8192, 4;
	mul.lo.s32 	%r8194, %r8193, 36;
	and.b32  	%r1008, %r8194, 60;
	shr.u32 	%r8195, %r8194, 2;
	and.b32  	%r8196, %r8195, 2032;
	or.b32  	%r8197, %r8196, %r988;
	mul.wide.u32 	%rd13726, %r8197, 8;
	add.s64 	%rd4768, %rd1, %rd13726;
	ld.global.nc.u64 	%rd13727, [%rd4768];
	shr.u64 	%rd4769, %rd13727, %r1008;
	and.b64  	%rd20414, %rd4769, 68719476735;
	setp.lt.u32 	%p980, %r1008, 29;
	@%p980 bra 	$L__BB0_2874;
	ld.global.nc.u64 	%rd13728, [%rd4768+128];
	sub.s32 	%r8198, 64, %r1008;
	shl.b64 	%rd13729, %rd13728, %r8198;
	and.b64  	%rd13730, %rd13729, 68719476735;
	or.b64  	%rd20414, %rd13730, %rd4769;
$L__BB0_2874:
	st.global.u64 	[%rd4677+4864], %rd20414;
	add.s32 	%r8199, %r987, 640;
	shr.u32 	%r8200, %r8199, 4;
	mul.lo.s32 	%r8201, %r8200, 36;
	and.b32  	%r1009, %r8201, 60;
	shr.u32 	%r8202, %r8201, 2;
	and.b32  	%r8203, %r8202, 2032;
	or.b32  	%r8204, %r8203, %r988;
	mul.wide.u32 	%rd13731, %r8204, 8;
	add.s64 	%rd4773, %rd1, %rd13731;
	ld.global.nc.u64 	%rd13732, [%rd4773];
	shr.u64 	%rd4774, %rd13732, %r1009;
	and.b64  	%rd20415, %rd4774, 68719476735;
	setp.lt.u32 	%p981, %r1009, 29;
	@%p981 bra 	$L__BB0_2876;
	ld.global.nc.u64 	%rd13733, [%rd4773+128];
	sub.s32 	%r8205, 64, %r1009;
	shl.b64 	%rd13734, %rd13733, %r8205;
	and.b64  	%rd13735, %rd13734, 68719476735;
	or.b64  	%rd20415, %rd13735, %rd4774;
$L__BB0_2876:
	st.global.u64 	[%rd4677+5120], %rd20415;
	add.s32 	%r8206, %r987, 672;
	shr.u32 	%r8207, %r8206, 4;
	mul.lo.s32 	%r8208, %r8207, 36;
	and.b32  	%r1010, %r8208, 60;
	shr.u32 	%r8209, %r8208, 2;
	and.b32  	%r8210, %r8209, 2032;
	or.b32  	%r8211, %r8210, %r988;
	mul.wide.u32 	%rd13736, %r8211, 8;
	add.s64 	%rd4778, %rd1, %rd13736;
	ld.global.nc.u64 	%rd13737, [%rd4778];
	shr.u64 	%rd4779, %rd13737, %r1010;
	and.b64  	%rd20416, %rd4779, 68719476735;
	setp.lt.u32 	%p982, %r1010, 29;
	@%p982 bra 	$L__BB0_2878;
	ld.global.nc.u64 	%rd13738, [%rd4778+128];
	sub.s32 	%r8212, 64, %r1010;
	shl.b64 	%rd13739, %rd13738, %r8212;
	and.b64  	%rd13740, %rd13739, 68719476735;
	or.b64  	%rd20416, %rd13740, %rd4779;
$L__BB0_2878:
	st.global.u64 	[%rd4677+5376], %rd20416;
	add.s32 	%r8213, %r987, 704;
	shr.u32 	%r8214, %r8213, 4;
	mul.lo.s32 	%r8215, %r8214, 36;
	and.b32  	%r1011, %r8215, 60;
	shr.u32 	%r8216, %r8215, 2;
	and.b32  	%r8217, %r8216, 2032;
	or.b32  	%r8218, %r8217, %r988;
	mul.wide.u32 	%rd13741, %r8218, 8;
	add.s64 	%rd4783, %rd1, %rd13741;
	ld.global.nc.u64 	%rd13742, [%rd4783];
	shr.u64 	%rd4784, %rd13742, %r1011;
	and.b64  	%rd20417, %rd4784, 68719476735;
	setp.lt.u32 	%p983, %r1011, 29;
	@%p983 bra 	$L__BB0_2880;
	ld.global.nc.u64 	%rd13743, [%rd4783+128];
	sub.s32 	%r8219, 64, %r1011;
	shl.b64 	%rd13744, %rd13743, %r8219;
	and.b64  	%rd13745, %rd13744, 68719476735;
	or.b64  	%rd20417, %rd13745, %rd4784;
$L__BB0_2880:
	st.global.u64 	[%rd4677+5632], %rd20417;
	add.s32 	%r8220, %r987, 736;
	shr.u32 	%r8221, %r8220, 4;
	mul.lo.s32 	%r8222, %r8221, 36;
	and.b32  	%r1012, %r8222, 60;
	shr.u32 	%r8223, %r8222, 2;
	and.b32  	%r8224, %r8223, 2032;
	or.b32  	%r8225, %r8224, %r988;
	mul.wide.u32 	%rd13746, %r8225, 8;
	add.s64 	%rd4788, %rd1, %rd13746;
	ld.global.nc.u64 	%rd13747, [%rd4788];
	shr.u64 	%rd4789, %rd13747, %r1012;
	and.b64  	%rd20418, %rd4789, 68719476735;
	setp.lt.u32 	%p984, %r1012, 29;
	@%p984 bra 	$L__BB0_2882;
	ld.global.nc.u64 	%rd13748, [%rd4788+128];
	sub.s32 	%r8226, 64, %r1012;
	shl.b64 	%rd13749, %rd13748, %r8226;
	and.b64  	%rd13750, %rd13749, 68719476735;
	or.b64  	%rd20418, %rd13750, %rd4789;
$L__BB0_2882:
	st.global.u64 	[%rd4677+5888], %rd20418;
	add.s32 	%r8227, %r987, 768;
	shr.u32 	%r8228, %r8227, 4;
	mul.lo.s32 	%r8229, %r8228, 36;
	and.b32  	%r1013, %r8229, 60;
	shr.u32 	%r8230, %r8229, 2;
	and.b32  	%r8231, %r8230, 2032;
	or.b32  	%r8232, %r8231, %r988;
	mul.wide.u32 	%rd13751, %r8232, 8;
	add.s64 	%rd4793, %rd1, %rd13751;
	ld.global.nc.u64 	%rd13752, [%rd4793];
	shr.u64 	%rd4794, %rd13752, %r1013;
	and.b64  	%rd20419, %rd4794, 68719476735;
	setp.lt.u32 	%p985, %r1013, 29;
	@%p985 bra 	$L__BB0_2884;
	ld.global.nc.u64 	%rd13753, [%rd4793+128];
	sub.s32 	%r8233, 64, %r1013;
	shl.b64 	%rd13754, %rd13753, %r8233;
	and.b64  	%rd13755, %rd13754, 68719476735;
	or.b64  	%rd20419, %rd13755, %rd4794;
$L__BB0_2884:
	st.global.u64 	[%rd4677+6144], %rd20419;
	add.s32 	%r8234, %r987, 800;
	shr.u32 	%r8235, %r8234, 4;
	mul.lo.s32 	%r8236, %r8235, 36;
	and.b32  	%r1014, %r8236, 60;
	shr.u32 	%r8237, %r8236, 2;
	and.b32  	%r8238, %r8237, 2032;
	or.b32  	%r8239, %r8238, %r988;
	mul.wide.u32 	%rd13756, %r8239, 8;
	add.s64 	%rd4798, %rd1, %rd13756;
	ld.global.nc.u64 	%rd13757, [%rd4798];
	shr.u64 	%rd4799, %rd13757, %r1014;
	and.b64  	%rd20420, %rd4799, 68719476735;
	setp.lt.u32 	%p986, %r1014, 29;
	@%p986 bra 	$L__BB0_2886;
	ld.global.nc.u64 	%rd13758, [%rd4798+128];
	sub.s32 	%r8240, 64, %r1014;
	shl.b64 	%rd13759, %rd13758, %r8240;
	and.b64  	%rd13760, %rd13759, 68719476735;
	or.b64  	%rd20420, %rd13760, %rd4799;
$L__BB0_2886:
	st.global.u64 	[%rd4677+6400], %rd20420;
	add.s32 	%r8241, %r987, 832;
	shr.u32 	%r8242, %r8241, 4;
	mul.lo.s32 	%r8243, %r8242, 36;
	and.b32  	%r1015, %r8243, 60;
	shr.u32 	%r8244, %r8243, 2;
	and.b32  	%r8245, %r8244, 2032;
	or.b32  	%r8246, %r8245, %r988;
	mul.wide.u32 	%rd13761, %r8246, 8;
	add.s64 	%rd4803, %rd1, %rd13761;
	ld.global.nc.u64 	%rd13762, [%rd4803];
	shr.u64 	%rd4804, %rd13762, %r1015;
	and.b64  	%rd20421, %rd4804, 68719476735;
	setp.lt.u32 	%p987, %r1015, 29;
	@%p987 bra 	$L__BB0_2888;
	ld.global.nc.u64 	%rd13763, [%rd4803+128];
	sub.s32 	%r8247, 64, %r1015;
	shl.b64 	%rd13764, %rd13763, %r8247;
	and.b64  	%rd13765, %rd13764, 68719476735;
	or.b64  	%rd20421, %rd13765, %rd4804;
$L__BB0_2888:
	st.global.u64 	[%rd4677+6656], %rd20421;
	add.s32 	%r8248, %r987, 864;
	shr.u32 	%r8249, %r8248, 4;
	mul.lo.s32 	%r8250, %r8249, 36;
	and.b32  	%r1016, %r8250, 60;
	shr.u32 	%r8251, %r8250, 2;
	and.b32  	%r8252, %r8251, 2032;
	or.b32  	%r8253, %r8252, %r988;
	mul.wide.u32 	%rd13766, %r8253, 8;
	add.s64 	%rd4808, %rd1, %rd13766;
	ld.global.nc.u64 	%rd13767, [%rd4808];
	shr.u64 	%rd4809, %rd13767, %r1016;
	and.b64  	%rd20422, %rd4809, 68719476735;
	setp.lt.u32 	%p988, %r1016, 29;
	@%p988 bra 	$L__BB0_2890;
	ld.global.nc.u64 	%rd13768, [%rd4808+128];
	sub.s32 	%r8254, 64, %r1016;
	shl.b64 	%rd13769, %rd13768, %r8254;
	and.b64  	%rd13770, %rd13769, 68719476735;
	or.b64  	%rd20422, %rd13770, %rd4809;
$L__BB0_2890:
	st.global.u64 	[%rd4677+6912], %rd20422;
	add.s32 	%r8255, %r987, 896;
	shr.u32 	%r8256, %r8255, 4;
	mul.lo.s32 	%r8257, %r8256, 36;
	and.b32  	%r1017, %r8257, 60;
	shr.u32 	%r8258, %r8257, 2;
	and.b32  	%r8259, %r8258, 2032;
	or.b32  	%r8260, %r8259, %r988;
	mul.wide.u32 	%rd13771, %r8260, 8;
	add.s64 	%rd4813, %rd1, %rd13771;
	ld.global.nc.u64 	%rd13772, [%rd4813];
	shr.u64 	%rd4814, %rd13772, %r1017;
	and.b64  	%rd20423, %rd4814, 68719476735;
	setp.lt.u32 	%p989, %r1017, 29;
	@%p989 bra 	$L__BB0_2892;
	ld.global.nc.u64 	%rd13773, [%rd4813+128];
	sub.s32 	%r8261, 64, %r1017;
	shl.b64 	%rd13774, %rd13773, %r8261;
	and.b64  	%rd13775, %rd13774, 68719476735;
	or.b64  	%rd20423, %rd13775, %rd4814;
$L__BB0_2892:
	st.global.u64 	[%rd4677+7168], %rd20423;
	add.s32 	%r8262, %r987, 928;
	shr.u32 	%r8263, %r8262, 4;
	mul.lo.s32 	%r8264, %r8263, 36;
	and.b32  	%r1018, %r8264, 60;
	shr.u32 	%r8265, %r8264, 2;
	and.b32  	%r8266, %r8265, 2032;
	or.b32  	%r8267, %r8266, %r988;
	mul.wide.u32 	%rd13776, %r8267, 8;
	add.s64 	%rd4818, %rd1, %rd13776;
	ld.global.nc.u64 	%rd13777, [%rd4818];
	shr.u64 	%rd4819, %rd13777, %r1018;
	and.b64  	%rd20424, %rd4819, 68719476735;
	setp.lt.u32 	%p990, %r1018, 29;
	@%p990 bra 	$L__BB0_2894;
	ld.global.nc.u64 	%rd13778, [%rd4818+128];
	sub.s32 	%r8268, 64, %r1018;
	shl.b64 	%rd13779, %rd13778, %r8268;
	and.b64  	%rd13780, %rd13779, 68719476735;
	or.b64  	%rd20424, %rd13780, %rd4819;
$L__BB0_2894:
	st.global.u64 	[%rd4677+7424], %rd20424;
	add.s32 	%r8269, %r987, 960;
	shr.u32 	%r8270, %r8269, 4;
	mul.lo.s32 	%r8271, %r8270, 36;
	and.b32  	%r1019, %r8271, 60;
	shr.u32 	%r8272, %r8271, 2;
	and.b32  	%r8273, %r8272, 2032;
	or.b32  	%r8274, %r8273, %r988;
	mul.wide.u32 	%rd13781, %r8274, 8;
	add.s64 	%rd4823, %rd1, %rd13781;
	ld.global.nc.u64 	%rd13782, [%rd4823];
	shr.u64 	%rd4824, %rd13782, %r1019;
	and.b64  	%rd20425, %rd4824, 68719476735;
	setp.lt.u32 	%p991, %r1019, 29;
	@%p991 bra 	$L__BB0_2896;
	ld.global.nc.u64 	%rd13783, [%rd4823+128];
	sub.s32 	%r8275, 64, %r1019;
	shl.b64 	%rd13784, %rd13783, %r8275;
	and.b64  	%rd13785, %rd13784, 68719476735;
	or.b64  	%rd20425, %rd13785, %rd4824;
$L__BB0_2896:
	st.global.u64 	[%rd4677+7680], %rd20425;
	add.s32 	%r8276, %r987, 992;
	shr.u32 	%r8277, %r8276, 4;
	mul.lo.s32 	%r8278, %r8277, 36;
	and.b32  	%r1020, %r8278, 60;
	shr.u32 	%r8279, %r8278, 2;
	and.b32  	%r8280, %r8279, 2032;
	or.b32  	%r8281, %r8280, %r988;
	mul.wide.u32 	%rd13786, %r8281, 8;
	add.s64 	%rd4828, %rd1, %rd13786;
	ld.global.nc.u64 	%rd13787, [%rd4828];
	shr.u64 	%rd4829, %rd13787, %r1020;
	and.b64  	%rd20426, %rd4829, 68719476735;
	setp.lt.u32 	%p992, %r1020, 29;
	@%p992 bra 	$L__BB0_2898;
	ld.global.nc.u64 	%rd13788, [%rd4828+128];
	sub.s32 	%r8282, 64, %r1020;
	shl.b64 	%rd13789, %rd13788, %r8282;
	and.b64  	%rd13790, %rd13789, 68719476735;
	or.b64  	%rd20426, %rd13790, %rd4829;
$L__BB0_2898:
	st.global.u64 	[%rd4677+7936], %rd20426;
	bra.uni 	$L__BB0_3809;
$L__BB0_2899:
	mov.u32 	%r1055, %tid.x;
	and.b32  	%r1056, %r1055, 15;
	shr.u32 	%r7614, %r1055, 4;
	mul.lo.s32 	%r7615, %r7614, 38;
	and.b32  	%r1057, %r7615, 62;
	shr.u32 	%r7616, %r7615, 2;
	and.b32  	%r7617, %r7616, 1008;
	or.b32  	%r7618, %r7617, %r1056;
	mul.wide.u32 	%rd13308, %r7618, 8;
	add.s64 	%rd4994, %rd1, %rd13308;
	ld.global.nc.u64 	%rd13309, [%rd4994];
	shr.u64 	%rd4995, %rd13309, %r1057;
	and.b64  	%rd20459, %rd4995, 274877906943;
	setp.lt.u32 	%p897, %r1057, 27;
	@%p897 bra 	$L__BB0_2901;
	ld.global.nc.u64 	%rd13310, [%rd4994+128];
	sub.s32 	%r7619, 64, %r1057;
	shl.b64 	%rd13311, %rd13310, %r7619;
	and.b64  	%rd13312, %rd13311, 274877906943;
	or.b64  	%rd20459, %rd13312, %rd4995;
$L__BB0_2901:
	mul.wide.u32 	%rd13313, %r1055, 8;
	add.s64 	%rd4999, %rd2, %rd13313;
	st.global.u64 	[%rd4999], %rd20459;
	add.s32 	%r7620, %r1055, 32;
	shr.u32 	%r7621, %r7620, 4;
	mul.lo.s32 	%r7622, %r7621, 38;
	and.b32  	%r1058, %r7622, 62;
	shr.u32 	%r7623, %r7622, 2;
	and.b32  	%r7624, %r7623, 2032;
	or.b32  	%r7625, %r7624, %r1056;
	mul.wide.u32 	%rd13314, %r7625, 8;
	add.s64 	%rd5000, %rd1, %rd13314;
	ld.global.nc.u64 	%rd13315, [%rd5000];
	shr.u64 	%rd5001, %rd13315, %r1058;
	and.b64  	%rd20460, %rd5001, 274877906943;
	setp.lt.u32 	%p898, %r1058, 27;
	@%p898 bra 	$L__BB0_2903;
	ld.global.nc.u64 	%rd13316, [%rd5000+128];
	sub.s32 	%r7626, 64, %r1058;
	shl.b64 	%rd13317, %rd13316, %r7626;
	and.b64  	%rd13318, %rd13317, 274877906943;
	or.b64  	%rd20460, %rd13318, %rd5001;
$L__BB0_2903:
	st.global.u64 	[%rd4999+256], %rd20460;
	add.s32 	%r7627, %r1055, 64;
	shr.u32 	%r7628, %r7627, 4;
	mul.lo.s32 	%r7629, %r7628, 38;
	and.b32  	%r1059, %r7629, 62;
	shr.u32 	%r7630, %r7629, 2;
	and.b32  	%r7631, %r7630, 2032;
	or.b32  	%r7632, %r7631, %r1056;
	mul.wide.u32 	%rd13319, %r7632, 8;
	add.s64 	%rd5005, %rd1, %rd13319;
	ld.global.nc.u64 	%rd13320, [%rd5005];
	shr.u64 	%rd5006, %rd13320, %r1059;
	and.b64  	%rd20461, %rd5006, 274877906943;
	setp.lt.u32 	%p899, %r1059, 27;
	@%p899 bra 	$L__BB0_2905;
	ld.global.nc.u64 	%rd13321, [%rd5005+128];
	sub.s32 	%r7633, 64, %r1059;
	shl.b64 	%rd13322, %rd13321, %r7633;
	and.b64  	%rd13323, %rd13322, 274877906943;
	or.b64  	%rd20461, %rd13323, %rd5006;
$L__BB0_2905:
	st.global.u64 	[%rd4999+512], %rd20461;
	add.s32 	%r7634, %r1055, 96;
	shr.u32 	%r7635, %r7634, 4;
	mul.lo.s32 	%r7636, %r7635, 38;
	and.b32  	%r1060, %r7636, 62;
	shr.u32 	%r7637, %r7636, 2;
	and.b32  	%r7638, %r7637, 2032;
	or.b32  	%r7639, %r7638, %r1056;
	mul.wide.u32 	%rd13324, %r7639, 8;
	add.s64 	%rd5010, %rd1, %rd13324;
	ld.global.nc.u64 	%rd13325, [%rd5010];
	shr.u64 	%rd5011, %rd13325, %r1060;
	and.b64  	%rd20462, %rd5011, 274877906943;
	setp.lt.u32 	%p900, %r1060, 27;
	@%p900 bra 	$L__BB0_2907;
	ld.global.nc.u64 	%rd13326, [%rd5010+128];
	sub.s32 	%r7640, 64, %r1060;
	shl.b64 	%rd13327, %rd13326, %r7640;
	and.b64  	%rd13328, %rd13327, 274877906943;
	or.b64  	%rd20462, %rd13328, %rd5011;
$L__BB0_2907:
	st.global.u64 	[%rd4999+768], %rd20462;
	add.s32 	%r7641, %r1055, 128;
	shr.u32 	%r7642, %r7641, 4;
	mul.lo.s32 	%r7643, %r7642, 38;
	and.b32  	%r1061, %r7643, 62;
	shr.u32 	%r7644, %r7643, 2;
	and.b32  	%r7645, %r7644, 2032;
	or.b32  	%r7646, %r7645, %r1056;
	mul.wide.u32 	%rd13329, %r7646, 8;
	add.s64 	%rd5015, %rd1, %rd13329;
	ld.global.nc.u64 	%rd13330, [%rd5015];
	shr.u64 	%rd5016, %rd13330, %r1061;
	and.b64  	%rd20463, %rd5016, 274877906943;
	setp.lt.u32 	%p901, %r1061, 27;
	@%p901 bra 	$L__BB0_2909;
	ld.global.nc.u64 	%rd13331, [%rd5015+128];
	sub.s32 	%r7647, 64, %r1061;
	shl.b64 	%rd13332, %rd13331, %r7647;
	and.b64  	%rd13333, %rd13332, 274877906943;
	or.b64  	%rd20463, %rd13333, %rd5016;
$L__BB0_2909:
	st.global.u64 	[%rd4999+1024], %rd20463;
	add.s32 	%r7648, %r1055, 160;
	shr.u32 	%r7649, %r7648, 4;
	mul.lo.s32 	%r7650, %r7649, 38;
	and.b32  	%r1062, %r7650, 62;
	shr.u32 	%r7651, %r7650, 2;
	and.b32  	%r7652, %r7651, 2032;
	or.b32  	%r7653, %r7652, %r1056;
	mul.wide.u32 	%rd13334, %r7653, 8;
	add.s64 	%rd5020, %rd1, %rd13334;
	ld.global.nc.u64 	%rd13335, [%rd5020];
	shr.u64 	%rd5021, %rd13335, %r1062;
	and.b64  	%rd20464, %rd5021, 274877906943;
	setp.lt.u32 	%p902, %r1062, 27;
	@%p902 bra 	$L__BB0_2911;
	ld.global.nc.u64 	%rd13336, [%rd5020+128];
	sub.s32 	%r7654, 64, %r1062;
	shl.b64 	%rd13337, %rd13336, %r7654;
	and.b64  	%rd13338, %rd13337, 274877906943;
	or.b64  	%rd20464, %rd13338, %rd5021;
$L__BB0_2911:
	st.global.u64 	[%rd4999+1280], %rd20464;
	add.s32 	%r7655, %r1055, 192;
	shr.u32 	%r7656, %r7655, 4;
	mul.lo.s32 	%r7657, %r7656, 38;
	and.b32  	%r1063, %r7657, 62;
	shr.u32 	%r7658, %r7657, 2;
	and.b32  	%r7659, %r7658, 2032;
	or.b32  	%r7660, %r7659, %r1056;
	mul.wide.u32 	%rd13339, %r7660, 8;
	add.s64 	%rd5025, %rd1, %rd13339;
	ld.global.nc.u64 	%rd13340, [%rd5025];
	shr.u64 	%rd5026, %rd13340, %r1063;
	and.b64  	%rd20465, %rd5026, 274877906943;
	setp.lt.u32 	%p903, %r1063, 27;
	@%p903 bra 	$L__BB0_2913;
	ld.global.nc.u64 	%rd13341, [%rd5025+128];
	sub.s32 	%r7661, 64, %r1063;
	shl.b64 	%rd13342, %rd13341, %r7661;
	and.b64  	%rd13343, %rd13342, 274877906943;
	or.b64  	%rd20465, %rd13343, %rd5026;
$L__BB0_2913:
	st.global.u64 	[%rd4999+1536], %rd20465;
	add.s32 	%r7662, %r1055, 224;
	shr.u32 	%r7663, %r7662, 4;
	mul.lo.s32 	%r7664, %r7663, 38;
	and.b32  	%r1064, %r7664, 62;
	shr.u32 	%r7665, %r7664, 2;
	and.b32  	%r7666, %r7665, 2032;
	or.b32  	%r7667, %r7666, %r1056;
	mul.wide.u32 	%rd13344, %r7667, 8;
	add.s64 	%rd5030, %rd1, %rd13344;
	ld.global.nc.u64 	%rd13345, [%rd5030];
	shr.u64 	%rd5031, %rd13345, %r1064;
	and.b64  	%rd20466, %rd5031, 274877906943;
	setp.lt.u32 	%p904, %r1064, 27;
	@%p904 bra 	$L__BB0_2915;
	ld.global.nc.u64 	%rd13346, [%rd5030+128];
	sub.s32 	%r7668, 64, %r1064;
	shl.b64 	%rd13347, %rd13346, %r7668;
	and.b64  	%rd13348, %rd13347, 274877906943;
	or.b64  	%rd20466, %rd13348, %rd5031;
$L__BB0_2915:
	st.global.u64 	[%rd4999+1792], %rd20466;
	add.s32 	%r7669, %r1055, 256;
	shr.u32 	%r7670, %r7669, 4;
	mul.lo.s32 	%r7671, %r7670, 38;
	and.b32  	%r1065, %r7671, 62;
	shr.u32 	%r7672, %r7671, 2;
	and.b32  	%r7673, %r7672, 2032;
	or.b32  	%r7674, %r7673, %r1056;
	mul.wide.u32 	%rd13349, %r7674, 8;
	add.s64 	%rd5035, %rd1, %rd13349;
	ld.global.nc.u64 	%rd13350, [%rd5035];
	shr.u64 	%rd5036, %rd13350, %r1065;
	and.b64  	%rd20467, %rd5036, 274877906943;
	setp.lt.u32 	%p905, %r1065, 27;
	@%p905 bra 	$L__BB0_2917;
	ld.global.nc.u64 	%rd13351, [%rd5035+128];
	sub.s32 	%r7675, 64, %r1065;
	shl.b64 	%rd13352, %rd13351, %r7675;
	and.b64  	%rd13353, %rd13352, 274877906943;
	or.b64  	%rd20467, %rd13353, %rd5036;
$L__BB0_2917:
	st.global.u64 	[%rd4999+2048], %rd20467;
	add.s32 	%r7676, %r1055, 288;
	shr.u32 	%r7677, %r7676, 4;
	mul.lo.s32 	%r7678, %r7677, 38;
	and.b32  	%r1066, %r7678, 62;
	shr.u32 	%r7679, %r7678, 2;
	and.b32  	%r7680, %r7679, 2032;
	or.b32  	%r7681, %r7680, %r1056;
	mul.wide.u32 	%rd13354, %r7681, 8;
	add.s64 	%rd5040, %rd1, %rd13354;
	ld.global.nc.u64 	%rd13355, [%rd5040];
	shr.u64 	%rd5041, %rd13355, %r1066;
	and.b64  	%rd20468, %rd5041, 274877906943;
	setp.lt.u32 	%p906, %r1066, 27;
	@%p906 bra 	$L__BB0_2919;
	ld.global.nc.u64 	%rd13356, [%rd5040+128];
	sub.s32 	%r7682, 64, %r1066;
	shl.b64 	%rd13357, %rd13356, %r7682;
	and.b64  	%rd13358, %rd13357, 274877906943;
	or.b64  	%rd20468, %rd13358, %rd5041;
$L__BB0_2919:
	st.global.u64 	[%rd4999+2304], %rd20468;
	add.s32 	%r7683, %r1055, 320;
	shr.u32 	%r7684, %r7683, 4;
	mul.lo.s32 	%r7685, %r7684, 38;
	and.b32  	%r1067, %r7685, 62;
	shr.u32 	%r7686, %r7685, 2;
	and.b32  	%r7687, %r7686, 2032;
	or.b32  	%r7688, %r7687, %r1056;
	mul.wide.u32 	%rd13359, %r7688, 8;
	add.s64 	%rd5045, %rd1, %rd13359;
	ld.global.nc.u64 	%rd13360, [%rd5045];
	shr.u64 	%rd5046, %rd13360, %r1067;
	and.b64  	%rd20469, %rd5046, 274877906943;
	setp.lt.u32 	%p907, %r1067, 27;
	@%p907 bra 	$L__BB0_2921;
	ld.global.nc.u64 	%rd13361, [%rd5045+128];
	sub.s32 	%r7689, 64, %r1067;
	shl.b64 	%rd13362, %rd13361, %r7689;
	and.b64  	%rd13363, %rd13362, 274877906943;
	or.b64  	%rd20469, %rd13363, %rd5046;
$L__BB0_2921:
	st.global.u64 	[%rd4999+2560], %rd20469;
	add.s32 	%r7690, %r1055, 352;
	shr.u32 	%r7691, %r7690, 4;
	mul.lo.s32 	%r7692, %r7691, 38;
	and.b32  	%r1068, %r7692, 62;
	shr.u32 	%r7693, %r7692, 2;
	and.b32  	%r7694, %r7693, 2032;
	or.b32  	%r7695, %r7694, %r1056;
	mul.wide.u32 	%rd13364, %r7695, 8;
	add.s64 	%rd5050, %rd1, %rd13364;
	ld.global.nc.u64 	%rd13365, [%rd5050];
	shr.u64 	%rd5051, %rd13365, %r1068;
	and.b64  	%rd20470, %rd5051, 274877906943;
	setp.lt.u32 	%p908, %r1068, 27;
	@%p908 bra 	$L__BB0_2923;
	ld.global.nc.u64 	%rd13366, [%rd5050+128];
	sub.s32 	%r7696, 64, %r1068;
	shl.b64 	%rd13367, %rd13366, %r7696;
	and.b64  	%rd13368, %rd13367, 274877906943;
	or.b64  	%rd20470, %rd13368, %rd5051;
$L__BB0_2923:
	st.global.u64 	[%rd4999+2816], %rd20470;
	add.s32 	%r7697, %r1055, 384;
	shr.u32 	%r7698, %r7697, 4;
	mul.lo.s32 	%r7699, %r7698, 38;
	and.b32  	%r1069, %r7699, 62;
	shr.u32 	%r7700, %r7699, 2;
	and.b32  	%r7701, %r7700, 2032;
	or.b32  	%r7702, %r7701, %r1056;
	mul.wide.u32 	%rd13369, %r7702, 8;
	add.s64 	%rd5055, %rd1, %rd13369;
	ld.global.nc.u64 	%rd13370, [%rd5055];
	shr.u64 	%rd5056, %rd13370, %r1069;
	and.b64  	%rd20471, %rd5056, 274877906943;
	setp.lt.u32 	%p909, %r1069, 27;
	@%p909 bra 	$L__BB0_2925;
	ld.global.nc.u64 	%rd13371, [%rd5055+128];
	sub.s32 	%r7703, 64, %r1069;
	shl.b64 	%rd13372, %rd13371, %r7703;
	and.b64  	%rd13373, %rd13372, 274877906943;
	or.b64  	%rd20471, %rd13373, %rd5056;
$L__BB0_2925:
	st.global.u64 	[%rd4999+3072], %rd20471;
	add.s32 	%r7704, %r1055, 416;
	shr.u32 	%r7705, %r7704, 4;
	mul.lo.s32 	%r7706, %r7705, 38;
	and.b32  	%r1070, %r7706, 62;
	shr.u32 	%r7707, %r7706, 2;
	and.b32  	%r7708, %r7707, 2032;
	or.b32  	%r7709, %r7708, %r1056;
	mul.wide.u32 	%rd13374, %r7709, 8;
	add.s64 	%rd5060, %rd1, %rd13374;
	ld.global.nc.u64 	%rd13375, [%rd5060];
	shr.u64 	%rd5061, %rd13375, %r1070;
	and.b64  	%rd20472, %rd5061, 274877906943;
	setp.lt.u32 	%p910, %r1070, 27;
	@%p910 bra 	$L__BB0_2927;
	ld.global.nc.u64 	%rd13376, [%rd5060+128];
	sub.s32 	%r7710, 64, %r1070;
	shl.b64 	%rd13377, %rd13376, %r7710;
	and.b64  	%rd13378, %rd13377, 274877906943;
	or.b64  	%rd20472, %rd13378, %rd5061;
$L__BB0_2927:
	st.global.u64 	[%rd4999+3328], %rd20472;
	add.s32 	%r7711, %r1055, 448;
	shr.u32 	%r7712, %r7711, 4;
	mul.lo.s32 	%r7713, %r7712, 38;
	and.b32  	%r1071, %r7713, 62;
	shr.u32 	%r7714, %r7713, 2;
	and.b32  	%r7715, %r7714, 2032;
	or.b32  	%r7716, %r7715, %r1056;
	mul.wide.u32 	%rd13379, %r7716, 8;
	add.s64 	%rd5065, %rd1, %rd13379;
	ld.global.nc.u64 	%rd13380, [%rd5065];
	shr.u64 	%rd5066, %rd13380, %r1071;
	and.b64  	%rd20473, %rd5066, 274877906943;
	setp.lt.u32 	%p911, %r1071, 27;
	@%p911 bra 	$L__BB0_2929;
	ld.global.nc.u64 	%rd13381, [%rd5065+128];
	sub.s32 	%r7717, 64, %r1071;
	shl.b64 	%rd13382, %rd13381, %r7717;
	and.b64  	%rd13383, %rd13382, 274877906943;
	or.b64  	%rd20473, %rd13383, %rd5066;
$L__BB0_2929:
	st.global.u64 	[%rd4999+3584], %rd20473;
	add.s32 	%r7718, %r1055, 480;
	shr.u32 	%r7719, %r7718, 4;
	mul.lo.s32 	%r7720, %r7719, 38;
	and.b32  	%r1072, %r7720, 62;
	shr.u32 	%r7721, %r7720, 2;
	and.b32  	%r7722, %r7721, 2032;
	or.b32  	%r7723, %r7722, %r1056;
	mul.wide.u32 	%rd13384, %r7723, 8;
	add.s64 	%rd5070, %rd1, %rd13384;
	ld.global.nc.u64 	%rd13385, [%rd5070];
	shr.u64 	%rd5071, %rd13385, %r1072;
	and.b64  	%rd20474, %rd5071, 274877906943;
	setp.lt.u32 	%p912, %r1072, 27;
	@%p912 bra 	$L__BB0_2931;
	ld.global.nc.u64 	%rd13386, [%rd5070+128];
	sub.s32 	%r7724, 64, %r1072;
	shl.b64 	%rd13387, %rd13386, %r7724;
	and.b64  	%rd13388, %rd13387, 274877906943;
	or.b64  	%rd20474, %rd13388, %rd5071;
$L__BB0_2931:
	st.global.u64 	[%rd4999+3840], %rd20474;
	add.s32 	%r7725, %r1055, 512;
	shr.u32 	%r7726, %r7725, 4;
	mul.lo.s32 	%r7727, %r7726, 38;
	and.b32  	%r1073, %r7727, 62;
	shr.u32 	%r7728, %r7727, 2;
	and.b32  	%r7729, %r7728, 2032;
	or.b32  	%r7730, %r7729, %r1056;
	mul.wide.u32 	%rd13389, %r7730, 8;
	add.s64 	%rd5075, %rd1, %rd13389;
	ld.global.nc.u64 	%rd13390, [%rd5075];
	shr.u64 	%rd5076, %rd13390, %r1073;
	and.b64  	%rd20475, %rd5076, 274877906943;
	setp.lt.u32 	%p913, %r1073, 27;
	@%p913 bra 	$L__BB0_2933;
	ld.global.nc.u64 	%rd13391, [%rd5075+128];
	sub.s32 	%r7731, 64, %r1073;
	shl.b64 	%rd13392, %rd13391, %r7731;
	and.b64  	%rd13393, %rd13392, 274877906943;
	or.b64  	%rd20475, %rd13393, %rd5076;
$L__BB0_2933:
	st.global.u64 	[%rd4999+4096], %rd20475;
	add.s32 	%r7732, %r1055, 544;
	shr.u32 	%r7733, %r7732, 4;
	mul.lo.s32 	%r7734, %r7733, 38;
	and.b32  	%r1074, %r7734, 62;
	shr.u32 	%r7735, %r7734, 2;
	and.b32  	%r7736, %r7735, 2032;
	or.b32  	%r7737, %r7736, %r1056;
	mul.wide.u32 	%rd13394, %r7737, 8;
	add.s64 	%rd5080, %rd1, %rd13394;
	ld.global.nc.u64 	%rd13395, [%rd5080];
	shr.u64 	%rd5081, %rd13395, %r1074;
	and.b64  	%rd20476, %rd5081, 274877906943;
	setp.lt.u32 	%p914, %r1074, 27;
	@%p914 bra 	$L__BB0_2935;
	ld.global.nc.u64 	%rd13396, [%rd5080+128];
	sub.s32 	%r7738, 64, %r1074;
	shl.b64 	%rd13397, %rd13396, %r7738;
	and.b64  	%rd13398, %rd13397, 274877906943;
	or.b64  	%rd20476, %rd13398, %rd5081;
$L__BB0_2935:
	st.global.u64 	[%rd4999+4352], %rd20476;
	add.s32 	%r7739, %r1055, 576;
	shr.u32 	%r7740, %r7739, 4;
	mul.lo.s32 	%r7741, %r7740, 38;
	and.b32  	%r1075, %r7741, 62;
	shr.u32 	%r7742, %r7741, 2;
	and.b32  	%r7743, %r7742, 2032;
	or.b32  	%r7744, %r7743, %r1056;
	mul.wide.u32 	%rd13399, %r7744, 8;
	add.s64 	%rd5085, %rd1, %rd13399;
	ld.global.nc.u64 	%rd13400, [%rd5085];
	shr.u64 	%rd5086, %rd13400, %r1075;
	and.b64  	%rd20477, %rd5086, 274877906943;
	setp.lt.u32 	%p915, %r1075, 27;
	@%p915 bra 	$L__BB0_2937;
	ld.global.nc.u64 	%rd13401, [%rd5085+128];
	sub.s32 	%r7745, 64, %r1075;
	shl.b64 	%rd13402, %rd13401, %r7745;
	and.b64  	%rd13403, %rd13402, 274877906943;
	or.b64  	%rd20477, %rd13403, %rd5086;
$L__BB0_2937:
	st.global.u64 	[%rd4999+4608], %rd20477;
	add.s32 	%r7746, %r1055, 608;
	shr.u32 	%r7747, %r7746, 4;
	mul.lo.s32 	%r7748, %r7747, 38;
	and.b32  	%r1076, %r7748, 62;
	shr.u32 	%r7749, %r7748, 2;
	and.b32  	%r7750, %r7749, 2032;
	or.b32  	%r7751, %r7750, %r1056;
	mul.wide.u32 	%rd13404, %r7751, 8;
	add.s64 	%rd5090, %rd1, %rd13404;
	ld.global.nc.u64 	%rd13405, [%rd5090];
	shr.u64 	%rd5091, %rd13405, %r1076;
	and.b64  	%rd20478, %rd5091, 274877906943;
	setp.lt.u32 	%p916, %r1076, 27;
	@%p916 bra 	$L__BB0_2939;
	ld.global.nc.u64 	%rd13406, [%rd5090+128];
	sub.s32 	%r7752, 64, %r1076;
	shl.b64 	%rd13407, %rd13406, %r7752;
	and.b64  	%rd13408, %rd13407, 274877906943;
	or.b64  	%rd20478, %rd13408, %rd5091;
$L__BB0_2939:
	st.global.u64 	[%rd4999+4864], %rd20478;
	add.s32 	%r7753, %r1055, 640;
	shr.u32 	%r7754, %r7753, 4;
	mul.lo.s32 	%r7755, %r7754, 38;
	and.b32  	%r1077, %r7755, 62;
	shr.u32 	%r7756, %r7755, 2;
	and.b32  	%r7757, %r7756, 2032;
	or.b32  	%r7758, %r7757, %r1056;
	mul.wide.u32 	%rd13409, %r7758, 8;
	add.s64 	%rd5095, %rd1, %rd13409;
	ld.global.nc.u64 	%rd13410, [%rd5095];
	shr.u64 	%rd5096, %rd13410, %r1077;
	and.b64  	%rd20479, %rd5096, 274877906943;
	setp.lt.u32 	%p917, %r1077, 27;
	@%p917 bra 	$L__BB0_2941;
	ld.global.nc.u64 	%rd13411, [%rd5095+128];
	sub.s32 	%r7759, 64, %r1077;
	shl.b64 	%rd13412, %rd13411, %r7759;
	and.b64  	%rd13413, %rd13412, 274877906943;
	or.b64  	%rd20479, %rd13413, %rd5096;
$L__BB0_2941:
	st.global.u64 	[%rd4999+5120], %rd20479;
	add.s32 	%r7760, %r1055, 672;
	shr.u32 	%r7761, %r7760, 4;
	mul.lo.s32 	%r7762, %r7761, 38;
	and.b32  	%r1078, %r7762, 62;
	shr.u32 	%r7763, %r7762, 2;
	and.b32  	%r7764, %r7763, 2032;
	or.b32  	%r7765, %r7764, %r1056;
	mul.wide.u32 	%rd13414, %r7765, 8;
	add.s64 	%rd5100, %rd1, %rd13414;
	ld.global.nc.u64 	%rd13415, [%rd5100];
	shr.u64 	%rd5101, %rd13415, %r1078;
	and.b64  	%rd20480, %rd5101, 274877906943;
	setp.lt.u32 	%p918, %r1078, 27;
	@%p918 bra 	$L__BB0_2943;
	ld.global.nc.u64 	%rd13416, [%rd5100+128];
	sub.s32 	%r7766, 64, %r1078;
	shl.b64 	%rd13417, %rd13416, %r7766;
	and.b64  	%rd13418, %rd13417, 274877906943;
	or.b64  	%rd20480, %rd13418, %rd5101;
$L__BB0_2943:
	st.global.u64 	[%rd4999+5376], %rd20480;
	add.s32 	%r7767, %r1055, 704;
	shr.u32 	%r7768, %r7767, 4;
	mul.lo.s32 	%r7769, %r7768, 38;
	and.b32  	%r1079, %r7769, 62;
	shr.u32 	%r7770, %r7769, 2;
	and.b32  	%r7771, %r7770, 2032;
	or.b32  	%r7772, %r7771, %r1056;
	mul.wide.u32 	%rd13419, %r7772, 8;
	add.s64 	%rd5105, %rd1, %rd13419;
	ld.global.nc.u64 	%rd13420, [%rd5105];
	shr.u64 	%rd5106, %rd13420, %r1079;
	and.b64  	%rd20481, %rd5106, 274877906943;
	setp.lt.u32 	%p919, %r1079, 27;
	@%p919 bra 	$L__BB0_2945;
	ld.global.nc.u64 	%rd13421, [%rd5105+128];
	sub.s32 	%r7773, 64, %r1079;
	shl.b64 	%rd13422, %rd13421, %r7773;
	and.b64  	%rd13423, %rd13422, 274877906943;
	or.b64  	%rd20481, %rd13423, %rd5106;
$L__BB0_2945:
	st.global.u64 	[%rd4999+5632], %rd20481;
	add.s32 	%r7774, %r1055, 736;
	shr.u32 	%r7775, %r7774, 4;
	mul.lo.s32 	%r7776, %r7775, 38;
	and.b32  	%r1080, %r7776, 62;
	shr.u32 	%r7777, %r7776, 2;
	and.b32  	%r7778, %r7777, 2032;
	or.b32  	%r7779, %r7778, %r1056;
	mul.wide.u32 	%rd13424, %r7779, 8;
	add.s64 	%rd5110, %rd1, %rd13424;
	ld.global.nc.u64 	%rd13425, [%rd5110];
	shr.u64 	%rd5111, %rd13425, %r1080;
	and.b64  	%rd20482, %rd5111, 274877906943;
	setp.lt.u32 	%p920, %r1080, 27;
	@%p920 bra 	$L__BB0_2947;
	ld.global.nc.u64 	%rd13426, [%rd5110+128];
	sub.s32 	%r7780, 64, %r1080;
	shl.b64 	%rd13427, %rd13426, %r7780;
	and.b64  	%rd13428, %rd13427, 274877906943;
	or.b64  	%rd20482, %rd13428, %rd5111;
$L__BB0_2947:
	st.global.u64 	[%rd4999+5888], %rd20482;
	add.s32 	%r7781, %r1055, 768;
	shr.u32 	%r7782, %r7781, 4;
	mul.lo.s32 	%r7783, %r7782, 38;
	and.b32  	%r1081, %r7783, 62;
	shr.u32 	%r7784, %r7783, 2;
	and.b32  	%r7785, %r7784, 2032;
	or.b32  	%r7786, %r7785, %r1056;
	mul.wide.u32 	%rd13429, %r7786, 8;
	add.s64 	%rd5115, %rd1, %rd13429;
	ld.global.nc.u64 	%rd13430, [%rd5115];
	shr.u64 	%rd5116, %rd13430, %r1081;
	and.b64  	%rd20483, %rd5116, 274877906943;
	setp.lt.u32 	%p921, %r1081, 27;
	@%p921 bra 	$L__BB0_2949;
	ld.global.nc.u64 	%rd13431, [%rd5115+128];
	sub.s32 	%r7787, 64, %r1081;
	shl.b64 	%rd13432, %rd13431, %r7787;
	and.b64  	%rd13433, %rd13432, 274877906943;
	or.b64  	%rd20483, %rd13433, %rd5116;
$L__BB0_2949:
	st.global.u64 	[%rd4999+6144], %rd20483;
	add.s32 	%r7788, %r1055, 800;
	shr.u32 	%r7789, %r7788, 4;
	mul.lo.s32 	%r7790, %r7789, 38;
	and.b32  	%r1082, %r7790, 62;
	shr.u32 	%r7791, %r7790, 2;
	and.b32  	%r7792, %r7791, 2032;
	or.b32  	%r7793, %r7792, %r1056;
	mul.wide.u32 	%rd13434, %r7793, 8;
	add.s64 	%rd5120, %rd1, %rd13434;
	ld.global.nc.u64 	%rd13435, [%rd5120];
	shr.u64 	%rd5121, %rd13435, %r1082;
	and.b64  	%rd20484, %rd5121, 274877906943;
	setp.lt.u32 	%p922, %r1082, 27;
	@%p922 bra 	$L__BB0_2951;
	ld.global.nc.u64 	%rd13436, [%rd5120+128];
	sub.s32 	%r7794, 64, %r1082;
	shl.b64 	%rd13437, %rd13436, %r7794;
	and.b64  	%rd13438, %rd13437, 274877906943;
	or.b64  	%rd20484, %rd13438, %rd5121;
$L__BB0_2951:
	st.global.u64 	[%rd4999+6400], %rd20484;
	add.s32 	%r7795, %r1055, 832;
	shr.u32 	%r7796, %r7795, 4;
	mul.lo.s32 	%r7797, %r7796, 38;
	and.b32  	%r1083, %r7797, 62;
	shr.u32 	%r7798, %r7797, 2;
	and.b32  	%r7799, %r7798, 2032;
	or.b32  	%r7800, %r7799, %r1056;
	mul.wide.u32 	%rd13439, %r7800, 8;
	add.s64 	%rd5125, %rd1, %rd13439;
	ld.global.nc.u64 	%rd13440, [%rd5125];
	shr.u64 	%rd5126, %rd13440, %r1083;
	and.b64  	%rd20485, %rd5126, 274877906943;
	setp.lt.u32 	%p923, %r1083, 27;
	@%p923 bra 	$L__BB0_2953;
	ld.global.nc.u64 	%rd13441, [%rd5125+128];
	sub.s32 	%r7801, 64, %r1083;
	shl.b64 	%rd13442, %rd13441, %r7801;
	and.b64  	%rd13443, %rd13442, 274877906943;
	or.b64  	%rd20485, %rd13443, %rd5126;
$L__BB0_2953:
	st.global.u64 	[%rd4999+6656], %rd20485;
	add.s32 	%r7802, %r1055, 864;
	shr.u32 	%r7803, %r7802, 4;
	mul.lo.s32 	%r7804, %r7803, 38;
	and.b32  	%r1084, %r7804, 62;
	shr.u32 	%r7805, %r7804, 2;
	and.b32  	%r7806, %r7805, 2032;
	or.b32  	%r7807, %r7806, %r1056;
	mul.wide.u32 	%rd13444, %r7807, 8;
	add.s64 	%rd5130, %rd1, %rd13444;
	ld.global.nc.u64 	%rd13445, [%rd5130];
	shr.u64 	%rd5131, %rd13445, %r1084;
	and.b64  	%rd20486, %rd5131, 274877906943;
	setp.lt.u32 	%p924, %r1084, 27;
	@%p924 bra 	$L__BB0_2955;
	ld.global.nc.u64 	%rd13446, [%rd5130+128];
	sub.s32 	%r7808, 64, %r1084;
	shl.b64 	%rd13447, %rd13446, %r7808;
	and.b64  	%rd13448, %rd13447, 274877906943;
	or.b64  	%rd20486, %rd13448, %rd5131;
$L__BB0_2955:
	st.global.u64 	[%rd4999+6912], %rd20486;
	add.s32 	%r7809, %r1055, 896;
	shr.u32 	%r7810, %r7809, 4;
	mul.lo.s32 	%r7811, %r7810, 38;
	and.b32  	%r1085, %r7811, 62;
	shr.u32 	%r7812, %r7811, 2;
	and.b32  	%r7813, %r7812, 2032;
	or.b32  	%r7814, %r7813, %r1056;
	mul.wide.u32 	%rd13449, %r7814, 8;
	add.s64 	%rd5135, %rd1, %rd13449;
	ld.global.nc.u64 	%rd13450, [%rd5135];
	shr.u64 	%rd5136, %rd13450, %r1085;
	and.b64  	%rd20487, %rd5136, 274877906943;
	setp.lt.u32 	%p925, %r1085, 27;
	@%p925 bra 	$L__BB0_2957;
	ld.global.nc.u64 	%rd13451, [%rd5135+128];
	sub.s32 	%r7815, 64, %r1085;
	shl.b64 	%rd13452, %rd13451, %r7815;
	and.b64  	%rd13453, %rd13452, 274877906943;
	or.b64  	%rd20487, %rd13453, %rd5136;
$L__BB0_2957:
	st.global.u64 	[%rd4999+7168], %rd20487;
	add.s32 	%r7816, %r1055, 928;
	shr.u32 	%r7817, %r7816, 4;
	mul.lo.s32 	%r7818, %r7817, 38;
	and.b32  	%r1086, %r7818, 62;
	shr.u32 	%r7819, %r7818, 2;
	and.b32  	%r7820, %r7819, 2032;
	or.b32  	%r7821, %r7820, %r1056;
	mul.wide.u32 	%rd13454, %r7821, 8;
	add.s64 	%rd5140, %rd1, %rd13454;
	ld.global.nc.u64 	%rd13455, [%rd5140];
	shr.u64 	%rd5141, %rd13455, %r1086;
	and.b64  	%rd20488, %rd5141, 274877906943;
	setp.lt.u32 	%p926, %r1086, 27;
	@%p926 bra 	$L__BB0_2959;
	ld.global.nc.u64 	%rd13456, [%rd5140+128];
	sub.s32 	%r7822, 64, %r1086;
	shl.b64 	%rd13457, %rd13456, %r7822;
	and.b64  	%rd13458, %rd13457, 274877906943;
	or.b64  	%rd20488, %rd13458, %rd5141;
$L__BB0_2959:
	st.global.u64 	[%rd4999+7424], %rd20488;
	add.s32 	%r7823, %r1055, 960;
	shr.u32 	%r7824, %r7823, 4;
	mul.lo.s32 	%r7825, %r7824, 38;
	and.b32  	%r1087, %r7825, 62;
	shr.u32 	%r7826, %r7825, 2;
	and.b32  	%r7827, %r7826, 2032;
	or.b32  	%r7828, %r7827, %r1056;
	mul.wide.u32 	%rd13459, %r7828, 8;
	add.s64 	%rd5145, %rd1, %rd13459;
	ld.global.nc.u64 	%rd13460, [%rd5145];
	shr.u64 	%rd5146, %rd13460, %r1087;
	and.b64  	%rd20489, %rd5146, 274877906943;
	setp.lt.u32 	%p927, %r1087, 27;
	@%p927 bra 	$L__BB0_2961;
	ld.global.nc.u64 	%rd13461, [%rd5145+128];
	sub.s32 	%r7829, 64, %r1087;
	shl.b64 	%rd13462, %rd13461, %r7829;
	and.b64  	%rd13463, %rd13462, 274877906943;
	or.b64  	%rd20489, %rd13463, %rd5146;
$L__BB0_2961:
	st.global.u64 	[%rd4999+7680], %rd20489;
	add.s32 	%r7830, %r1055, 992;
	shr.u32 	%r7831, %r7830, 4;
	mul.lo.s32 	%r7832, %r7831, 38;
	and.b32  	%r1088, %r7832, 62;
	shr.u32 	%r7833, %r7832, 2;
	and.b32  	%r7834, %r7833, 2032;
	or.b32  	%r7835, %r7834, %r1056;
	mul.wide.u32 	%rd13464, %r7835, 8;
	add.s64 	%rd5150, %rd1, %rd13464;
	ld.global.nc.u64 	%rd13465, [%rd5150];
	shr.u64 	%rd5151, %rd13465, %r1088;
	and.b64  	%rd20490, %rd5151, 274877906943;
	setp.lt.u32 	%p928, %r1088, 27;
	@%p928 bra 	$L__BB0_2963;
	ld.global.nc.u64 	%rd13466, [%rd5150+128];
	sub.s32 	%r7836, 64, %r1088;
	shl.b64 	%rd13467, %rd13466, %r7836;
	and.b64  	%rd13468, %rd13467, 274877906943;
	or.b64  	%rd20490, %rd13468, %rd5151;
$L__BB0_2963:
	st.global.u64 	[%rd4999+7936], %rd20490;
	bra.uni 	$L__BB0_3809;
$L__BB0_2964:
	mov.u32 	%r1123, %tid.x;
	and.b32  	%r1124, %r1123, 15;
	shr.u32 	%r7168, %r1123, 4;
	mul.lo.s32 	%r7169, %r7168, 40;
	and.b32  	%r1125, %r7169, 56;
	shr.u32 	%r7170, %r7169, 2;
	and.b32  	%r7171, %r7170, 1008;
	or.b32  	%r7172, %r7171, %r1124;
	mul.wide.u32 	%rd12986, %r7172, 8;
	add.s64 	%rd5316, %rd1, %rd12986;
	ld.global.nc.u64 	%rd12987, [%rd5316];
	shr.u64 	%rd5317, %rd12987, %r1125;
	and.b64  	%rd20523, %rd5317, 1099511627775;
	setp.lt.u32 	%p833, %r1125, 25;
	@%p833 bra 	$L__BB0_2966;
	ld.global.nc.u64 	%rd12988, [%rd5316+128];
	sub.s32 	%r7173, 64, %r1125;
	shl.b64 	%rd12989, %rd12988, %r7173;
	and.b64  	%rd12990, %rd12989, 1099511627775;
	or.b64  	%rd20523, %rd12990, %rd5317;
$L__BB0_2966:
	mul.wide.u32 	%rd12991, %r1123, 8;
	add.s64 	%rd5321, %rd2, %rd12991;
	st.global.u64 	[%rd5321], %rd20523;
	add.s32 	%r7174, %r1123, 32;
	shr.u32 	%r7175, %r7174, 4;
	mul.lo.s32 	%r7176, %r7175, 40;
	and.b32  	%r1126, %r7176, 56;
	shr.u32 	%r7177, %r7176, 2;
	and.b32  	%r7178, %r7177, 2032;
	or.b32  	%r7179, %r7178, %r1124;
	mul.wide.u32 	%rd12992, %r7179, 8;
	add.s64 	%rd5322, %rd1, %rd12992;
	ld.global.nc.u64 	%rd12993, [%rd5322];
	shr.u64 	%rd5323, %rd12993, %r1126;
	and.b64  	%rd20524, %rd5323, 1099511627775;
	setp.lt.u32 	%p834, %r1126, 25;
	@%p834 bra 	$L__BB0_2968;
	ld.global.nc.u64 	%rd12994, [%rd5322+128];
	sub.s32 	%r7180, 64, %r1126;
	shl.b64 	%rd12995, %rd12994, %r7180;
	and.b64  	%rd12996, %rd12995, 1099511627775;
	or.b64  	%rd20524, %rd12996, %rd5323;
$L__BB0_2968:
	st.global.u64 	[%rd5321+256], %rd20524;
	add.s32 	%r7181, %r1123, 64;
	shr.u32 	%r7182, %r7181, 4;
	mul.lo.s32 	%r7183, %r7182, 40;
	and.b32  	%r1127, %r7183, 56;
	shr.u32 	%r7184, %r7183, 2;
	and.b32  	%r7185, %r7184, 2032;
	or.b32  	%r7186, %r7185, %r1124;
	mul.wide.u32 	%rd12997, %r7186, 8;
	add.s64 	%rd5327, %rd1, %rd12997;
	ld.global.nc.u64 	%rd12998, [%rd5327];
	shr.u64 	%rd5328, %rd12998, %r1127;
	and.b64  	%rd20525, %rd5328, 1099511627775;
	setp.lt.u32 	%p835, %r1127, 25;
	@%p835 bra 	$L__BB0_2970;
	ld.global.nc.u64 	%rd12999, [%rd5327+128];
	sub.s32 	%r7187, 64, %r1127;
	shl.b64 	%rd13000, %rd12999, %r7187;
	and.b64  	%rd13001, %rd13000, 1099511627775;
	or.b64  	%rd20525, %rd13001, %rd5328;
$L__BB0_2970:
	st.global.u64 	[%rd5321+512], %rd20525;
	add.s32 	%r7188, %r1123, 96;
	shr.u32 	%r7189, %r7188, 4;
	mul.lo.s32 	%r7190, %r7189, 40;
	and.b32  	%r1128, %r7190, 56;
	shr.u32 	%r7191, %r7190, 2;
	and.b32  	%r7192, %r7191, 2032;
	or.b32  	%r7193, %r7192, %r1124;
	mul.wide.u32 	%rd13002, %r7193, 8;
	add.s64 	%rd5332, %rd1, %rd13002;
	ld.global.nc.u64 	%rd13003, [%rd5332];
	shr.u64 	%rd5333, %rd13003, %r1128;
	and.b64  	%rd20526, %rd5333, 1099511627775;
	setp.lt.u32 	%p836, %r1128, 25;
	@%p836 bra 	$L__BB0_2972;
	ld.global.nc.u64 	%rd13004, [%rd5332+128];
	sub.s32 	%r7194, 64, %r1128;
	shl.b64 	%rd13005, %rd13004, %r7194;
	and.b64  	%rd13006, %rd13005, 1099511627775;
	or.b64  	%rd20526, %rd13006, %rd5333;
$L__BB0_2972:
	st.global.u64 	[%rd5321+768], %rd20526;
	add.s32 	%r7195, %r1123, 128;
	shr.u32 	%r7196, %r7195, 4;
	mul.lo.s32 	%r7197, %r7196, 40;
	and.b32  	%r1129, %r7197, 56;
	shr.u32 	%r7198, %r7197, 2;
	and.b32  	%r7199, %r7198, 2032;
	or.b32  	%r7200, %r7199, %r1124;
	mul.wide.u32 	%rd13007, %r7200, 8;
	add.s64 	%rd5337, %rd1, %rd13007;
	ld.global.nc.u64 	%rd13008, [%rd5337];
	shr.u64 	%rd5338, %rd13008, %r1129;
	and.b64  	%rd20527, %rd5338, 1099511627775;
	setp.lt.u32 	%p837, %r1129, 25;
	@%p837 bra 	$L__BB0_2974;
	ld.global.nc.u64 	%rd13009, [%rd5337+128];
	sub.s32 	%r7201, 64, %r1129;
	shl.b64 	%rd13010, %rd13009, %r7201;
	and.b64  	%rd13011, %rd13010, 1099511627775;
	or.b64  	%rd20527, %rd13011, %rd5338;
$L__BB0_2974:
	st.global.u64 	[%rd5321+1024], %rd20527;
	add.s32 	%r7202, %r1123, 160;
	shr.u32 	%r7203, %r7202, 4;
	mul.lo.s32 	%r7204, %r7203, 40;
	and.b32  	%r1130, %r7204, 56;
	shr.u32 	%r7205, %r7204, 2;
	and.b32  	%r7206, %r7205, 2032;
	or.b32  	%r7207, %r7206, %r1124;
	mul.wide.u32 	%rd13012, %r7207, 8;
	add.s64 	%rd5342, %rd1, %rd13012;
	ld.global.nc.u64 	%rd13013, [%rd5342];
	shr.u64 	%rd5343, %rd13013, %r1130;
	and.b64  	%rd20528, %rd5343, 1099511627775;
	setp.lt.u32 	%p838, %r1130, 25;
	@%p838 bra 	$L__BB0_2976;
	ld.global.nc.u64 	%rd13014, [%rd5342+128];
	sub.s32 	%r7208, 64, %r1130;
	shl.b64 	%rd13015, %rd13014, %r7208;
	and.b64  	%rd13016, %rd13015, 1099511627775;
	or.b64  	%rd20528, %rd13016, %rd5343;
$L__BB0_2976:
	st.global.u64 	[%rd5321+1280], %rd20528;
	add.s32 	%r7209, %r1123, 192;
	shr.u32 	%r7210, %r7209, 4;
	mul.lo.s32 	%r7211, %r7210, 40;
	and.b32  	%r1131, %r7211, 56;
	shr.u32 	%r7212, %r7211, 2;
	and.b32  	%r7213, %r7212, 2032;
	or.b32  	%r7214, %r7213, %r1124;
	mul.wide.u32 	%rd13017, %r7214, 8;
	add.s64 	%rd5347, %rd1, %rd13017;
	ld.global.nc.u64 	%rd13018, [%rd5347];
	shr.u64 	%rd5348, %rd13018, %r1131;
	and.b64  	%rd20529, %rd5348, 1099511627775;
	setp.lt.u32 	%p839, %r1131, 25;
	@%p839 bra 	$L__BB0_2978;
	ld.global.nc.u64 	%rd13019, [%rd5347+128];
	sub.s32 	%r7215, 64, %r1131;
	shl.b64 	%rd13020, %rd13019, %r7215;
	and.b64  	%rd13021, %rd13020, 1099511627775;
	or.b64  	%rd20529, %rd13021, %rd5348;
$L__BB0_2978:
	st.global.u64 	[%rd5321+1536], %rd20529;
	add.s32 	%r7216, %r1123, 224;
	shr.u32 	%r7217, %r7216, 4;
	mul.lo.s32 	%r7218, %r7217, 40;
	and.b32  	%r1132, %r7218, 56;
	shr.u32 	%r7219, %r7218, 2;
	and.b32  	%r7220, %r7219, 2032;
	or.b32  	%r7221, %r7220, %r1124;
	mul.wide.u32 	%rd13022, %r7221, 8;
	add.s64 	%rd5352, %rd1, %rd13022;
	ld.global.nc.u64 	%rd13023, [%rd5352];
	shr.u64 	%rd5353, %rd13023, %r1132;
	and.b64  	%rd20530, %rd5353, 1099511627775;
	setp.lt.u32 	%p840, %r1132, 25;
	@%p840 bra 	$L__BB0_2980;
	ld.global.nc.u64 	%rd13024, [%rd5352+128];
	sub.s32 	%r7222, 64, %r1132;
	shl.b64 	%rd13025, %rd13024, %r7222;
	and.b64  	%rd13026, %rd13025, 1099511627775;
	or.b64  	%rd20530, %rd13026, %rd5353;
$L__BB0_2980:
	st.global.u64 	[%rd5321+1792], %rd20530;
	add.s32 	%r7223, %r1123, 256;
	shr.u32 	%r7224, %r7223, 4;
	mul.lo.s32 	%r7225, %r7224, 40;
	and.b32  	%r1133, %r7225, 56;
	shr.u32 	%r7226, %r7225, 2;
	and.b32  	%r7227, %r7226, 2032;
	or.b32  	%r7228, %r7227, %r1124;
	mul.wide.u32 	%rd13027, %r7228, 8;
	add.s64 	%rd5357, %rd1, %rd13027;
	ld.global.nc.u64 	%rd13028, [%rd5357];
	shr.u64 	%rd5358, %rd13028, %r1133;
	and.b64  	%rd20531, %rd5358, 1099511627775;
	setp.lt.u32 	%p841, %r1133, 25;
	@%p841 bra 	$L__BB0_2982;
	ld.global.nc.u64 	%rd13029, [%rd5357+128];
	sub.s32 	%r7229, 64, %r1133;
	shl.b64 	%rd13030, %rd13029, %r7229;
	and.b64  	%rd13031, %rd13030, 1099511627775;
	or.b64  	%rd20531, %rd13031, %rd5358;
$L__BB0_2982:
	st.global.u64 	[%rd5321+2048], %rd20531;
	add.s32 	%r7230, %r1123, 288;
	shr.u32 	%r7231, %r7230, 4;
	mul.lo.s32 	%r7232, %r7231, 40;
	and.b32  	%r1134, %r7232, 56;
	shr.u32 	%r7233, %r7232, 2;
	and.b32  	%r7234, %r7233, 2032;
	or.b32  	%r7235, %r7234, %r1124;
	mul.wide.u32 	%rd13032, %r7235, 8;
	add.s64 	%rd5362, %rd1, %rd13032;
	ld.global.nc.u64 	%rd13033, [%rd5362];
	shr.u64 	%rd5363, %rd13033, %r1134;
	and.b64  	%rd20532, %rd5363, 1099511627775;
	setp.lt.u32 	%p842, %r1134, 25;
	@%p842 bra 	$L__BB0_2984;
	ld.global.nc.u64 	%rd13034, [%rd5362+128];
	sub.s32 	%r7236, 64, %r1134;
	shl.b64 	%rd13035, %rd13034, %r7236;
	and.b64  	%rd13036, %rd13035, 1099511627775;
	or.b64  	%rd20532, %rd13036, %rd5363;
$L__BB0_2984:
	st.global.u64 	[%rd5321+2304], %rd20532;
	add.s32 	%r7237, %r1123, 320;
	shr.u32 	%r7238, %r7237, 4;
	mul.lo.s32 	%r7239, %r7238, 40;
	and.b32  	%r1135, %r7239, 56;
	shr.u32 	%r7240, %r7239, 2;
	and.b32  	%r7241, %r7240, 2032;
	or.b32  	%r7242, %r7241, %r1124;
	mul.wide.u32 	%rd13037, %r7242, 8;
	add.s64 	%rd5367, %rd1, %rd13037;
	ld.global.nc.u64 	%rd13038, [%rd5367];
	shr.u64 	%rd5368, %rd13038, %r1135;
	and.b64  	%rd20533, %rd5368, 1099511627775;
	setp.lt.u32 	%p843, %r1135, 25;
	@%p843 bra 	$L__BB0_2986;
	ld.global.nc.u64 	%rd13039, [%rd5367+128];
	sub.s32 	%r7243, 64, %r1135;
	shl.b64 	%rd13040, %rd13039, %r7243;
	and.b64  	%rd13041, %rd13040, 1099511627775;
	or.b64  	%rd20533, %rd13041, %rd5368;
$L__BB0_2986:
	st.global.u64 	[%rd5321+2560], %rd20533;
	add.s32 	%r7244, %r1123, 352;
	shr.u32 	%r7245, %r7244, 4;
	mul.lo.s32 	%r7246, %r7245, 40;
	and.b32  	%r1136, %r7246, 56;
	shr.u32 	%r7247, %r7246, 2;
	and.b32  	%r7248, %r7247, 2032;
	or.b32  	%r7249, %r7248, %r1124;
	mul.wide.u32 	%rd13042, %r7249, 8;
	add.s64 	%rd5372, %rd1, %rd13042;
	ld.global.nc.u64 	%rd13043, [%rd5372];
	shr.u64 	%rd5373, %rd13043, %r1136;
	and.b64  	%rd20534, %rd5373, 1099511627775;
	setp.lt.u32 	%p844, %r1136, 25;
	@%p844 bra 	$L__BB0_2988;
	ld.global.nc.u64 	%rd13044, [%rd5372+128];
	sub.s32 	%r7250, 64, %r1136;
	shl.b64 	%rd13045, %rd13044, %r7250;
	and.b64  	%rd13046, %rd13045, 1099511627775;
	or.b64  	%rd20534, %rd13046, %rd5373;
$L__BB0_2988:
	st.global.u64 	[%rd5321+2816], %rd20534;
	add.s32 	%r7251, %r1123, 384;
	shr.u32 	%r7252, %r7251, 4;
	mul.lo.s32 	%r7253, %r7252, 40;
	and.b32  	%r1137, %r7253, 56;
	shr.u32 	%r7254, %r7253, 2;
	and.b32  	%r7255, %r7254, 2032;
	or.b32  	%r7256, %r7255, %r1124;
	mul.wide.u32 	%rd13047, %r7256, 8;
	add.s64 	%rd5377, %rd1, %rd13047;
	ld.global.nc.u64 	%rd13048, [%rd5377];
	shr.u64 	%rd5378, %rd13048, %r1137;
	and.b64  	%rd20535, %rd5378, 1099511627775;
	setp.lt.u32 	%p845, %r1137, 25;
	@%p845 bra 	$L__BB0_2990;
	ld.global.nc.u64 	%rd13049, [%rd5377+128];
	sub.s32 	%r7257, 64, %r1137;
	shl.b64 	%rd13050, %rd13049, %r7257;
	and.b64  	%rd13051, %rd13050, 1099511627775;
	or.b64  	%rd20535, %rd13051, %rd5378;
$L__BB0_2990:
	st.global.u64 	[%rd5321+3072], %rd20535;
	add.s32 	%r7258, %r1123, 416;
	shr.u32 	%r7259, %r7258, 4;
	mul.lo.s32 	%r7260, %r7259, 40;
	and.b32  	%r1138, %r7260, 56;
	shr.u32 	%r7261, %r7260, 2;
	and.b32  	%r7262, %r7261, 2032;
	or.b32  	%r7263, %r7262, %r1124;
	mul.wide.u32 	%rd13052, %r7263, 8;
	add.s64 	%rd5382, %rd1, %rd13052;
	ld.global.nc.u64 	%rd13053, [%rd5382];
	shr.u64 	%rd5383, %rd13053, %r1138;
	and.b64  	%rd20536, %rd5383, 1099511627775;
	setp.lt.u32 	%p846, %r1138, 25;
	@%p846 bra 	$L__BB0_2992;
	ld.global.nc.u64 	%rd13054, [%rd5382+128];
	sub.s32 	%r7264, 64, %r1138;
	shl.b64 	%rd13055, %rd13054, %r7264;
	and.b64  	%rd13056, %rd13055, 1099511627775;
	or.b64  	%rd20536, %rd13056, %rd5383;
$L__BB0_2992:
	st.global.u64 	[%rd5321+3328], %rd20536;
	add.s32 	%r7265, %r1123, 448;
	shr.u32 	%r7266, %r7265, 4;
	mul.lo.s32 	%r7267, %r7266, 40;
	and.b32  	%r1139, %r7267, 56;
	shr.u32 	%r7268, %r7267, 2;
	and.b32  	%r7269, %r7268, 2032;
	or.b32  	%r7270, %r7269, %r1124;
	mul.wide.u32 	%rd13057, %r7270, 8;
	add.s64 	%rd5387, %rd1, %rd13057;
	ld.global.nc.u64 	%rd13058, [%rd5387];
	shr.u64 	%rd5388, %rd13058, %r1139;
	and.b64  	%rd20537, %rd5388, 1099511627775;
	setp.lt.u32 	%p847, %r1139, 25;
	@%p847 bra 	$L__BB0_2994;
	ld.global.nc.u64 	%rd13059, [%rd5387+128];
	sub.s32 	%r7271, 64, %r1139;
	shl.b64 	%rd13060, %rd13059, %r7271;
	and.b64  	%rd13061, %rd13060, 1099511627775;
	or.b64  	%rd20537, %rd13061, %rd5388;
$L__BB0_2994:
	st.global.u64 	[%rd5321+3584], %rd20537;
	add.s32 	%r7272, %r1123, 480;
	shr.u32 	%r7273, %r7272, 4;
	mul.lo.s32 	%r7274, %r7273, 40;
	and.b32  	%r1140, %r7274, 56;
	shr.u32 	%r7275, %r7274, 2;
	and.b32  	%r7276, %r7275, 2032;
	or.b32  	%r7277, %r7276, %r1124;
	mul.wide.u32 	%rd13062, %r7277, 8;
	add.s64 	%rd5392, %rd1, %rd13062;
	ld.global.nc.u64 	%rd13063, [%rd5392];
	shr.u64 	%rd5393, %rd13063, %r1140;
	and.b64  	%rd20538, %rd5393, 1099511627775;
	setp.lt.u32 	%p848, %r1140, 25;
	@%p848 bra 	$L__BB0_2996;
	ld.global.nc.u64 	%rd13064, [%rd5392+128];
	sub.s32 	%r7278, 64, %r1140;
	shl.b64 	%rd13065, %rd13064, %r7278;
	and.b64  	%rd13066, %rd13065, 1099511627775;
	or.b64  	%rd20538, %rd13066, %rd5393;
$L__BB0_2996:
	st.global.u64 	[%rd5321+3840], %rd20538;
	add.s32 	%r7279, %r1123, 512;
	shr.u32 	%r7280, %r7279, 4;
	mul.lo.s32 	%r7281, %r7280, 40;
	and.b32  	%r1141, %r7281, 56;
	shr.u32 	%r7282, %r7281, 2;
	and.b32  	%r7283, %r7282, 2032;
	or.b32  	%r7284, %r7283, %r1124;
	mul.wide.u32 	%rd13067, %r7284, 8;
	add.s64 	%rd5397, %rd1, %rd13067;
	ld.global.nc.u64 	%rd13068, [%rd5397];
	shr.u64 	%rd5398, %rd13068, %r1141;
	and.b64  	%rd20539, %rd5398, 1099511627775;
	setp.lt.u32 	%p849, %r1141, 25;
	@%p849 bra 	$L__BB0_2998;
	ld.global.nc.u64 	%rd13069, [%rd5397+128];
	sub.s32 	%r7285, 64, %r1141;
	shl.b64 	%rd13070, %rd13069, %r7285;
	and.b64  	%rd13071, %rd13070, 1099511627775;
	or.b64  	%rd20539, %rd13071, %rd5398;
$L__BB0_2998:
	st.global.u64 	[%rd5321+4096], %rd20539;
	add.s32 	%r7286, %r1123, 544;
	shr.u32 	%r7287, %r7286, 4;
	mul.lo.s32 	%r7288, %r7287, 40;
	and.b32  	%r1142, %r7288, 56;
	shr.u32 	%r7289, %r7288, 2;
	and.b32  	%r7290, %r7289, 2032;
	or.b32  	%r7291, %r7290, %r1124;
	mul.wide.u32 	%rd13072, %r7291, 8;
	add.s64 	%rd5402, %rd1, %rd13072;
	ld.global.nc.u64 	%rd13073, [%rd5402];
	shr.u64 	%rd5403, %rd13073, %r1142;
	and.b64  	%rd20540, %rd5403, 1099511627775;
	setp.lt.u32 	%p850, %r1142, 25;
	@%p850 bra 	$L__BB0_3000;
	ld.global.nc.u64 	%rd13074, [%rd5402+128];
	sub.s32 	%r7292, 64, %r1142;
	shl.b64 	%rd13075, %rd13074, %r7292;
	and.b64  	%rd13076, %rd13075, 1099511627775;
	or.b64  	%rd20540, %rd13076, %rd5403;
$L__BB0_3000:
	st.global.u64 	[%rd5321+4352], %rd20540;
	add.s32 	%r7293, %r1123, 576;
	shr.u32 	%r7294, %r7293, 4;
	mul.lo.s32 	%r7295, %r7294, 40;
	and.b32  	%r1143, %r7295, 56;
	shr.u32 	%r7296, %r7295, 2;
	and.b32  	%r7297, %r7296, 2032;
	or.b32  	%r7298, %r7297, %r1124;
	mul.wide.u32 	%rd13077, %r7298, 8;
	add.s64 	%rd5407, %rd1, %rd13077;
	ld.global.nc.u64 	%rd13078, [%rd5407];
	shr.u64 	%rd5408, %rd13078, %r1143;
	and.b64  	%rd20541, %rd5408, 1099511627775;
	setp.lt.u32 	%p851, %r1143, 25;
	@%p851 bra 	$L__BB0_3002;
	ld.global.nc.u64 	%rd13079, [%rd5407+128];
	sub.s32 	%r7299, 64, %r1143;
	shl.b64 	%rd13080, %rd13079, %r7299;
	and.b64  	%rd13081, %rd13080, 1099511627775;
	or.b64  	%rd20541, %rd13081, %rd5408;
$L__BB0_3002:
	st.global.u64 	[%rd5321+4608], %rd20541;
	add.s32 	%r7300, %r1123, 608;
	shr.u32 	%r7301, %r7300, 4;
	mul.lo.s32 	%r7302, %r7301, 40;
	and.b32  	%r1144, %r7302, 56;
	shr.u32 	%r7303, %r7302, 2;
	and.b32  	%r7304, %r7303, 2032;
	or.b32  	%r7305, %r7304, %r1124;
	mul.wide.u32 	%rd13082, %r7305, 8;
	add.s64 	%rd5412, %rd1, %rd13082;
	ld.global.nc.u64 	%rd13083, [%rd5412];
	shr.u64 	%rd5413, %rd13083, %r1144;
	and.b64  	%rd20542, %rd5413, 1099511627775;
	setp.lt.u32 	%p852, %r1144, 25;
	@%p852 bra 	$L__BB0_3004;
	ld.global.nc.u64 	%rd13084, [%rd5412+128];
	sub.s32 	%r7306, 64, %r1144;
	shl.b64 	%rd13085, %rd13084, %r7306;
	and.b64  	%rd13086, %rd13085, 1099511627775;
	or.b64  	%rd20542, %rd13086, %rd5413;
$L__BB0_3004:
	st.global.u64 	[%rd5321+4864], %rd20542;
	add.s32 	%r7307, %r1123, 640;
	shr.u32 	%r7308, %r7307, 4;
	mul.lo.s32 	%r7309, %r7308, 40;
	and.b32  	%r1145, %r7309, 56;
	shr.u32 	%r7310, %r7309, 2;
	and.b32  	%r7311, %r7310, 2032;
	or.b32  	%r7312, %r7311, %r1124;
	mul.wide.u32 	%rd13087, %r7312, 8;
	add.s64 	%rd5417, %rd1, %rd13087;
	ld.global.nc.u64 	%rd13088, [%rd5417];
	shr.u64 	%rd5418, %rd13088, %r1145;
	and.b64  	%rd20543, %rd5418, 1099511627775;
	setp.lt.u32 	%p853, %r1145, 25;
	@%p853 bra 	$L__BB0_3006;
	ld.global.nc.u64 	%rd13089, [%rd5417+128];
	sub.s32 	%r7313, 64, %r1145;
	shl.b64 	%rd13090, %rd13089, %r7313;
	and.b64  	%rd13091, %rd13090, 1099511627775;
	or.b64  	%rd20543, %rd13091, %rd5418;
$L__BB0_3006:
	st.global.u64 	[%rd5321+5120], %rd20543;
	add.s32 	%r7314, %r1123, 672;
	shr.u32 	%r7315, %r7314, 4;
	mul.lo.s32 	%r7316, %r7315, 40;
	and.b32  	%r1146, %r7316, 56;
	shr.u32 	%r7317, %r7316, 2;
	and.b32  	%r7318, %r7317, 2032;
	or.b32  	%r7319, %r7318, %r1124;
	mul.wide.u32 	%rd13092, %r7319, 8;
	add.s64 	%rd5422, %rd1, %rd13092;
	ld.global.nc.u64 	%rd13093, [%rd5422];
	shr.u64 	%rd5423, %rd13093, %r1146;
	and.b64  	%rd20544, %rd5423, 1099511627775;
	setp.lt.u32 	%p854, %r1146, 25;
	@%p854 bra 	$L__BB0_3008;
	ld.global.nc.u64 	%rd13094, [%rd5422+128];
	sub.s32 	%r7320, 64, %r1146;
	shl.b64 	%rd13095, %rd13094, %r7320;
	and.b64  	%rd13096, %rd13095, 1099511627775;
	or.b64  	%rd20544, %rd13096, %rd5423;
$L__BB0_3008:
	st.global.u64 	[%rd5321+5376], %rd20544;
	add.s32 	%r7321, %r1123, 704;
	shr.u32 	%r7322, %r7321, 4;
	mul.lo.s32 	%r7323, %r7322, 40;
	and.b32  	%r1147, %r7323, 56;
	shr.u32 	%r7324, %r7323, 2;
	and.b32  	%r7325, %r7324, 2032;
	or.b32  	%r7326, %r7325, %r1124;
	mul.wide.u32 	%rd13097, %r7326, 8;
	add.s64 	%rd5427, %rd1, %rd13097;
	ld.global.nc.u64 	%rd13098, [%rd5427];
	shr.u64 	%rd5428, %rd13098, %r1147;
	and.b64  	%rd20545, %rd5428, 1099511627775;
	setp.lt.u32 	%p855, %r1147, 25;
	@%p855 bra 	$L__BB0_3010;
	ld.global.nc.u64 	%rd13099, [%rd5427+128];
	sub.s32 	%r7327, 64, %r1147;
	shl.b64 	%rd13100, %rd13099, %r7327;
	and.b64  	%rd13101, %rd13100, 1099511627775;
	or.b64  	%rd20545, %rd13101, %rd5428;
$L__BB0_3010:
	st.global.u64 	[%rd5321+5632], %rd20545;
	add.s32 	%r7328, %r1123, 736;
	shr.u32 	%r7329, %r7328, 4;
	mul.lo.s32 	%r7330, %r7329, 40;
	and.b32  	%r1148, %r7330, 56;
	shr.u32 	%r7331, %r7330, 2;
	and.b32  	%r7332, %r7331, 2032;
	or.b32  	%r7333, %r7332, %r1124;
	mul.wide.u32 	%rd13102, %r7333, 8;
	add.s64 	%rd5432, %rd1, %rd13102;
	ld.global.nc.u64 	%rd13103, [%rd5432];
	shr.u64 	%rd5433, %rd13103, %r1148;
	and.b64  	%rd20546, %rd5433, 1099511627775;
	setp.lt.u32 	%p856, %r1148, 25;
	@%p856 bra 	$L__BB0_3012;
	ld.global.nc.u64 	%rd13104, [%rd5432+128];
	sub.s32 	%r7334, 64, %r1148;
	shl.b64 	%rd13105, %rd13104, %r7334;
	and.b64  	%rd13106, %rd13105, 1099511627775;
	or.b64  	%rd20546, %rd13106, %rd5433;
$L__BB0_3012:
	st.global.u64 	[%rd5321+5888], %rd20546;
	add.s32 	%r7335, %r1123, 768;
	shr.u32 	%r7336, %r7335, 4;
	mul.lo.s32 	%r7337, %r7336, 40;
	and.b32  	%r1149, %r7337, 56;
	shr.u32 	%r7338, %r7337, 2;
	and.b32  	%r7339, %r7338, 2032;
	or.b32  	%r7340, %r7339, %r1124;
	mul.wide.u32 	%rd13107, %r7340, 8;
	add.s64 	%rd5437, %rd1, %rd13107;
	ld.global.nc.u64 	%rd13108, [%rd5437];
	shr.u64 	%rd5438, %rd13108, %r1149;
	and.b64  	%rd20547, %rd5438, 1099511627775;
	setp.lt.u32 	%p857, %r1149, 25;
	@%p857 bra 	$L__BB0_3014;
	ld.global.nc.u64 	%rd13109, [%rd5437+128];
	sub.s32 	%r7341, 64, %r1149;
	shl.b64 	%rd13110, %rd13109, %r7341;
	and.b64  	%rd13111, %rd13110, 1099511627775;
	or.b64  	%rd20547, %rd13111, %rd5438;
$L__BB0_3014:
	st.global.u64 	[%rd5321+6144], %rd20547;
	add.s32 	%r7342, %r1123, 800;
	shr.u32 	%r7343, %r7342, 4;
	mul.lo.s32 	%r7344, %r7343, 40;
	and.b32  	%r1150, %r7344, 56;
	shr.u32 	%r7345, %r7344, 2;
	and.b32  	%r7346, %r7345, 2032;
	or.b32  	%r7347, %r7346, %r1124;
	mul.wide.u32 	%rd13112, %r7347, 8;
	add.s64 	%rd5442, %rd1, %rd13112;
	ld.global.nc.u64 	%rd13113, [%rd5442];
	shr.u64 	%rd5443, %rd13113, %r1150;
	and.b64  	%rd20548, %rd5443, 1099511627775;
	setp.lt.u32 	%p858, %r1150, 25;
	@%p858 bra 	$L__BB0_3016;
	ld.global.nc.u64 	%rd13114, [%rd5442+128];
	sub.s32 	%r7348, 64, %r1150;
	shl.b64 	%rd13115, %rd13114, %r7348;
	and.b64  	%rd13116, %rd13115, 1099511627775;
	or.b64  	%rd20548, %rd13116, %rd5443;
$L__BB0_3016:
	st.global.u64 	[%rd5321+6400], %rd20548;
	add.s32 	%r7349, %r1123, 832;
	shr.u32 	%r7350, %r7349, 4;
	mul.lo.s32 	%r7351, %r7350, 40;
	and.b32  	%r1151, %r7351, 56;
	shr.u32 	%r7352, %r7351, 2;
	and.b32  	%r7353, %r7352, 2032;
	or.b32  	%r7354, %r7353, %r1124;
	mul.wide.u32 	%rd13117, %r7354, 8;
	add.s64 	%rd5447, %rd1, %rd13117;
	ld.global.nc.u64 	%rd13118, [%rd5447];
	shr.u64 	%rd5448, %rd13118, %r1151;
	and.b64  	%rd20549, %rd5448, 1099511627775;
	setp.lt.u32 	%p859, %r1151, 25;
	@%p859 bra 	$L__BB0_3018;
	ld.global.nc.u64 	%rd13119, [%rd5447+128];
	sub.s32 	%r7355, 64, %r1151;
	shl.b64 	%rd13120, %rd13119, %r7355;
	and.b64  	%rd13121, %rd13120, 1099511627775;
	or.b64  	%rd20549, %rd13121, %rd5448;
$L__BB0_3018:
	st.global.u64 	[%rd5321+6656], %rd20549;
	add.s32 	%r7356, %r1123, 864;
	shr.u32 	%r7357, %r7356, 4;
	mul.lo.s32 	%r7358, %r7357, 40;
	and.b32  	%r1152, %r7358, 56;
	shr.u32 	%r7359, %r7358, 2;
	and.b32  	%r7360, %r7359, 2032;
	or.b32  	%r7361, %r7360, %r1124;
	mul.wide.u32 	%rd13122, %r7361, 8;
	add.s64 	%rd5452, %rd1, %rd13122;
	ld.global.nc.u64 	%rd13123, [%rd5452];
	shr.u64 	%rd5453, %rd13123, %r1152;
	and.b64  	%rd20550, %rd5453, 1099511627775;
	setp.lt.u32 	%p860, %r1152, 25;
	@%p860 bra 	$L__BB0_3020;
	ld.global.nc.u64 	%rd13124, [%rd5452+128];
	sub.s32 	%r7362, 64, %r1152;
	shl.b64 	%rd13125, %rd13124, %r7362;
	and.b64  	%rd13126, %rd13125, 1099511627775;
	or.b64  	%rd20550, %rd13126, %rd5453;
$L__BB0_3020:
	st.global.u64 	[%rd5321+6912], %rd20550;
	add.s32 	%r7363, %r1123, 896;
	shr.u32 	%r7364, %r7363, 4;
	mul.lo.s32 	%r7365, %r7364, 40;
	and.b32  	%r1153, %r7365, 56;
	shr.u32 	%r7366, %r7365, 2;
	and.b32  	%r7367, %r7366, 2032;
	or.b32  	%r7368, %r7367, %r1124;
	mul.wide.u32 	%rd13127, %r7368, 8;
	add.s64 	%rd5457, %rd1, %rd13127;
	ld.global.nc.u64 	%rd13128, [%rd5457];
	shr.u64 	%rd5458, %rd13128, %r1153;
	and.b64  	%rd20551, %rd5458, 1099511627775;
	setp.lt.u32 	%p861, %r1153, 25;
	@%p861 bra 	$L__BB0_3022;
	ld.global.nc.u64 	%rd13129, [%rd5457+128];
	sub.s32 	%r7369, 64, %r1153;
	shl.b64 	%rd13130, %rd13129, %r7369;
	and.b64  	%rd13131, %rd13130, 1099511627775;
	or.b64  	%rd20551, %rd13131, %rd5458;
$L__BB0_3022:
	st.global.u64 	[%rd5321+7168], %rd20551;
	add.s32 	%r7370, %r1123, 928;
	shr.u32 	%r7371, %r7370, 4;
	mul.lo.s32 	%r7372, %r7371, 40;
	and.b32  	%r1154, %r7372, 56;
	shr.u32 	%r7373, %r7372, 2;
	and.b32  	%r7374, %r7373, 2032;
	or.b32  	%r7375, %r7374, %r1124;
	mul.wide.u32 	%rd13132, %r7375, 8;
	add.s64 	%rd5462, %rd1, %rd13132;
	ld.global.nc.u64 	%rd13133, [%rd5462];
	shr.u64 	%rd5463, %rd13133, %r1154;
	and.b64  	%rd20552, %rd5463, 1099511627775;
	setp.lt.u32 	%p862, %r1154, 25;
	@%p862 bra 	$L__BB0_3024;
	ld.global.nc.u64 	%rd13134, [%rd5462+128];
	sub.s32 	%r7376, 64, %r1154;
	shl.b64 	%rd13135, %rd13134, %r7376;
	and.b64  	%rd13136, %rd13135, 1099511627775;
	or.b64  	%rd20552, %rd13136, %rd5463;
$L__BB0_3024:
	st.global.u64 	[%rd5321+7424], %rd20552;
	add.s32 	%r7377, %r1123, 960;
	shr.u32 	%r7378, %r7377, 4;
	mul.lo.s32 	%r7379, %r7378, 40;
	and.b32  	%r1155, %r7379, 56;
	shr.u32 	%r7380, %r7379, 2;
	and.b32  	%r7381, %r7380, 2032;
	or.b32  	%r7382, %r7381, %r1124;
	mul.wide.u32 	%rd13137, %r7382, 8;
	add.s64 	%rd5467, %rd1, %rd13137;
	ld.global.nc.u64 	%rd13138, [%rd5467];
	shr.u64 	%rd5468, %rd13138, %r1155;
	and.b64  	%rd20553, %rd5468, 1099511627775;
	setp.lt.u32 	%p863, %r1155, 25;
	@%p863 bra 	$L__BB0_3026;
	ld.global.nc.u64 	%rd13139, [%rd5467+128];
	sub.s32 	%r7383, 64, %r1155;
	shl.b64 	%rd13140, %rd13139, %r7383;
	and.b64  	%rd13141, %rd13140, 1099511627775;
	or.b64  	%rd20553, %rd13141, %rd5468;
$L__BB0_3026:
	st.global.u64 	[%rd5321+7680], %rd20553;
	add.s32 	%r7384, %r1123, 992;
	shr.u32 	%r7385, %r7384, 4;
	mul.lo.s32 	%r7386, %r7385, 40;
	and.b32  	%r1156, %r7386, 56;
	shr.u32 	%r7387, %r7386, 2;
	and.b32  	%r7388, %r7387, 2032;
	or.b32  	%r7389, %r7388, %r1124;
	mul.wide.u32 	%rd13142, %r7389, 8;
	add.s64 	%rd5472, %rd1, %rd13142;
	ld.global.nc.u64 	%rd13143, [%rd5472];
	shr.u64 	%rd5473, %rd13143, %r1156;
	and.b64  	%rd20554, %rd5473, 1099511627775;
	setp.lt.u32 	%p864, %r1156, 25;
	@%p864 bra 	$L__BB0_3028;
	ld.global.nc.u64 	%rd13144, [%rd5472+128];
	sub.s32 	%r7390, 64, %r1156;
	shl.b64 	%rd13145, %rd13144, %r7390;
	and.b64  	%rd13146, %rd13145, 1099511627775;
	or.b64  	%rd20554, %rd13146, %rd5473;
$L__BB0_3028:
	st.global.u64 	[%rd5321+7936], %rd20554;
	bra.uni 	$L__BB0_3809;
$L__BB0_3029:
	mov.u32 	%r1191, %tid.x;
	and.b32  	%r1192, %r1191, 15;
	shr.u32 	%r6722, %r1191, 4;
	mul.lo.s32 	%r6723, %r6722, 42;
	and.b32  	%r1193, %r6723, 62;
	shr.u32 	%r6724, %r6723, 2;
	and.b32  	%r6725, %r6724, 1008;
	or.b32  	%r6726, %r6725, %r1192;
	mul.wide.u32 	%rd12664, %r6726, 8;
	add.s64 	%rd5638, %rd1, %rd12664;
	ld.global.nc.u64 	%rd12665, [%rd5638];
	shr.u64 	%rd5639, %rd12665, %r1193;
	and.b64  	%rd20587, %rd5639, 4398046511103;
	setp.lt.u32 	%p769, %r1193, 23;
	@%p769 bra 	$L__BB0_3031;
	ld.global.nc.u64 	%rd12666, [%rd5638+128];
	sub.s32 	%r6727, 64, %r1193;
	shl.b64 	%rd12667, %rd12666, %r6727;
	and.b64  	%rd12668, %rd12667, 4398046511103;
	or.b64  	%rd20587, %rd12668, %rd5639;
$L__BB0_3031:
	mul.wide.u32 	%rd12669, %r1191, 8;
	add.s64 	%rd5643, %rd2, %rd12669;
	st.global.u64 	[%rd5643], %rd20587;
	add.s32 	%r6728, %r1191, 32;
	shr.u32 	%r6729, %r6728, 4;
	mul.lo.s32 	%r6730, %r6729, 42;
	and.b32  	%r1194, %r6730, 62;
	shr.u32 	%r6731, %r6730, 2;
	and.b32  	%r6732, %r6731, 2032;
	or.b32  	%r6733, %r6732, %r1192;
	mul.wide.u32 	%rd12670, %r6733, 8;
	add.s64 	%rd5644, %rd1, %rd12670;
	ld.global.nc.u64 	%rd12671, [%rd5644];
	shr.u64 	%rd5645, %rd12671, %r1194;
	and.b64  	%rd20588, %rd5645, 4398046511103;
	setp.lt.u32 	%p770, %r1194, 23;
	@%p770 bra 	$L__BB0_3033;
	ld.global.nc.u64 	%rd12672, [%rd5644+128];
	sub.s32 	%r6734, 64, %r1194;
	shl.b64 	%rd12673, %rd12672, %r6734;
	and.b64  	%rd12674, %rd12673, 4398046511103;
	or.b64  	%rd20588, %rd12674, %rd5645;
$L__BB0_3033:
	st.global.u64 	[%rd5643+256], %rd20588;
	add.s32 	%r6735, %r1191, 64;
	shr.u32 	%r6736, %r6735, 4;
	mul.lo.s32 	%r6737, %r6736, 42;
	and.b32  	%r1195, %r6737, 62;
	shr.u32 	%r6738, %r6737, 2;
	and.b32  	%r6739, %r6738, 2032;
	or.b32  	%r6740, %r6739, %r1192;
	mul.wide.u32 	%rd12675, %r6740, 8;
	add.s64 	%rd5649, %rd1, %rd12675;
	ld.global.nc.u64 	%rd12676, [%rd5649];
	shr.u64 	%rd5650, %rd12676, %r1195;
	and.b64  	%rd20589, %rd5650, 4398046511103;
	setp.lt.u32 	%p771, %r1195, 23;
	@%p771 bra 	$L__BB0_3035;
	ld.global.nc.u64 	%rd12677, [%rd5649+128];
	sub.s32 	%r6741, 64, %r1195;
	shl.b64 	%rd12678, %rd12677, %r6741;
	and.b64  	%rd12679, %rd12678, 4398046511103;
	or.b64  	%rd20589, %rd12679, %rd5650;
$L__BB0_3035:
	st.global.u64 	[%rd5643+512], %rd20589;
	add.s32 	%r6742, %r1191, 96;
	shr.u32 	%r6743, %r6742, 4;
	mul.lo.s32 	%r6744, %r6743, 42;
	and.b32  	%r1196, %r6744, 62;
	shr.u32 	%r6745, %r6744, 2;
	and.b32  	%r6746, %r6745, 2032;
	or.b32  	%r6747, %r6746, %r1192;
	mul.wide.u32 	%rd12680, %r6747, 8;
	add.s64 	%rd5654, %rd1, %rd12680;
	ld.global.nc.u64 	%rd12681, [%rd5654];
	shr.u64 	%rd5655, %rd12681, %r1196;
	and.b64  	%rd20590, %rd5655, 4398046511103;
	setp.lt.u32 	%p772, %r1196, 23;
	@%p772 bra 	$L__BB0_3037;
	ld.global.nc.u64 	%rd12682, [%rd5654+128];
	sub.s32 	%r6748, 64, %r1196;
	shl.b64 	%rd12683, %rd12682, %r6748;
	and.b64  	%rd12684, %rd12683, 4398046511103;
	or.b64  	%rd20590, %rd12684, %rd5655;
$L__BB0_3037:
	st.global.u64 	[%rd5643+768], %rd20590;
	add.s32 	%r6749, %r1191, 128;
	shr.u32 	%r6750, %r6749, 4;
	mul.lo.s32 	%r6751, %r6750, 42;
	and.b32  	%r1197, %r6751, 62;
	shr.u32 	%r6752, %r6751, 2;
	and.b32  	%r6753, %r6752, 2032;
	or.b32  	%r6754, %r6753, %r1192;
	mul.wide.u32 	%rd12685, %r6754, 8;
	add.s64 	%rd5659, %rd1, %rd12685;
	ld.global.nc.u64 	%rd12686, [%rd5659];
	shr.u64 	%rd5660, %rd12686, %r1197;
	and.b64  	%rd20591, %rd5660, 4398046511103;
	setp.lt.u32 	%p773, %r1197, 23;
	@%p773 bra 	$L__BB0_3039;
	ld.global.nc.u64 	%rd12687, [%rd5659+128];
	sub.s32 	%r6755, 64, %r1197;
	shl.b64 	%rd12688, %rd12687, %r6755;
	and.b64  	%rd12689, %rd12688, 4398046511103;
	or.b64  	%rd20591, %rd12689, %rd5660;
$L__BB0_3039:
	st.global.u64 	[%rd5643+1024], %rd20591;
	add.s32 	%r6756, %r1191, 160;
	shr.u32 	%r6757, %r6756, 4;
	mul.lo.s32 	%r6758, %r6757, 42;
	and.b32  	%r1198, %r6758, 62;
	shr.u32 	%r6759, %r6758, 2;
	and.b32  	%r6760, %r6759, 2032;
	or.b32  	%r6761, %r6760, %r1192;
	mul.wide.u32 	%rd12690, %r6761, 8;
	add.s64 	%rd5664, %rd1, %rd12690;
	ld.global.nc.u64 	%rd12691, [%rd5664];
	shr.u64 	%rd5665, %rd12691, %r1198;
	and.b64  	%rd20592, %rd5665, 4398046511103;
	setp.lt.u32 	%p774, %r1198, 23;
	@%p774 bra 	$L__BB0_3041;
	ld.global.nc.u64 	%rd12692, [%rd5664+128];
	sub.s32 	%r6762, 64, %r1198;
	shl.b64 	%rd12693, %rd12692, %r6762;
	and.b64  	%rd12694, %rd12693, 4398046511103;
	or.b64  	%rd20592, %rd12694, %rd5665;
$L__BB0_3041:
	st.global.u64 	[%rd5643+1280], %rd20592;
	add.s32 	%r6763, %r1191, 192;
	shr.u32 	%r6764, %r6763, 4;
	mul.lo.s32 	%r6765, %r6764, 42;
	and.b32  	%r1199, %r6765, 62;
	shr.u32 	%r6766, %r6765, 2;
	and.b32  	%r6767, %r6766, 2032;
	or.b32  	%r6768, %r6767, %r1192;
	mul.wide.u32 	%rd12695, %r6768, 8;
	add.s64 	%rd5669, %rd1, %rd12695;
	ld.global.nc.u64 	%rd12696, [%rd5669];
	shr.u64 	%rd5670, %rd12696, %r1199;
	and.b64  	%rd20593, %rd5670, 4398046511103;
	setp.lt.u32 	%p775, %r1199, 23;
	@%p775 bra 	$L__BB0_3043;
	ld.global.nc.u64 	%rd12697, [%rd5669+128];
	sub.s32 	%r6769, 64, %r1199;
	shl.b64 	%rd12698, %rd12697, %r6769;
	and.b64  	%rd12699, %rd12698, 4398046511103;
	or.b64  	%rd20593, %rd12699, %rd5670;
$L__BB0_3043:
	st.global.u64 	[%rd5643+1536], %rd20593;
	add.s32 	%r6770, %r1191, 224;
	shr.u32 	%r6771, %r6770, 4;
	mul.lo.s32 	%r6772, %r6771, 42;
	and.b32  	%r1200, %r6772, 62;
	shr.u32 	%r6773, %r6772, 2;
	and.b32  	%r6774, %r6773, 2032;
	or.b32  	%r6775, %r6774, %r1192;
	mul.wide.u32 	%rd12700, %r6775, 8;
	add.s64 	%rd5674, %rd1, %rd12700;
	ld.global.nc.u64 	%rd12701, [%rd5674];
	shr.u64 	%rd5675, %rd12701, %r1200;
	and.b64  	%rd20594, %rd5675, 4398046511103;
	setp.lt.u32 	%p776, %r1200, 23;
	@%p776 bra 	$L__BB0_3045;
	ld.global.nc.u64 	%rd12702, [%rd5674+128];
	sub.s32 	%r6776, 64, %r1200;
	shl.b64 	%rd12703, %rd12702, %r6776;
	and.b64  	%rd12704, %rd12703, 4398046511103;
	or.b64  	%rd20594, %rd12704, %rd5675;
$L__BB0_3045:
	st.global.u64 	[%rd5643+1792], %rd20594;
	add.s32 	%r6777, %r1191, 256;
	shr.u32 	%r6778, %r6777, 4;
	mul.lo.s32 	%r6779, %r6778, 42;
	and.b32  	%r1201, %r6779, 62;
	shr.u32 	%r6780, %r6779, 2;
	and.b32  	%r6781, %r6780, 2032;
	or.b32  	%r6782, %r6781, %r1192;
	mul.wide.u32 	%rd12705, %r6782, 8;
	add.s64 	%rd5679, %rd1, %rd12705;
	ld.global.nc.u64 	%rd12706, [%rd5679];
	shr.u64 	%rd5680, %rd12706, %r1201;
	and.b64  	%rd20595, %rd5680, 4398046511103;
	setp.lt.u32 	%p777, %r1201, 23;
	@%p777 bra 	$L__BB0_3047;
	ld.global.nc.u64 	%rd12707, [%rd5679+128];
	sub.s32 	%r6783, 64, %r1201;
	shl.b64 	%rd12708, %rd12707, %r6783;
	and.b64  	%rd12709, %rd12708, 4398046511103;
	or.b64  	%rd20595, %rd12709, %rd5680;
$L__BB0_3047:
	st.global.u64 	[%rd5643+2048], %rd20595;
	add.s32 	%r6784, %r1191, 288;
	shr.u32 	%r6785, %r6784, 4;
	mul.lo.s32 	%r6786, %r6785, 42;
	and.b32  	%r1202, %r6786, 62;
	shr.u32 	%r6787, %r6786, 2;
	and.b32  	%r6788, %r6787, 2032;
	or.b32  	%r6789, %r6788, %r1192;
	mul.wide.u32 	%rd12710, %r6789, 8;
	add.s64 	%rd5684, %rd1, %rd12710;
	ld.global.nc.u64 	%rd12711, [%rd5684];
	shr.u64 	%rd5685, %rd12711, %r1202;
	and.b64  	%rd20596, %rd5685, 4398046511103;
	setp.lt.u32 	%p778, %r1202, 23;
	@%p778 bra 	$L__BB0_3049;
	ld.global.nc.u64 	%rd12712, [%rd5684+128];
	sub.s32 	%r6790, 64, %r1202;
	shl.b64 	%rd12713, %rd12712, %r6790;
	and.b64  	%rd12714, %rd12713, 4398046511103;
	or.b64  	%rd20596, %rd12714, %rd5685;
$L__BB0_3049:
	st.global.u64 	[%rd5643+2304], %rd20596;
	add.s32 	%r6791, %r1191, 320;
	shr.u32 	%r6792, %r6791, 4;
	mul.lo.s32 	%r6793, %r6792, 42;
	and.b32  	%r1203, %r6793, 62;
	shr.u32 	%r6794, %r6793, 2;
	and.b32  	%r6795, %r6794, 2032;
	or.b32  	%r6796, %r6795, %r1192;
	mul.wide.u32 	%rd12715, %r6796, 8;
	add.s64 	%rd5689, %rd1, %rd12715;
	ld.global.nc.u64 	%rd12716, [%rd5689];
	shr.u64 	%rd5690, %rd12716, %r1203;
	and.b64  	%rd20597, %rd5690, 4398046511103;
	setp.lt.u32 	%p779, %r1203, 23;
	@%p779 bra 	$L__BB0_3051;
	ld.global.nc.u64 	%rd12717, [%rd5689+128];
	sub.s32 	%r6797, 64, %r1203;
	shl.b64 	%rd12718, %rd12717, %r6797;
	and.b64  	%rd12719, %rd12718, 4398046511103;
	or.b64  	%rd20597, %rd12719, %rd5690;
$L__BB0_3051:
	st.global.u64 	[%rd5643+2560], %rd20597;
	add.s32 	%r6798, %r1191, 352;
	shr.u32 	%r6799, %r6798, 4;
	mul.lo.s32 	%r6800, %r6799, 42;
	and.b32  	%r1204, %r6800, 62;
	shr.u32 	%r6801, %r6800, 2;
	and.b32  	%r6802, %r6801, 2032;
	or.b32  	%r6803, %r6802, %r1192;
	mul.wide.u32 	%rd12720, %r6803, 8;
	add.s64 	%rd5694, %rd1, %rd12720;
	ld.global.nc.u64 	%rd12721, [%rd5694];
	shr.u64 	%rd5695, %rd12721, %r1204;
	and.b64  	%rd20598, %rd5695, 4398046511103;
	setp.lt.u32 	%p780, %r1204, 23;
	@%p780 bra 	$L__BB0_3053;
	ld.global.nc.u64 	%rd12722, [%rd5694+128];
	sub.s32 	%r6804, 64, %r1204;
	shl.b64 	%rd12723, %rd12722, %r6804;
	and.b64  	%rd12724, %rd12723, 4398046511103;
	or.b64  	%rd20598, %rd12724, %rd5695;
$L__BB0_3053:
	st.global.u64 	[%rd5643+2816], %rd20598;
	add.s32 	%r6805, %r1191, 384;
	shr.u32 	%r6806, %r6805, 4;
	mul.lo.s32 	%r6807, %r6806, 42;
	and.b32  	%r1205, %r6807, 62;
	shr.u32 	%r6808, %r6807, 2;
	and.b32  	%r6809, %r6808, 2032;
	or.b32  	%r6810, %r6809, %r1192;
	mul.wide.u32 	%rd12725, %r6810, 8;
	add.s64 	%rd5699, %rd1, %rd12725;
	ld.global.nc.u64 	%rd12726, [%rd5699];
	shr.u64 	%rd5700, %rd12726, %r1205;
	and.b64  	%rd20599, %rd5700, 4398046511103;
	setp.lt.u32 	%p781, %r1205, 23;
	@%p781 bra 	$L__BB0_3055;
	ld.global.nc.u64 	%rd12727, [%rd5699+128];
	sub.s32 	%r6811, 64, %r1205;
	shl.b64 	%rd12728, %rd12727, %r6811;
	and.b64  	%rd12729, %rd12728, 4398046511103;
	or.b64  	%rd20599, %rd12729, %rd5700;
$L__BB0_3055:
	st.global.u64 	[%rd5643+3072], %rd20599;
	add.s32 	%r6812, %r1191, 416;
	shr.u32 	%r6813, %r6812, 4;
	mul.lo.s32 	%r6814, %r6813, 42;
	and.b32  	%r1206, %r6814, 62;
	shr.u32 	%r6815, %r6814, 2;
	and.b32  	%r6816, %r6815, 2032;
	or.b32  	%r6817, %r6816, %r1192;
	mul.wide.u32 	%rd12730, %r6817, 8;
	add.s64 	%rd5704, %rd1, %rd12730;
	ld.global.nc.u64 	%rd12731, [%rd5704];
	shr.u64 	%rd5705, %rd12731, %r1206;
	and.b64  	%rd20600, %rd5705, 4398046511103;
	setp.lt.u32 	%p782, %r1206, 23;
	@%p782 bra 	$L__BB0_3057;
	ld.global.nc.u64 	%rd12732, [%rd5704+128];
	sub.s32 	%r6818, 64, %r1206;
	shl.b64 	%rd12733, %rd12732, %r6818;
	and.b64  	%rd12734, %rd12733, 4398046511103;
	or.b64  	%rd20600, %rd12734, %rd5705;
$L__BB0_3057:
	st.global.u64 	[%rd5643+3328], %rd20600;
	add.s32 	%r6819, %r1191, 448;
	shr.u32 	%r6820, %r6819, 4;
	mul.lo.s32 	%r6821, %r6820, 42;
	and.b32  	%r1207, %r6821, 62;
	shr.u32 	%r6822, %r6821, 2;
	and.b32  	%r6823, %r6822, 2032;
	or.b32  	%r6824, %r6823, %r1192;
	mul.wide.u32 	%rd12735, %r6824, 8;
	add.s64 	%rd5709, %rd1, %rd12735;
	ld.global.nc.u64 	%rd12736, [%rd5709];
	shr.u64 	%rd5710, %rd12736, %r1207;
	and.b64  	%rd20601, %rd5710, 4398046511103;
	setp.lt.u32 	%p783, %r1207, 23;
	@%p783 bra 	$L__BB0_3059;
	ld.global.nc.u64 	%rd12737, [%rd5709+128];
	sub.s32 	%r6825, 64, %r1207;
	shl.b64 	%rd12738, %rd12737, %r6825;
	and.b64  	%rd12739, %rd12738, 4398046511103;
	or.b64  	%rd20601, %rd12739, %rd5710;
$L__BB0_3059:
	st.global.u64 	[%rd5643+3584], %rd20601;
	add.s32 	%r6826, %r1191, 480;
	shr.u32 	%r6827, %r6826, 4;
	mul.lo.s32 	%r6828, %r6827, 42;
	and.b32  	%r1208, %r6828, 62;
	shr.u32 	%r6829, %r6828, 2;
	and.b32  	%r6830, %r6829, 2032;
	or.b32  	%r6831, %r6830, %r1192;
	mul.wide.u32 	%rd12740, %r6831, 8;
	add.s64 	%rd5714, %rd1, %rd12740;
	ld.global.nc.u64 	%rd12741, [%rd5714];
	shr.u64 	%rd5715, %rd12741, %r1208;
	and.b64  	%rd20602, %rd5715, 4398046511103;
	setp.lt.u32 	%p784, %r1208, 23;
	@%p784 bra 	$L__BB0_3061;
	ld.global.nc.u64 	%rd12742, [%rd5714+128];
	sub.s32 	%r6832, 64, %r1208;
	shl.b64 	%rd12743, %rd12742, %r6832;
	and.b64  	%rd12744, %rd12743, 4398046511103;
	or.b64  	%rd20602, %rd12744, %rd5715;
$L__BB0_3061:
	st.global.u64 	[%rd5643+3840], %rd20602;
	add.s32 	%r6833, %r1191, 512;
	shr.u32 	%r6834, %r6833, 4;
	mul.lo.s32 	%r6835, %r6834, 42;
	and.b32  	%r1209, %r6835, 62;
	shr.u32 	%r6836, %r6835, 2;
	and.b32  	%r6837, %r6836, 2032;
	or.b32  	%r6838, %r6837, %r1192;
	mul.wide.u32 	%rd12745, %r6838, 8;
	add.s64 	%rd5719, %rd1, %rd12745;
	ld.global.nc.u64 	%rd12746, [%rd5719];
	shr.u64 	%rd5720, %rd12746, %r1209;
	and.b64  	%rd20603, %rd5720, 4398046511103;
	setp.lt.u32 	%p785, %r1209, 23;
	@%p785 bra 	$L__BB0_3063;
	ld.global.nc.u64 	%rd12747, [%rd5719+128];
	sub.s32 	%r6839, 64, %r1209;
	shl.b64 	%rd12748, %rd12747, %r6839;
	and.b64  	%rd12749, %rd12748, 4398046511103;
	or.b64  	%rd20603, %rd12749, %rd5720;
$L__BB0_3063:
	st.global.u64 	[%rd5643+4096], %rd20603;
	add.s32 	%r6840, %r1191, 544;
	shr.u32 	%r6841, %r6840, 4;
	mul.lo.s32 	%r6842, %r6841, 42;
	and.b32  	%r1210, %r6842, 62;
	shr.u32 	%r6843, %r6842, 2;
	and.b32  	%r6844, %r6843, 2032;
	or.b32  	%r6845, %r6844, %r1192;
	mul.wide.u32 	%rd12750, %r6845, 8;
	add.s64 	%rd5724, %rd1, %rd12750;
	ld.global.nc.u64 	%rd12751, [%rd5724];
	shr.u64 	%rd5725, %rd12751, %r1210;
	and.b64  	%rd20604, %rd5725, 4398046511103;
	setp.lt.u32 	%p786, %r1210, 23;
	@%p786 bra 	$L__BB0_3065;
	ld.global.nc.u64 	%rd12752, [%rd5724+128];
	sub.s32 	%r6846, 64, %r1210;
	shl.b64 	%rd12753, %rd12752, %r6846;
	and.b64  	%rd12754, %rd12753, 4398046511103;
	or.b64  	%rd20604, %rd12754, %rd5725;
$L__BB0_3065:
	st.global.u64 	[%rd5643+4352], %rd20604;
	add.s32 	%r6847, %r1191, 576;
	shr.u32 	%r6848, %r6847, 4;
	mul.lo.s32 	%r6849, %r6848, 42;
	and.b32  	%r1211, %r6849, 62;
	shr.u32 	%r6850, %r6849, 2;
	and.b32  	%r6851, %r6850, 2032;
	or.b32  	%r6852, %r6851, %r1192;
	mul.wide.u32 	%rd12755, %r6852, 8;
	add.s64 	%rd5729, %rd1, %rd12755;
	ld.global.nc.u64 	%rd12756, [%rd5729];
	shr.u64 	%rd5730, %rd12756, %r1211;
	and.b64  	%rd20605, %rd5730, 4398046511103;
	setp.lt.u32 	%p787, %r1211, 23;
	@%p787 bra 	$L__BB0_3067;
	ld.global.nc.u64 	%rd12757, [%rd5729+128];
	sub.s32 	%r6853, 64, %r1211;
	shl.b64 	%rd12758, %rd12757, %r6853;
	and.b64  	%rd12759, %rd12758, 4398046511103;
	or.b64  	%rd20605, %rd12759, %rd5730;
$L__BB0_3067:
	st.global.u64 	[%rd5643+4608], %rd20605;
	add.s32 	%r6854, %r1191, 608;
	shr.u32 	%r6855, %r6854, 4;
	mul.lo.s32 	%r6856, %r6855, 42;
	and.b32  	%r1212, %r6856, 62;
	shr.u32 	%r6857, %r6856, 2;
	and.b32  	%r6858, %r6857, 2032;
	or.b32  	%r6859, %r6858, %r1192;
	mul.wide.u32 	%rd12760, %r6859, 8;
	add.s64 	%rd5734, %rd1, %rd12760;
	ld.global.nc.u64 	%rd12761, [%rd5734];
	shr.u64 	%rd5735, %rd12761, %r1212;
	and.b64  	%rd20606, %rd5735, 4398046511103;
	setp.lt.u32 	%p788, %r1212, 23;
	@%p788 bra 	$L__BB0_3069;
	ld.global.nc.u64 	%rd12762, [%rd5734+128];
	sub.s32 	%r6860, 64, %r1212;
	shl.b64 	%rd12763, %rd12762, %r6860;
	and.b64  	%rd12764, %rd12763, 4398046511103;
	or.b64  	%rd20606, %rd12764, %rd5735;
$L__BB0_3069:
	st.global.u64 	[%rd5643+4864], %rd20606;
	add.s32 	%r6861, %r1191, 640;
	shr.u32 	%r6862, %r6861, 4;
	mul.lo.s32 	%r6863, %r6862, 42;
	and.b32  	%r1213, %r6863, 62;
	shr.u32 	%r6864, %r6863, 2;
	and.b32  	%r6865, %r6864, 2032;
	or.b32  	%r6866, %r6865, %r1192;
	mul.wide.u32 	%rd12765, %r6866, 8;
	add.s64 	%rd5739, %rd1, %rd12765;
	ld.global.nc.u64 	%rd12766, [%rd5739];
	shr.u64 	%rd5740, %rd12766, %r1213;
	and.b64  	%rd20607, %rd5740, 4398046511103;
	setp.lt.u32 	%p789, %r1213, 23;
	@%p789 bra 	$L__BB0_3071;
	ld.global.nc.u64 	%rd12767, [%rd5739+128];
	sub.s32 	%r6867, 64, %r1213;
	shl.b64 	%rd12768, %rd12767, %r6867;
	and.b64  	%rd12769, %rd12768, 4398046511103;
	or.b64  	%rd20607, %rd12769, %rd5740;
$L__BB0_3071:
	st.global.u64 	[%rd5643+5120], %rd20607;
	add.s32 	%r6868, %r1191, 672;
	shr.u32 	%r6869, %r6868, 4;
	mul.lo.s32 	%r6870, %r6869, 42;
	and.b32  	%r1214, %r6870, 62;
	shr.u32 	%r6871, %r6870, 2;
	and.b32  	%r6872, %r6871, 2032;
	or.b32  	%r6873, %r6872, %r1192;
	mul.wide.u32 	%rd12770, %r6873, 8;
	add.s64 	%rd5744, %rd1, %rd12770;
	ld.global.nc.u64 	%rd12771, [%rd5744];
	shr.u64 	%rd5745, %rd12771, %r1214;
	and.b64  	%rd20608, %rd5745, 4398046511103;
	setp.lt.u32 	%p790, %r1214, 23;
	@%p790 bra 	$L__BB0_3073;
	ld.global.nc.u64 	%rd12772, [%rd5744+128];
	sub.s32 	%r6874, 64, %r1214;
	shl.b64 	%rd12773, %rd12772, %r6874;
	and.b64  	%rd12774, %rd12773, 4398046511103;
	or.b64  	%rd20608, %rd12774, %rd5745;
$L__BB0_3073:
	st.global.u64 	[%rd5643+5376], %rd20608;
	add.s32 	%r6875, %r1191, 704;
	shr.u32 	%r6876, %r6875, 4;
	mul.lo.s32 	%r6877, %r6876, 42;
	and.b32  	%r1215, %r6877, 62;
	shr.u32 	%r6878, %r6877, 2;
	and.b32  	%r6879, %r6878, 2032;
	or.b32  	%r6880, %r6879, %r1192;
	mul.wide.u32 	%rd12775, %r6880, 8;
	add.s64 	%rd5749, %rd1, %rd12775;
	ld.global.nc.u64 	%rd12776, [%rd5749];
	shr.u64 	%rd5750, %rd12776, %r1215;
	and.b64  	%rd20609, %rd5750, 4398046511103;
	setp.lt.u32 	%p791, %r1215, 23;
	@%p791 bra 	$L__BB0_3075;
	ld.global.nc.u64 	%rd12777, [%rd5749+128];
	sub.s32 	%r6881, 64, %r1215;
	shl.b64 	%rd12778, %rd12777, %r6881;
	and.b64  	%rd12779, %rd12778, 4398046511103;
	or.b64  	%rd20609, %rd12779, %rd5750;
$L__BB0_3075:
	st.global.u64 	[%rd5643+5632], %rd20609;
	add.s32 	%r6882, %r1191, 736;
	shr.u32 	%r6883, %r6882, 4;
	mul.lo.s32 	%r6884, %r6883, 42;
	and.b32  	%r1216, %r6884, 62;
	shr.u32 	%r6885, %r6884, 2;
	and.b32  	%r6886, %r6885, 2032;
	or.b32  	%r6887, %r6886, %r1192;
	mul.wide.u32 	%rd12780, %r6887, 8;
	add.s64 	%rd5754, %rd1, %rd12780;
	ld.global.nc.u64 	%rd12781, [%rd5754];
	shr.u64 	%rd5755, %rd12781, %r1216;
	and.b64  	%rd20610, %rd5755, 4398046511103;
	setp.lt.u32 	%p792, %r1216, 23;
	@%p792 bra 	$L__BB0_3077;
	ld.global.nc.u64 	%rd12782, [%rd5754+128];
	sub.s32 	%r6888, 64, %r1216;
	shl.b64 	%rd12783, %rd12782, %r6888;
	and.b64  	%rd12784, %rd12783, 4398046511103;
	or.b64  	%rd20610, %rd12784, %rd5755;
$L__BB0_3077:
	st.global.u64 	[%rd5643+5888], %rd20610;
	add.s32 	%r6889, %r1191, 768;
	shr.u32 	%r6890, %r6889, 4;
	mul.lo.s32 	%r6891, %r6890, 42;
	and.b32  	%r1217, %r6891, 62;
	shr.u32 	%r6892, %r6891, 2;
	and.b32  	%r6893, %r6892, 2032;
	or.b32  	%r6894, %r6893, %r1192;
	mul.wide.u32 	%rd12785, %r6894, 8;
	add.s64 	%rd5759, %rd1, %rd12785;
	ld.global.nc.u64 	%rd12786, [%rd5759];
	shr.u64 	%rd5760, %rd12786, %r1217;
	and.b64  	%rd20611, %rd5760, 4398046511103;
	setp.lt.u32 	%p793, %r1217, 23;
	@%p793 bra 	$L__BB0_3079;
	ld.global.nc.u64 	%rd12787, [%rd5759+128];
	sub.s32 	%r6895, 64, %r1217;
	shl.b64 	%rd12788, %rd12787, %r6895;
	and.b64  	%rd12789, %rd12788, 4398046511103;
	or.b64  	%rd20611, %rd12789, %rd5760;
$L__BB0_3079:
	st.global.u64 	[%rd5643+6144], %rd20611;
	add.s32 	%r6896, %r1191, 800;
	shr.u32 	%r6897, %r6896, 4;
	mul.lo.s32 	%r6898, %r6897, 42;
	and.b32  	%r1218, %r6898, 62;
	shr.u32 	%r6899, %r6898, 2;
	and.b32  	%r6900, %r6899, 2032;
	or.b32  	%r6901, %r6900, %r1192;
	mul.wide.u32 	%rd12790, %r6901, 8;
	add.s64 	%rd5764, %rd1, %rd12790;
	ld.global.nc.u64 	%rd12791, [%rd5764];
	shr.u64 	%rd5765, %rd12791, %r1218;
	and.b64  	%rd20612, %rd5765, 4398046511103;
	setp.lt.u32 	%p794, %r1218, 23;
	@%p794 bra 	$L__BB0_3081;
	ld.global.nc.u64 	%rd12792, [%rd5764+128];
	sub.s32 	%r6902, 64, %r1218;
	shl.b64 	%rd12793, %rd12792, %r6902;
	and.b64  	%rd12794, %rd12793, 4398046511103;
	or.b64  	%rd20612, %rd12794, %rd5765;
$L__BB0_3081:
	st.global.u64 	[%rd5643+6400], %rd20612;
	add.s32 	%r6903, %r1191, 832;
	shr.u32 	%r6904, %r6903, 4;
	mul.lo.s32 	%r6905, %r6904, 42;
	and.b32  	%r1219, %r6905, 62;
	shr.u32 	%r6906, %r6905, 2;
	and.b32  	%r6907, %r6906, 2032;
	or.b32  	%r6908, %r6907, %r1192;
	mul.wide.u32 	%rd12795, %r6908, 8;
	add.s64 	%rd5769, %rd1, %rd12795;
	ld.global.nc.u64 	%rd12796, [%rd5769];
	shr.u64 	%rd5770, %rd12796, %r1219;
	and.b64  	%rd20613, %rd5770, 4398046511103;
	setp.lt.u32 	%p795, %r1219, 23;
	@%p795 bra 	$L__BB0_3083;
	ld.global.nc.u64 	%rd12797, [%rd5769+128];
	sub.s32 	%r6909, 64, %r1219;
	shl.b64 	%rd12798, %rd12797, %r6909;
	and.b64  	%rd12799, %rd12798, 4398046511103;
	or.b64  	%rd20613, %rd12799, %rd5770;
$L__BB0_3083:
	st.global.u64 	[%rd5643+6656], %rd20613;
	add.s32 	%r6910, %r1191, 864;
	shr.u32 	%r6911, %r6910, 4;
	mul.lo.s32 	%r6912, %r6911, 42;
	and.b32  	%r1220, %r6912, 62;
	shr.u32 	%r6913, %r6912, 2;
	and.b32  	%r6914, %r6913, 2032;
	or.b32  	%r6915, %r6914, %r1192;
	mul.wide.u32 	%rd12800, %r6915, 8;
	add.s64 	%rd5774, %rd1, %rd12800;
	ld.global.nc.u64 	%rd12801, [%rd5774];
	shr.u64 	%rd5775, %rd12801, %r1220;
	and.b64  	%rd20614, %rd5775, 4398046511103;
	setp.lt.u32 	%p796, %r1220, 23;
	@%p796 bra 	$L__BB0_3085;
	ld.global.nc.u64 	%rd12802, [%rd5774+128];
	sub.s32 	%r6916, 64, %r1220;
	shl.b64 	%rd12803, %rd12802, %r6916;
	and.b64  	%rd12804, %rd12803, 4398046511103;
	or.b64  	%rd20614, %rd12804, %rd5775;
$L__BB0_3085:
	st.global.u64 	[%rd5643+6912], %rd20614;
	add.s32 	%r6917, %r1191, 896;
	shr.u32 	%r6918, %r6917, 4;
	mul.lo.s32 	%r6919, %r6918, 42;
	and.b32  	%r1221, %r6919, 62;
	shr.u32 	%r6920, %r6919, 2;
	and.b32  	%r6921, %r6920, 2032;
	or.b32  	%r6922, %r6921, %r1192;
	mul.wide.u32 	%rd12805, %r6922, 8;
	add.s64 	%rd5779, %rd1, %rd12805;
	ld.global.nc.u64 	%rd12806, [%rd5779];
	shr.u64 	%rd5780, %rd12806, %r1221;
	and.b64  	%rd20615, %rd5780, 4398046511103;
	setp.lt.u32 	%p797, %r1221, 23;
	@%p797 bra 	$L__BB0_3087;
	ld.global.nc.u64 	%rd12807, [%rd5779+128];
	sub.s32 	%r6923, 64, %r1221;
	shl.b64 	%rd12808, %rd12807, %r6923;
	and.b64  	%rd12809, %rd12808, 4398046511103;
	or.b64  	%rd20615, %rd12809, %rd5780;
$L__BB0_3087:
	st.global.u64 	[%rd5643+7168], %rd20615;
	add.s32 	%r6924, %r1191, 928;
	shr.u32 	%r6925, %r6924, 4;
	mul.lo.s32 	%r6926, %r6925, 42;
	and.b32  	%r1222, %r6926, 62;
	shr.u32 	%r6927, %r6926, 2;
	and.b32  	%r6928, %r6927, 2032;
	or.b32  	%r6929, %r6928, %r1192;
	mul.wide.u32 	%rd12810, %r6929, 8;
	add.s64 	%rd5784, %rd1, %rd12810;
	ld.global.nc.u64 	%rd12811, [%rd5784];
	shr.u64 	%rd5785, %rd12811, %r1222;
	and.b64  	%rd20616, %rd5785, 4398046511103;
	setp.lt.u32 	%p798, %r1222, 23;
	@%p798 bra 	$L__BB0_3089;
	ld.global.nc.u64 	%rd12812, [%rd5784+128];
	sub.s32 	%r6930, 64, %r1222;
	shl.b64 	%rd12813, %rd12812, %r6930;
	and.b64  	%rd12814, %rd12813, 4398046511103;
	or.b64  	%rd20616, %rd12814, %rd5785;
$L__BB0_3089:
	st.global.u64 	[%rd5643+7424], %rd20616;
	add.s32 	%r6931, %r1191, 960;
	shr.u32 	%r6932, %r6931, 4;
	mul.lo.s32 	%r6933, %r6932, 42;
	and.b32  	%r1223, %r6933, 62;
	shr.u32 	%r6934, %r6933, 2;
	and.b32  	%r6935, %r6934, 2032;
	or.b32  	%r6936, %r6935, %r1192;
	mul.wide.u32 	%rd12815, %r6936, 8;
	add.s64 	%rd5789, %rd1, %rd12815;
	ld.global.nc.u64 	%rd12816, [%rd5789];
	shr.u64 	%rd5790, %rd12816, %r1223;
	and.b64  	%rd20617, %rd5790, 4398046511103;
	setp.lt.u32 	%p799, %r1223, 23;
	@%p799 bra 	$L__BB0_3091;
	ld.global.nc.u64 	%rd12817, [%rd5789+128];
	sub.s32 	%r6937, 64, %r1223;
	shl.b64 	%rd12818, %rd12817, %r6937;
	and.b64  	%rd12819, %rd12818, 4398046511103;
	or.b64  	%rd20617, %rd12819, %rd5790;
$L__BB0_3091:
	st.global.u64 	[%rd5643+7680], %rd20617;
	add.s32 	%r6938, %r1191, 992;
	shr.u32 	%r6939, %r6938, 4;
	mul.lo.s32 	%r6940, %r6939, 42;
	and.b32  	%r1224, %r6940, 62;
	shr.u32 	%r6941, %r6940, 2;
	and.b32  	%r6942, %r6941, 2032;
	or.b32  	%r6943, %r6942, %r1192;
	mul.wide.u32 	%rd12820, %r6943, 8;
	add.s64 	%rd5794, %rd1, %rd12820;
	ld.global.nc.u64 	%rd12821, [%rd5794];
	shr.u64 	%rd5795, %rd12821, %r1224;
	and.b64  	%rd20618, %rd5795, 4398046511103;
	setp.lt.u32 	%p800, %r1224, 23;
	@%p800 bra 	$L__BB0_3093;
	ld.global.nc.u64 	%rd12822, [%rd5794+128];
	sub.s32 	%r6944, 64, %r1224;
	shl.b64 	%rd12823, %rd12822, %r6944;
	and.b64  	%rd12824, %rd12823, 4398046511103;
	or.b64  	%rd20618, %rd12824, %rd5795;
$L__BB0_3093:
	st.global.u64 	[%rd5643+7936], %rd20618;
	bra.uni 	$L__BB0_3809;
$L__BB0_3094:
	mov.u32 	%r1259, %tid.x;
	and.b32  	%r1260, %r1259, 15;
	shr.u32 	%r6276, %r1259, 4;
	mul.lo.s32 	%r6277, %r6276, 44;
	and.b32  	%r1261, %r6277, 60;
	shr.u32 	%r6278, %r6277, 2;
	and.b32  	%r6279, %r6278, 1008;
	or.b32  	%r6280, %r6279, %r1260;
	mul.wide.u32 	%rd12342, %r6280, 8;
	add.s64 	%rd5960, %rd1, %rd12342;
	ld.global.nc.u64 	%rd12343, [%rd5960];
	shr.u64 	%rd5961, %rd12343, %r1261;
	and.b64  	%rd20651, %rd5961, 17592186044415;
	setp.lt.u32 	%p705, %r1261, 21;
	@%p705 bra 	$L__BB0_3096;
	ld.global.nc.u64 	%rd12344, [%rd5960+128];
	sub.s32 	%r6281, 64, %r1261;
	shl.b64 	%rd12345, %rd12344, %r6281;
	and.b64  	%rd12346, %rd12345, 17592186044415;
	or.b64  	%rd20651, %rd12346, %rd5961;
$L__BB0_3096:
	mul.wide.u32 	%rd12347, %r1259, 8;
	add.s64 	%rd5965, %rd2, %rd12347;
	st.global.u64 	[%rd5965], %rd20651;
	add.s32 	%r6282, %r1259, 32;
	shr.u32 	%r6283, %r6282, 4;
	mul.lo.s32 	%r6284, %r6283, 44;
	and.b32  	%r1262, %r6284, 60;
	shr.u32 	%r6285, %r6284, 2;
	and.b32  	%r6286, %r6285, 2032;
	or.b32  	%r6287, %r6286, %r1260;
	mul.wide.u32 	%rd12348, %r6287, 8;
	add.s64 	%rd5966, %rd1, %rd12348;
	ld.global.nc.u64 	%rd12349, [%rd5966];
	shr.u64 	%rd5967, %rd12349, %r1262;
	and.b64  	%rd20652, %rd5967, 17592186044415;
	setp.lt.u32 	%p706, %r1262, 21;
	@%p706 bra 	$L__BB0_3098;
	ld.global.nc.u64 	%rd12350, [%rd5966+128];
	sub.s32 	%r6288, 64, %r1262;
	shl.b64 	%rd12351, %rd12350, %r6288;
	and.b64  	%rd12352, %rd12351, 17592186044415;
	or.b64  	%rd20652, %rd12352, %rd5967;
$L__BB0_3098:
	st.global.u64 	[%rd5965+256], %rd20652;
	add.s32 	%r6289, %r1259, 64;
	shr.u32 	%r6290, %r6289, 4;
	mul.lo.s32 	%r6291, %r6290, 44;
	and.b32  	%r1263, %r6291, 60;
	shr.u32 	%r6292, %r6291, 2;
	and.b32  	%r6293, %r6292, 2032;
	or.b32  	%r6294, %r6293, %r1260;
	mul.wide.u32 	%rd12353, %r6294, 8;
	add.s64 	%rd5971, %rd1, %rd12353;
	ld.global.nc.u64 	%rd12354, [%rd5971];
	shr.u64 	%rd5972, %rd12354, %r1263;
	and.b64  	%rd20653, %rd5972, 17592186044415;
	setp.lt.u32 	%p707, %r1263, 21;
	@%p707 bra 	$L__BB0_3100;
	ld.global.nc.u64 	%rd12355, [%rd5971+128];
	sub.s32 	%r6295, 64, %r1263;
	shl.b64 	%rd12356, %rd12355, %r6295;
	and.b64  	%rd12357, %rd12356, 17592186044415;
	or.b64  	%rd20653, %rd12357, %rd5972;
$L__BB0_3100:
	st.global.u64 	[%rd5965+512], %rd20653;
	add.s32 	%r6296, %r1259, 96;
	shr.u32 	%r6297, %r6296, 4;
	mul.lo.s32 	%r6298, %r6297, 44;
	and.b32  	%r1264, %r6298, 60;
	shr.u32 	%r6299, %r6298, 2;
	and.b32  	%r6300, %r6299, 2032;
	or.b32  	%r6301, %r6300, %r1260;
	mul.wide.u32 	%rd12358, %r6301, 8;
	add.s64 	%rd5976, %rd1, %rd12358;
	ld.global.nc.u64 	%rd12359, [%rd5976];
	shr.u64 	%rd5977, %rd12359, %r1264;
	and.b64  	%rd20654, %rd5977, 17592186044415;
	setp.lt.u32 	%p708, %r1264, 21;
	@%p708 bra 	$L__BB0_3102;
	ld.global.nc.u64 	%rd12360, [%rd5976+128];
	sub.s32 	%r6302, 64, %r1264;
	shl.b64 	%rd12361, %rd12360, %r6302;
	and.b64  	%rd12362, %rd12361, 17592186044415;
	or.b64  	%rd20654, %rd12362, %rd5977;
$L__BB0_3102:
	st.global.u64 	[%rd5965+768], %rd20654;
	add.s32 	%r6303, %r1259, 128;
	shr.u32 	%r6304, %r6303, 4;
	mul.lo.s32 	%r6305, %r6304, 44;
	and.b32  	%r1265, %r6305, 60;
	shr.u32 	%r6306, %r6305, 2;
	and.b32  	%r6307, %r6306, 2032;
	or.b32  	%r6308, %r6307, %r1260;
	mul.wide.u32 	%rd12363, %r6308, 8;
	add.s64 	%rd5981, %rd1, %rd12363;
	ld.global.nc.u64 	%rd12364, [%rd5981];
	shr.u64 	%rd5982, %rd12364, %r1265;
	and.b64  	%rd20655, %rd5982, 17592186044415;
	setp.lt.u32 	%p709, %r1265, 21;
	@%p709 bra 	$L__BB0_3104;
	ld.global.nc.u64 	%rd12365, [%rd5981+128];
	sub.s32 	%r6309, 64, %r1265;
	shl.b64 	%rd12366, %rd12365, %r6309;
	and.b64  	%rd12367, %rd12366, 17592186044415;
	or.b64  	%rd20655, %rd12367, %rd5982;
$L__BB0_3104:
	st.global.u64 	[%rd5965+1024], %rd20655;
	add.s32 	%r6310, %r1259, 160;
	shr.u32 	%r6311, %r6310, 4;
	mul.lo.s32 	%r6312, %r6311, 44;
	and.b32  	%r1266, %r6312, 60;
	shr.u32 	%r6313, %r6312, 2;
	and.b32  	%r6314, %r6313, 2032;
	or.b32  	%r6315, %r6314, %r1260;
	mul.wide.u32 	%rd12368, %r6315, 8;
	add.s64 	%rd5986, %rd1, %rd12368;
	ld.global.nc.u64 	%rd12369, [%rd5986];
	shr.u64 	%rd5987, %rd12369, %r1266;
	and.b64  	%rd20656, %rd5987, 17592186044415;
	setp.lt.u32 	%p710, %r1266, 21;
	@%p710 bra 	$L__BB0_3106;
	ld.global.nc.u64 	%rd12370, [%rd5986+128];
	sub.s32 	%r6316, 64, %r1266;
	shl.b64 	%rd12371, %rd12370, %r6316;
	and.b64  	%rd12372, %rd12371, 17592186044415;
	or.b64  	%rd20656, %rd12372, %rd5987;
$L__BB0_3106:
	st.global.u64 	[%rd5965+1280], %rd20656;
	add.s32 	%r6317, %r1259, 192;
	shr.u32 	%r6318, %r6317, 4;
	mul.lo.s32 	%r6319, %r6318, 44;
	and.b32  	%r1267, %r6319, 60;
	shr.u32 	%r6320, %r6319, 2;
	and.b32  	%r6321, %r6320, 2032;
	or.b32  	%r6322, %r6321, %r1260;
	mul.wide.u32 	%rd12373, %r6322, 8;
	add.s64 	%rd5991, %rd1, %rd12373;
	ld.global.nc.u64 	%rd12374, [%rd5991];
	shr.u64 	%rd5992, %rd12374, %r1267;
	and.b64  	%rd20657, %rd5992, 17592186044415;
	setp.lt.u32 	%p711, %r1267, 21;
	@%p711 bra 	$L__BB0_3108;
	ld.global.nc.u64 	%rd12375, [%rd5991+128];
	sub.s32 	%r6323, 64, %r1267;
	shl.b64 	%rd12376, %rd12375, %r6323;
	and.b64  	%rd12377, %rd12376, 17592186044415;
	or.b64  	%rd20657, %rd12377, %rd5992;
$L__BB0_3108:
	st.global.u64 	[%rd5965+1536], %rd20657;
	add.s32 	%r6324, %r1259, 224;
	shr.u32 	%r6325, %r6324, 4;
	mul.lo.s32 	%r6326, %r6325, 44;
	and.b32  	%r1268, %r6326, 60;
	shr.u32 	%r6327, %r6326, 2;
	and.b32  	%r6328, %r6327, 2032;
	or.b32  	%r6329, %r6328, %r1260;
	mul.wide.u32 	%rd12378, %r6329, 8;
	add.s64 	%rd5996, %rd1, %rd12378;
	ld.global.nc.u64 	%rd12379, [%rd5996];
	shr.u64 	%rd5997, %rd12379, %r1268;
	and.b64  	%rd20658, %rd5997, 17592186044415;
	setp.lt.u32 	%p712, %r1268, 21;
	@%p712 bra 	$L__BB0_3110;
	ld.global.nc.u64 	%rd12380, [%rd5996+128];
	sub.s32 	%r6330, 64, %r1268;
	shl.b64 	%rd12381, %rd12380, %r6330;
	and.b64  	%rd12382, %rd12381, 17592186044415;
	or.b64  	%rd20658, %rd12382, %rd5997;
$L__BB0_3110:
	st.global.u64 	[%rd5965+1792], %rd20658;
	add.s32 	%r6331, %r1259, 256;
	shr.u32 	%r6332, %r6331, 4;
	mul.lo.s32 	%r6333, %r6332, 44;
	and.b32  	%r1269, %r6333, 60;
	shr.u32 	%r6334, %r6333, 2;
	and.b32  	%r6335, %r6334, 2032;
	or.b32  	%r6336, %r6335, %r1260;
	mul.wide.u32 	%rd12383, %r6336, 8;
	add.s64 	%rd6001, %rd1, %rd12383;
	ld.global.nc.u64 	%rd12384, [%rd6001];
	shr.u64 	%rd6002, %rd12384, %r1269;
	and.b64  	%rd20659, %rd6002, 17592186044415;
	setp.lt.u32 	%p713, %r1269, 21;
	@%p713 bra 	$L__BB0_3112;
	ld.global.nc.u64 	%rd12385, [%rd6001+128];
	sub.s32 	%r6337, 64, %r1269;
	shl.b64 	%rd12386, %rd12385, %r6337;
	and.b64  	%rd12387, %rd12386, 17592186044415;
	or.b64  	%rd20659, %rd12387, %rd6002;
$L__BB0_3112:
	st.global.u64 	[%rd5965+2048], %rd20659;
	add.s32 	%r6338, %r1259, 288;
	shr.u32 	%r6339, %r6338, 4;
	mul.lo.s32 	%r6340, %r6339, 44;
	and.b32  	%r1270, %r6340, 60;
	shr.u32 	%r6341, %r6340, 2;
	and.b32  	%r6342, %r6341, 2032;
	or.b32  	%r6343, %r6342, %r1260;
	mul.wide.u32 	%rd12388, %r6343, 8;
	add.s64 	%rd6006, %rd1, %rd12388;
	ld.global.nc.u64 	%rd12389, [%rd6006];
	shr.u64 	%rd6007, %rd12389, %r1270;
	and.b64  	%rd20660, %rd6007, 17592186044415;
	setp.lt.u32 	%p714, %r1270, 21;
	@%p714 bra 	$L__BB0_3114;
	ld.global.nc.u64 	%rd12390, [%rd6006+128];
	sub.s32 	%r6344, 64, %r1270;
	shl.b64 	%rd12391, %rd12390, %r6344;
	and.b64  	%rd12392, %rd12391, 17592186044415;
	or.b64  	%rd20660, %rd12392, %rd6007;
$L__BB0_3114:
	st.global.u64 	[%rd5965+2304], %rd20660;
	add.s32 	%r6345, %r1259, 320;
	shr.u32 	%r6346, %r6345, 4;
	mul.lo.s32 	%r6347, %r6346, 44;
	and.b32  	%r1271, %r6347, 60;
	shr.u32 	%r6348, %r6347, 2;
	and.b32  	%r6349, %r6348, 2032;
	or.b32  	%r6350, %r6349, %r1260;
	mul.wide.u32 	%rd12393, %r6350, 8;
	add.s64 	%rd6011, %rd1, %rd12393;
	ld.global.nc.u64 	%rd12394, [%rd6011];
	shr.u64 	%rd6012, %rd12394, %r1271;
	and.b64  	%rd20661, %rd6012, 17592186044415;
	setp.lt.u32 	%p715, %r1271, 21;
	@%p715 bra 	$L__BB0_3116;
	ld.global.nc.u64 	%rd12395, [%rd6011+128];
	sub.s32 	%r6351, 64, %r1271;
	shl.b64 	%rd12396, %rd12395, %r6351;
	and.b64  	%rd12397, %rd12396, 17592186044415;
	or.b64  	%rd20661, %rd12397, %rd6012;
$L__BB0_3116:
	st.global.u64 	[%rd5965+2560], %rd20661;
	add.s32 	%r6352, %r1259, 352;
	shr.u32 	%r6353, %r6352, 4;
	mul.lo.s32 	%r6354, %r6353, 44;
	and.b32  	%r1272, %r6354, 60;
	shr.u32 	%r6355, %r6354, 2;
	and.b32  	%r6356, %r6355, 2032;
	or.b32  	%r6357, %r6356, %r1260;
	mul.wide.u32 	%rd12398, %r6357, 8;
	add.s64 	%rd6016, %rd1, %rd12398;
	ld.global.nc.u64 	%rd12399, [%rd6016];
	shr.u64 	%rd6017, %rd12399, %r1272;
	and.b64  	%rd20662, %rd6017, 17592186044415;
	setp.lt.u32 	%p716, %r1272, 21;
	@%p716 bra 	$L__BB0_3118;
	ld.global.nc.u64 	%rd12400, [%rd6016+128];
	sub.s32 	%r6358, 64, %r1272;
	shl.b64 	%rd12401, %rd12400, %r6358;
	and.b64  	%rd12402, %rd12401, 17592186044415;
	or.b64  	%rd20662, %rd12402, %rd6017;
$L__BB0_3118:
	st.global.u64 	[%rd5965+2816], %rd20662;
	add.s32 	%r6359, %r1259, 384;
	shr.u32 	%r6360, %r6359, 4;
	mul.lo.s32 	%r6361, %r6360, 44;
	and.b32  	%r1273, %r6361, 60;
	shr.u32 	%r6362, %r6361, 2;
	and.b32  	%r6363, %r6362, 2032;
	or.b32  	%r6364, %r6363, %r1260;
	mul.wide.u32 	%rd12403, %r6364, 8;
	add.s64 	%rd6021, %rd1, %rd12403;
	ld.global.nc.u64 	%rd12404, [%rd6021];
	shr.u64 	%rd6022, %rd12404, %r1273;
	and.b64  	%rd20663, %rd6022, 17592186044415;
	setp.lt.u32 	%p717, %r1273, 21;
	@%p717 bra 	$L__BB0_3120;
	ld.global.nc.u64 	%rd12405, [%rd6021+128];
	sub.s32 	%r6365, 64, %r1273;
	shl.b64 	%rd12406, %rd12405, %r6365;
	and.b64  	%rd12407, %rd12406, 17592186044415;
	or.b64  	%rd20663, %rd12407, %rd6022;
$L__BB0_3120:
	st.global.u64 	[%rd5965+3072], %rd20663;
	add.s32 	%r6366, %r1259, 416;
	shr.u32 	%r6367, %r6366, 4;
	mul.lo.s32 	%r6368, %r6367, 44;
	and.b32  	%r1274, %r6368, 60;
	shr.u32 	%r6369, %r6368, 2;
	and.b32  	%r6370, %r6369, 2032;
	or.b32  	%r6371, %r6370, %r1260;
	mul.wide.u32 	%rd12408, %r6371, 8;
	add.s64 	%rd6026, %rd1, %rd12408;
	ld.global.nc.u64 	%rd12409, [%rd6026];
	shr.u64 	%rd6027, %rd12409, %r1274;
	and.b64  	%rd20664, %rd6027, 17592186044415;
	setp.lt.u32 	%p718, %r1274, 21;
	@%p718 bra 	$L__BB0_3122;
	ld.global.nc.u64 	%rd12410, [%rd6026+128];
	sub.s32 	%r6372, 64, %r1274;
	shl.b64 	%rd12411, %rd12410, %r6372;
	and.b64  	%rd12412, %rd12411, 17592186044415;
	or.b64  	%rd20664, %rd12412, %rd6027;
$L__BB0_3122:
	st.global.u64 	[%rd5965+3328], %rd20664;
	add.s32 	%r6373, %r1259, 448;
	shr.u32 	%r6374, %r6373, 4;
	mul.lo.s32 	%r6375, %r6374, 44;
	and.b32  	%r1275, %r6375, 60;
	shr.u32 	%r6376, %r6375, 2;
	and.b32  	%r6377, %r6376, 2032;
	or.b32  	%r6378, %r6377, %r1260;
	mul.wide.u32 	%rd12413, %r6378, 8;
	add.s64 	%rd6031, %rd1, %rd12413;
	ld.global.nc.u64 	%rd12414, [%rd6031];
	shr.u64 	%rd6032, %rd12414, %r1275;
	and.b64  	%rd20665, %rd6032, 17592186044415;
	setp.lt.u32 	%p719, %r1275, 21;
	@%p719 bra 	$L__BB0_3124;
	ld.global.nc.u64 	%rd12415, [%rd6031+128];
	sub.s32 	%r6379, 64, %r1275;
	shl.b64 	%rd12416, %rd12415, %r6379;
	and.b64  	%rd12417, %rd12416, 17592186044415;
	or.b64  	%rd20665, %rd12417, %rd6032;
$L__BB0_3124:
	st.global.u64 	[%rd5965+3584], %rd20665;
	add.s32 	%r6380, %r1259, 480;
	shr.u32 	%r6381, %r6380, 4;
	mul.lo.s32 	%r6382, %r6381, 44;
	and.b32  	%r1276, %r6382, 60;
	shr.u32 	%r6383, %r6382, 2;
	and.b32  	%r6384, %r6383, 2032;
	or.b32  	%r6385, %r6384, %r1260;
	mul.wide.u32 	%rd12418, %r6385, 8;
	add.s64 	%rd6036, %rd1, %rd12418;
	ld.global.nc.u64 	%rd12419, [%rd6036];
	shr.u64 	%rd6037, %rd12419, %r1276;
	and.b64  	%rd20666, %rd6037, 17592186044415;
	setp.lt.u32 	%p720, %r1276, 21;
	@%p720 bra 	$L__BB0_3126;
	ld.global.nc.u64 	%rd12420, [%rd6036+128];
	sub.s32 	%r6386, 64, %r1276;
	shl.b64 	%rd12421, %rd12420, %r6386;
	and.b64  	%rd12422, %rd12421, 17592186044415;
	or.b64  	%rd20666, %rd12422, %rd6037;
$L__BB0_3126:
	st.global.u64 	[%rd5965+3840], %rd20666;
	add.s32 	%r6387, %r1259, 512;
	shr.u32 	%r6388, %r6387, 4;
	mul.lo.s32 	%r6389, %r6388, 44;
	and.b32  	%r1277, %r6389, 60;
	shr.u32 	%r6390, %r6389, 2;
	and.b32  	%r6391, %r6390, 2032;
	or.b32  	%r6392, %r6391, %r1260;
	mul.wide.u32 	%rd12423, %r6392, 8;
	add.s64 	%rd6041, %rd1, %rd12423;
	ld.global.nc.u64 	%rd12424, [%rd6041];
	shr.u64 	%rd6042, %rd12424, %r1277;
	and.b64  	%rd20667, %rd6042, 17592186044415;
	setp.lt.u32 	%p721, %r1277, 21;
	@%p721 bra 	$L__BB0_3128;
	ld.global.nc.u64 	%rd12425, [%rd6041+128];
	sub.s32 	%r6393, 64, %r1277;
	shl.b64 	%rd12426, %rd12425, %r6393;
	and.b64  	%rd12427, %rd12426, 17592186044415;
	or.b64  	%rd20667, %rd12427, %rd6042;
$L__BB0_3128:
	st.global.u64 	[%rd5965+4096], %rd20667;
	add.s32 	%r6394, %r1259, 544;
	shr.u32 	%r6395, %r6394, 4;
	mul.lo.s32 	%r6396, %r6395, 44;
	and.b32  	%r1278, %r6396, 60;
	shr.u32 	%r6397, %r6396, 2;
	and.b32  	%r6398, %r6397, 2032;
	or.b32  	%r6399, %r6398, %r1260;
	mul.wide.u32 	%rd12428, %r6399, 8;
	add.s64 	%rd6046, %rd1, %rd12428;
	ld.global.nc.u64 	%rd12429, [%rd6046];
	shr.u64 	%rd6047, %rd12429, %r1278;
	and.b64  	%rd20668, %rd6047, 17592186044415;
	setp.lt.u32 	%p722, %r1278, 21;
	@%p722 bra 	$L__BB0_3130;
	ld.global.nc.u64 	%rd12430, [%rd6046+128];
	sub.s32 	%r6400, 64, %r1278;
	shl.b64 	%rd12431, %rd12430, %r6400;
	and.b64  	%rd12432, %rd12431, 17592186044415;
	or.b64  	%rd20668, %rd12432, %rd6047;
$L__BB0_3130:
	st.global.u64 	[%rd5965+4352], %rd20668;
	add.s32 	%r6401, %r1259, 576;
	shr.u32 	%r6402, %r6401, 4;
	mul.lo.s32 	%r6403, %r6402, 44;
	and.b32  	%r1279, %r6403, 60;
	shr.u32 	%r6404, %r6403, 2;
	and.b32  	%r6405, %r6404, 2032;
	or.b32  	%r6406, %r6405, %r1260;
	mul.wide.u32 	%rd12433, %r6406, 8;
	add.s64 	%rd6051, %rd1, %rd12433;
	ld.global.nc.u64 	%rd12434, [%rd6051];
	shr.u64 	%rd6052, %rd12434, %r1279;
	and.b64  	%rd20669, %rd6052, 17592186044415;
	setp.lt.u32 	%p723, %r1279, 21;
	@%p723 bra 	$L__BB0_3132;
	ld.global.nc.u64 	%rd12435, [%rd6051+128];
	sub.s32 	%r6407, 64, %r1279;
	shl.b64 	%rd12436, %rd12435, %r6407;
	and.b64  	%rd12437, %rd12436, 17592186044415;
	or.b64  	%rd20669, %rd12437, %rd6052;
$L__BB0_3132:
	st.global.u64 	[%rd5965+4608], %rd20669;
	add.s32 	%r6408, %r1259, 608;
	shr.u32 	%r6409, %r6408, 4;
	mul.lo.s32 	%r6410, %r6409, 44;
	and.b32  	%r1280, %r6410, 60;
	shr.u32 	%r6411, %r6410, 2;
	and.b32  	%r6412, %r6411, 2032;
	or.b32  	%r6413, %r6412, %r1260;
	mul.wide.u32 	%rd12438, %r6413, 8;
	add.s64 	%rd6056, %rd1, %rd12438;
	ld.global.nc.u64 	%rd12439, [%rd6056];
	shr.u64 	%rd6057, %rd12439, %r1280;
	and.b64  	%rd20670, %rd6057, 17592186044415;
	setp.lt.u32 	%p724, %r1280, 21;
	@%p724 bra 	$L__BB0_3134;
	ld.global.nc.u64 	%rd12440, [%rd6056+128];
	sub.s32 	%r6414, 64, %r1280;
	shl.b64 	%rd12441, %rd12440, %r6414;
	and.b64  	%rd12442, %rd12441, 17592186044415;
	or.b64  	%rd20670, %rd12442, %rd6057;
$L__BB0_3134:
	st.global.u64 	[%rd5965+4864], %rd20670;
	add.s32 	%r6415, %r1259, 640;
	shr.u32 	%r6416, %r6415, 4;
	mul.lo.s32 	%r6417, %r6416, 44;
	and.b32  	%r1281, %r6417, 60;
	shr.u32 	%r6418, %r6417, 2;
	and.b32  	%r6419, %r6418, 2032;
	or.b32  	%r6420, %r6419, %r1260;
	mul.wide.u32 	%rd12443, %r6420, 8;
	add.s64 	%rd6061, %rd1, %rd12443;
	ld.global.nc.u64 	%rd12444, [%rd6061];
	shr.u64 	%rd6062, %rd12444, %r1281;
	and.b64  	%rd20671, %rd6062, 17592186044415;
	setp.lt.u32 	%p725, %r1281, 21;
	@%p725 bra 	$L__BB0_3136;
	ld.global.nc.u64 	%rd12445, [%rd6061+128];
	sub.s32 	%r6421, 64, %r1281;
	shl.b64 	%rd12446, %rd12445, %r6421;
	and.b64  	%rd12447, %rd12446, 17592186044415;
	or.b64  	%rd20671, %rd12447, %rd6062;
$L__BB0_3136:
	st.global.u64 	[%rd5965+5120], %rd20671;
	add.s32 	%r6422, %r1259, 672;
	shr.u32 	%r6423, %r6422, 4;
	mul.lo.s32 	%r6424, %r6423, 44;
	and.b32  	%r1282, %r6424, 60;
	shr.u32 	%r6425, %r6424, 2;
	and.b32  	%r6426, %r6425, 2032;
	or.b32  	%r6427, %r6426, %r1260;
	mul.wide.u32 	%rd12448, %r6427, 8;
	add.s64 	%rd6066, %rd1, %rd12448;
	ld.global.nc.u64 	%rd12449, [%rd6066];
	shr.u64 	%rd6067, %rd12449, %r1282;
	and.b64  	%rd20672, %rd6067, 17592186044415;
	setp.lt.u32 	%p726, %r1282, 21;
	@%p726 bra 	$L__BB0_3138;
	ld.global.nc.u64 	%rd12450, [%rd6066+128];
	sub.s32 	%r6428, 64, %r1282;
	shl.b64 	%rd12451, %rd12450, %r6428;
	and.b64  	%rd12452, %rd12451, 17592186044415;
	or.b64  	%rd20672, %rd12452, %rd6067;
$L__BB0_3138:
	st.global.u64 	[%rd5965+5376], %rd20672;
	add.s32 	%r6429, %r1259, 704;
	shr.u32 	%r6430, %r6429, 4;
	mul.lo.s32 	%r6431, %r6430, 44;
	and.b32  	%r1283, %r6431, 60;
	shr.u32 	%r6432, %r6431, 2;
	and.b32  	%r6433, %r6432, 2032;
	or.b32  	%r6434, %r6433, %r1260;
	mul.wide.u32 	%rd12453, %r6434, 8;
	add.s64 	%rd6071, %rd1, %rd12453;
	ld.global.nc.u64 	%rd12454, [%rd6071];
	shr.u64 	%rd6072, %rd12454, %r1283;
	and.b64  	%rd20673, %rd6072, 17592186044415;
	setp.lt.u32 	%p727, %r1283, 21;
	@%p727 bra 	$L__BB0_3140;
	ld.global.nc.u64 	%rd12455, [%rd6071+128];
	sub.s32 	%r6435, 64, %r1283;
	shl.b64 	%rd12456, %rd12455, %r6435;
	and.b64  	%rd12457, %rd12456, 17592186044415;
	or.b64  	%rd20673, %rd12457, %rd6072;
$L__BB0_3140:
	st.global.u64 	[%rd5965+5632], %rd20673;
	add.s32 	%r6436, %r1259, 736;
	shr.u32 	%r6437, %r6436, 4;
	mul.lo.s32 	%r6438, %r6437, 44;
	and.b32  	%r1284, %r6438, 60;
	shr.u32 	%r6439, %r6438, 2;
	and.b32  	%r6440, %r6439, 2032;
	or.b32  	%r6441, %r6440, %r1260;
	mul.wide.u32 	%rd12458, %r6441, 8;
	add.s64 	%rd6076, %rd1, %rd12458;
	ld.global.nc.u64 	%rd12459, [%rd6076];
	shr.u64 	%rd6077, %rd12459, %r1284;
	and.b64  	%rd20674, %rd6077, 17592186044415;
	setp.lt.u32 	%p728, %r1284, 21;
	@%p728 bra 	$L__BB0_3142;
	ld.global.nc.u64 	%rd12460, [%rd6076+128];
	sub.s32 	%r6442, 64, %r1284;
	shl.b64 	%rd12461, %rd12460, %r6442;
	and.b64  	%rd12462, %rd12461, 17592186044415;
	or.b64  	%rd20674, %rd12462, %rd6077;
$L__BB0_3142:
	st.global.u64 	[%rd5965+5888], %rd20674;
	add.s32 	%r6443, %r1259, 768;
	shr.u32 	%r6444, %r6443, 4;
	mul.lo.s32 	%r6445, %r6444, 44;
	and.b32  	%r1285, %r6445, 60;
	shr.u32 	%r6446, %r6445, 2;
	and.b32  	%r6447, %r6446, 2032;
	or.b32  	%r6448, %r6447, %r1260;
	mul.wide.u32 	%rd12463, %r6448, 8;
	add.s64 	%rd6081, %rd1, %rd12463;
	ld.global.nc.u64 	%rd12464, [%rd6081];
	shr.u64 	%rd6082, %rd12464, %r1285;
	and.b64  	%rd20675, %rd6082, 17592186044415;
	setp.lt.u32 	%p729, %r1285, 21;
	@%p729 bra 	$L__BB0_3144;
	ld.global.nc.u64 	%rd12465, [%rd6081+128];
	sub.s32 	%r6449, 64, %r1285;
	shl.b64 	%rd12466, %rd12465, %r6449;
	and.b64  	%rd12467, %rd12466, 17592186044415;
	or.b64  	%rd20675, %rd12467, %rd6082;
$L__BB0_3144:
	st.global.u64 	[%rd5965+6144], %rd20675;
	add.s32 	%r6450, %r1259, 800;
	shr.u32 	%r6451, %r6450, 4;
	mul.lo.s32 	%r6452, %r6451, 44;
	and.b32  	%r1286, %r6452, 60;
	shr.u32 	%r6453, %r6452, 2;
	and.b32  	%r6454, %r6453, 2032;
	or.b32  	%r6455, %r6454, %r1260;
	mul.wide.u32 	%rd12468, %r6455, 8;
	add.s64 	%rd6086, %rd1, %rd12468;
	ld.global.nc.u64 	%rd12469, [%rd6086];
	shr.u64 	%rd6087, %rd12469, %r1286;
	and.b64  	%rd20676, %rd6087, 17592186044415;
	setp.lt.u32 	%p730, %r1286, 21;
	@%p730 bra 	$L__BB0_3146;
	ld.global.nc.u64 	%rd12470, [%rd6086+128];
	sub.s32 	%r6456, 64, %r1286;
	shl.b64 	%rd12471, %rd12470, %r6456;
	and.b64  	%rd12472, %rd12471, 17592186044415;
	or.b64  	%rd20676, %rd12472, %rd6087;
$L__BB0_3146:
	st.global.u64 	[%rd5965+6400], %rd20676;
	add.s32 	%r6457, %r1259, 832;
	shr.u32 	%r6458, %r6457, 4;
	mul.lo.s32 	%r6459, %r6458, 44;
	and.b32  	%r1287, %r6459, 60;
	shr.u32 	%r6460, %r6459, 2;
	and.b32  	%r6461, %r6460, 2032;
	or.b32  	%r6462, %r6461, %r1260;
	mul.wide.u32 	%rd12473, %r6462, 8;
	add.s64 	%rd6091, %rd1, %rd12473;
	ld.global.nc.u64 	%rd12474, [%rd6091];
	shr.u64 	%rd6092, %rd12474, %r1287;
	and.b64  	%rd20677, %rd6092, 17592186044415;
	setp.lt.u32 	%p731, %r1287, 21;
	@%p731 bra 	$L__BB0_3148;
	ld.global.nc.u64 	%rd12475, [%rd6091+128];
	sub.s32 	%r6463, 64, %r1287;
	shl.b64 	%rd12476, %rd12475, %r6463;
	and.b64  	%rd12477, %rd12476, 17592186044415;
	or.b64  	%rd20677, %rd12477, %rd6092;
$L__BB0_3148:
	st.global.u64 	[%rd5965+6656], %rd20677;
	add.s32 	%r6464, %r1259, 864;
	shr.u32 	%r6465, %r6464, 4;
	mul.lo.s32 	%r6466, %r6465, 44;
	and.b32  	%r1288, %r6466, 60;
	shr.u32 	%r6467, %r6466, 2;
	and.b32  	%r6468, %r6467, 2032;
	or.b32  	%r6469, %r6468, %r1260;
	mul.wide.u32 	%rd12478, %r6469, 8;
	add.s64 	%rd6096, %rd1, %rd12478;
	ld.global.nc.u64 	%rd12479, [%rd6096];
	shr.u64 	%rd6097, %rd12479, %r1288;
	and.b64  	%rd20678, %rd6097, 17592186044415;
	setp.lt.u32 	%p732, %r1288, 21;
	@%p732 bra 	$L__BB0_3150;
	ld.global.nc.u64 	%rd12480, [%rd6096+128];
	sub.s32 	%r6470, 64, %r1288;
	shl.b64 	%rd12481, %rd12480, %r6470;
	and.b64  	%rd12482, %rd12481, 17592186044415;
	or.b64  	%rd20678, %rd12482, %rd6097;
$L__BB0_3150:
	st.global.u64 	[%rd5965+6912], %rd20678;
	add.s32 	%r6471, %r1259, 896;
	shr.u32 	%r6472, %r6471, 4;
	mul.lo.s32 	%r6473, %r6472, 44;
	and.b32  	%r1289, %r6473, 60;
	shr.u32 	%r6474, %r6473, 2;
	and.b32  	%r6475, %r6474, 2032;
	or.b32  	%r6476, %r6475, %r1260;
	mul.wide.u32 	%rd12483, %r6476, 8;
	add.s64 	%rd6101, %rd1, %rd12483;
	ld.global.nc.u64 	%rd12484, [%rd6101];
	shr.u64 	%rd6102, %rd12484, %r1289;
	and.b64  	%rd20679, %rd6102, 17592186044415;
	setp.lt.u32 	%p733, %r1289, 21;
	@%p733 bra 	$L__BB0_3152;
	ld.global.nc.u64 	%rd12485, [%rd6101+128];
	sub.s32 	%r6477, 64, %r1289;
	shl.b64 	%rd12486, %rd12485, %r6477;
	and.b64  	%rd12487, %rd12486, 17592186044415;
	or.b64  	%rd20679, %rd12487, %rd6102;
$L__BB0_3152:
	st.global.u64 	[%rd5965+7168], %rd20679;
	add.s32 	%r6478, %r1259, 928;
	shr.u32 	%r6479, %r6478, 4;
	mul.lo.s32 	%r6480, %r6479, 44;
	and.b32  	%r1290, %r6480, 60;
	shr.u32 	%r6481, %r6480, 2;
	and.b32  	%r6482, %r6481, 2032;
	or.b32  	%r6483, %r6482, %r1260;
	mul.wide.u32 	%rd12488, %r6483, 8;
	add.s64 	%rd6106, %rd1, %rd12488;
	ld.global.nc.u64 	%rd12489, [%rd6106];
	shr.u64 	%rd6107, %rd12489, %r1290;
	and.b64  	%rd20680, %rd6107, 17592186044415;
	setp.lt.u32 	%p734, %r1290, 21;
	@%p734 bra 	$L__BB0_3154;
	ld.global.nc.u64 	%rd12490, [%rd6106+128];
	sub.s32 	%r6484, 64, %r1290;
	shl.b64 	%rd12491, %rd12490, %r6484;
	and.b64  	%rd12492, %rd12491, 17592186044415;
	or.b64  	%rd20680, %rd12492, %rd6107;
$L__BB0_3154:
	st.global.u64 	[%rd5965+7424], %rd20680;
	add.s32 	%r6485, %r1259, 960;
	shr.u32 	%r6486, %r6485, 4;
	mul.lo.s32 	%r6487, %r6486, 44;
	and.b32  	%r1291, %r6487, 60;
	shr.u32 	%r6488, %r6487, 2;
	and.b32  	%r6489, %r6488, 2032;
	or.b32  	%r6490, %r6489, %r1260;
	mul.wide.u32 	%rd12493, %r6490, 8;
	add.s64 	%rd6111, %rd1, %rd12493;
	ld.global.nc.u64 	%rd12494, [%rd6111];
	shr.u64 	%rd6112, %rd12494, %r1291;
	and.b64  	%rd20681, %rd6112, 17592186044415;
	setp.lt.u32 	%p735, %r1291, 21;
	@%p735 bra 	$L__BB0_3156;
	ld.global.nc.u64 	%rd12495, [%rd6111+128];
	sub.s32 	%r6491, 64, %r1291;
	shl.b64 	%rd12496, %rd12495, %r6491;
	and.b64  	%rd12497, %rd12496, 17592186044415;
	or.b64  	%rd20681, %rd12497, %rd6112;
$L__BB0_3156:
	st.global.u64 	[%rd5965+7680], %rd20681;
	add.s32 	%r6492, %r1259, 992;
	shr.u32 	%r6493, %r6492, 4;
	mul.lo.s32 	%r6494, %r6493, 44;
	and.b32  	%r1292, %r6494, 60;
	shr.u32 	%r6495, %r6494, 2;
	and.b32  	%r6496, %r6495, 2032;
	or.b32  	%r6497, %r6496, %r1260;
	mul.wide.u32 	%rd12498, %r6497, 8;
	add.s64 	%rd6116, %rd1, %rd12498;
	ld.global.nc.u64 	%rd12499, [%rd6116];
	shr.u64 	%rd6117, %rd12499, %r1292;
	and.b64  	%rd20682, %rd6117, 17592186044415;
	setp.lt.u32 	%p736, %r1292, 21;
	@%p736 bra 	$L__BB0_3158;
	ld.global.nc.u64 	%rd12500, [%rd6116+128];
	sub.s32 	%r6498, 64, %r1292;
	shl.b64 	%rd12501, %rd12500, %r6498;
	and.b64  	%rd12502, %rd12501, 17592186044415;
	or.b64  	%rd20682, %rd12502, %rd6117;
$L__BB0_3158:
	st.global.u64 	[%rd5965+7936], %rd20682;
	bra.uni 	$L__BB0_3809;
$L__BB0_3159:
	mov.u32 	%r1327, %tid.x;
	and.b32  	%r1328, %r1327, 15;
	shr.u32 	%r5830, %r1327, 4;
	mul.lo.s32 	%r5831, %r5830, 46;
	and.b32  	%r1329, %r5831, 62;
	shr.u32 	%r5832, %r5831, 2;
	and.b32  	%r5833, %r5832, 1008;
	or.b32  	%r5834, %r5833, %r1328;
	mul.wide.u32 	%rd12020, %r5834, 8;
	add.s64 	%rd6282, %rd1, %rd12020;
	ld.global.nc.u64 	%rd12021, [%rd6282];
	shr.u64 	%rd6283, %rd12021, %r1329;
	and.b64  	%rd20715, %rd6283, 70368744177663;
	setp.lt.u32 	%p641, %r1329, 19;
	@%p641 bra 	$L__BB0_3161;
	ld.global.nc.u64 	%rd12022, [%rd6282+128];
	sub.s32 	%r5835, 64, %r1329;
	shl.b64 	%rd12023, %rd12022, %r5835;
	and.b64  	%rd12024, %rd12023, 70368744177663;
	or.b64  	%rd20715, %rd12024, %rd6283;
$L__BB0_3161:
	mul.wide.u32 	%rd12025, %r1327, 8;
	add.s64 	%rd6287, %rd2, %rd12025;
	st.global.u64 	[%rd6287], %rd20715;
	add.s32 	%r5836, %r1327, 32;
	shr.u32 	%r5837, %r5836, 4;
	mul.lo.s32 	%r5838, %r5837, 46;
	and.b32  	%r1330, %r5838, 62;
	shr.u32 	%r5839, %r5838, 2;
	and.b32  	%r5840, %r5839, 2032;
	or.b32  	%r5841, %r5840, %r1328;
	mul.wide.u32 	%rd12026, %r5841, 8;
	add.s64 	%rd6288, %rd1, %rd12026;
	ld.global.nc.u64 	%rd12027, [%rd6288];
	shr.u64 	%rd6289, %rd12027, %r1330;
	and.b64  	%rd20716, %rd6289, 70368744177663;
	setp.lt.u32 	%p642, %r1330, 19;
	@%p642 bra 	$L__BB0_3163;
	ld.global.nc.u64 	%rd12028, [%rd6288+128];
	sub.s32 	%r5842, 64, %r1330;
	shl.b64 	%rd12029, %rd12028, %r5842;
	and.b64  	%rd12030, %rd12029, 70368744177663;
	or.b64  	%rd20716, %rd12030, %rd6289;
$L__BB0_3163:
	st.global.u64 	[%rd6287+256], %rd20716;
	add.s32 	%r5843, %r1327, 64;
	shr.u32 	%r5844, %r5843, 4;
	mul.lo.s32 	%r5845, %r5844, 46;
	and.b32  	%r1331, %r5845, 62;
	shr.u32 	%r5846, %r5845, 2;
	and.b32  	%r5847, %r5846, 2032;
	or.b32  	%r5848, %r5847, %r1328;
	mul.wide.u32 	%rd12031, %r5848, 8;
	add.s64 	%rd6293, %rd1, %rd12031;
	ld.global.nc.u64 	%rd12032, [%rd6293];
	shr.u64 	%rd6294, %rd12032, %r1331;
	and.b64  	%rd20717, %rd6294, 70368744177663;
	setp.lt.u32 	%p643, %r1331, 19;
	@%p643 bra 	$L__BB0_3165;
	ld.global.nc.u64 	%rd12033, [%rd6293+128];
	sub.s32 	%r5849, 64, %r1331;
	shl.b64 	%rd12034, %rd12033, %r5849;
	and.b64  	%rd12035, %rd12034, 70368744177663;
	or.b64  	%rd20717, %rd12035, %rd6294;
$L__BB0_3165:
	st.global.u64 	[%rd6287+512], %rd20717;
	add.s32 	%r5850, %r1327, 96;
	shr.u32 	%r5851, %r5850, 4;
	mul.lo.s32 	%r5852, %r5851, 46;
	and.b32  	%r1332, %r5852, 62;
	shr.u32 	%r5853, %r5852, 2;
	and.b32  	%r5854, %r5853, 2032;
	or.b32  	%r5855, %r5854, %r1328;
	mul.wide.u32 	%rd12036, %r5855, 8;
	add.s64 	%rd6298, %rd1, %rd12036;
	ld.global.nc.u64 	%rd12037, [%rd6298];
	shr.u64 	%rd6299, %rd12037, %r1332;
	and.b64  	%rd20718, %rd6299, 70368744177663;
	setp.lt.u32 	%p644, %r1332, 19;
	@%p644 bra 	$L__BB0_3167;
	ld.global.nc.u64 	%rd12038, [%rd6298+128];
	sub.s32 	%r5856, 64, %r1332;
	shl.b64 	%rd12039, %rd12038, %r5856;
	and.b64  	%rd12040, %rd12039, 70368744177663;
	or.b64  	%rd20718, %rd12040, %rd6299;
$L__BB0_3167:
	st.global.u64 	[%rd6287+768], %rd20718;
	add.s32 	%r5857, %r1327, 128;
	shr.u32 	%r5858, %r5857, 4;
	mul.lo.s32 	%r5859, %r5858, 46;
	and.b32  	%r1333, %r5859, 62;
	shr.u32 	%r5860, %r5859, 2;
	and.b32  	%r5861, %r5860, 2032;
	or.b32  	%r5862, %r5861, %r1328;
	mul.wide.u32 	%rd12041, %r5862, 8;
	add.s64 	%rd6303, %rd1, %rd12041;
	ld.global.nc.u64 	%rd12042, [%rd6303];
	shr.u64 	%rd6304, %rd12042, %r1333;
	and.b64  	%rd20719, %rd6304, 70368744177663;
	setp.lt.u32 	%p645, %r1333, 19;
	@%p645 bra 	$L__BB0_3169;
	ld.global.nc.u64 	%rd12043, [%rd6303+128];
	sub.s32 	%r5863, 64, %r1333;
	shl.b64 	%rd12044, %rd12043, %r5863;
	and.b64  	%rd12045, %rd12044, 70368744177663;
	or.b64  	%rd20719, %rd12045, %rd6304;
$L__BB0_3169:
	st.global.u64 	[%rd6287+1024], %rd20719;
	add.s32 	%r5864, %r1327, 160;
	shr.u32 	%r5865, %r5864, 4;
	mul.lo.s32 	%r5866, %r5865, 46;
	and.b32  	%r1334, %r5866, 62;
	shr.u32 	%r5867, %r5866, 2;
	and.b32  	%r5868, %r5867, 2032;
	or.b32  	%r5869, %r5868, %r1328;
	mul.wide.u32 	%rd12046, %r5869, 8;
	add.s64 	%rd6308, %rd1, %rd12046;
	ld.global.nc.u64 	%rd12047, [%rd6308];
	shr.u64 	%rd6309, %rd12047, %r1334;
	and.b64  	%rd20720, %rd6309, 70368744177663;
	setp.lt.u32 	%p646, %r1334, 19;
	@%p646 bra 	$L__BB0_3171;
	ld.global.nc.u64 	%rd12048, [%rd6308+128];
	sub.s32 	%r5870, 64, %r1334;
	shl.b64 	%rd12049, %rd12048, %r5870;
	and.b64  	%rd12050, %rd12049, 70368744177663;
	or.b64  	%rd20720, %rd12050, %rd6309;
$L__BB0_3171:
	st.global.u64 	[%rd6287+1280], %rd20720;
	add.s32 	%r5871, %r1327, 192;
	shr.u32 	%r5872, %r5871, 4;
	mul.lo.s32 	%r5873, %r5872, 46;
	and.b32  	%r1335, %r5873, 62;
	shr.u32 	%r5874, %r5873, 2;
	and.b32  	%r5875, %r5874, 2032;
	or.b32  	%r5876, %r5875, %r1328;
	mul.wide.u32 	%rd12051, %r5876, 8;
	add.s64 	%rd6313, %rd1, %rd12051;
	ld.global.nc.u64 	%rd12052, [%rd6313];
	shr.u64 	%rd6314, %rd12052, %r1335;
	and.b64  	%rd20721, %rd6314, 70368744177663;
	setp.lt.u32 	%p647, %r1335, 19;
	@%p647 bra 	$L__BB0_3173;
	ld.global.nc.u64 	%rd12053, [%rd6313+128];
	sub.s32 	%r5877, 64, %r1335;
	shl.b64 	%rd12054, %rd12053, %r5877;
	and.b64  	%rd12055, %rd12054, 70368744177663;
	or.b64  	%rd20721, %rd12055, %rd6314;
$L__BB0_3173:
	st.global.u64 	[%rd6287+1536], %rd20721;
	add.s32 	%r5878, %r1327, 224;
	shr.u32 	%r5879, %r5878, 4;
	mul.lo.s32 	%r5880, %r5879, 46;
	and.b32  	%r1336, %r5880, 62;
	shr.u32 	%r5881, %r5880, 2;
	and.b32  	%r5882, %r5881, 2032;
	or.b32  	%r5883, %r5882, %r1328;
	mul.wide.u32 	%rd12056, %r5883, 8;
	add.s64 	%rd6318, %rd1, %rd12056;
	ld.global.nc.u64 	%rd12057, [%rd6318];
	shr.u64 	%rd6319, %rd12057, %r1336;
	and.b64  	%rd20722, %rd6319, 70368744177663;
	setp.lt.u32 	%p648, %r1336, 19;
	@%p648 bra 	$L__BB0_3175;
	ld.global.nc.u64 	%rd12058, [%rd6318+128];
	sub.s32 	%r5884, 64, %r1336;
	shl.b64 	%rd12059, %rd12058, %r5884;
	and.b64  	%rd12060, %rd12059, 70368744177663;
	or.b64  	%rd20722, %rd12060, %rd6319;
$L__BB0_3175:
	st.global.u64 	[%rd6287+1792], %rd20722;
	add.s32 	%r5885, %r1327, 256;
	shr.u32 	%r5886, %r5885, 4;
	mul.lo.s32 	%r5887, %r5886, 46;
	and.b32  	%r1337, %r5887, 62;
	shr.u32 	%r5888, %r5887, 2;
	and.b32  	%r5889, %r5888, 2032;
	or.b32  	%r5890, %r5889, %r1328;
	mul.wide.u32 	%rd12061, %r5890, 8;
	add.s64 	%rd6323, %rd1, %rd12061;
	ld.global.nc.u64 	%rd12062, [%rd6323];
	shr.u64 	%rd6324, %rd12062, %r1337;
	and.b64  	%rd20723, %rd6324, 70368744177663;
	setp.lt.u32 	%p649, %r1337, 19;
	@%p649 bra 	$L__BB0_3177;
	ld.global.nc.u64 	%rd12063, [%rd6323+128];
	sub.s32 	%r5891, 64, %r1337;
	shl.b64 	%rd12064, %rd12063, %r5891;
	and.b64  	%rd12065, %rd12064, 70368744177663;
	or.b64  	%rd20723, %rd12065, %rd6324;
$L__BB0_3177:
	st.global.u64 	[%rd6287+2048], %rd20723;
	add.s32 	%r5892, %r1327, 288;
	shr.u32 	%r5893, %r5892, 4;
	mul.lo.s32 	%r5894, %r5893, 46;
	and.b32  	%r1338, %r5894, 62;
	shr.u32 	%r5895, %r5894, 2;
	and.b32  	%r5896, %r5895, 2032;
	or.b32  	%r5897, %r5896, %r1328;
	mul.wide.u32 	%rd12066, %r5897, 8;
	add.s64 	%rd6328, %rd1, %rd12066;
	ld.global.nc.u64 	%rd12067, [%rd6328];
	shr.u64 	%rd6329, %rd12067, %r1338;
	and.b64  	%rd20724, %rd6329, 70368744177663;
	setp.lt.u32 	%p650, %r1338, 19;
	@%p650 bra 	$L__BB0_3179;
	ld.global.nc.u64 	%rd12068, [%rd6328+128];
	sub.s32 	%r5898, 64, %r1338;
	shl.b64 	%rd12069, %rd12068, %r5898;
	and.b64  	%rd12070, %rd12069, 70368744177663;
	or.b64  	%rd20724, %rd12070, %rd6329;
$L__BB0_3179:
	st.global.u64 	[%rd6287+2304], %rd20724;
	add.s32 	%r5899, %r1327, 320;
	shr.u32 	%r5900, %r5899, 4;
	mul.lo.s32 	%r5901, %r5900, 46;
	and.b32  	%r1339, %r5901, 62;
	shr.u32 	%r5902, %r5901, 2;
	and.b32  	%r5903, %r5902, 2032;
	or.b32  	%r5904, %r5903, %r1328;
	mul.wide.u32 	%rd12071, %r5904, 8;
	add.s64 	%rd6333, %rd1, %rd12071;
	ld.global.nc.u64 	%rd12072, [%rd6333];
	shr.u64 	%rd6334, %rd12072, %r1339;
	and.b64  	%rd20725, %rd6334, 70368744177663;
	setp.lt.u32 	%p651, %r1339, 19;
	@%p651 bra 	$L__BB0_3181;
	ld.global.nc.u64 	%rd12073, [%rd6333+128];
	sub.s32 	%r5905, 64, %r1339;
	shl.b64 	%rd12074, %rd12073, %r5905;
	and.b64  	%rd12075, %rd12074, 70368744177663;
	or.b64  	%rd20725, %rd12075, %rd6334;
$L__BB0_3181:
	st.global.u64 	[%rd6287+2560], %rd20725;
	add.s32 	%r5906, %r1327, 352;
	shr.u32 	%r5907, %r5906, 4;
	mul.lo.s32 	%r5908, %r5907, 46;
	and.b32  	%r1340, %r5908, 62;
	shr.u32 	%r5909, %r5908, 2;
	and.b32  	%r5910, %r5909, 2032;
	or.b32  	%r5911, %r5910, %r1328;
	mul.wide.u32 	%rd12076, %r5911, 8;
	add.s64 	%rd6338, %rd1, %rd12076;
	ld.global.nc.u64 	%rd12077, [%rd6338];
	shr.u64 	%rd6339, %rd12077, %r1340;
	and.b64  	%rd20726, %rd6339, 70368744177663;
	setp.lt.u32 	%p652, %r1340, 19;
	@%p652 bra 	$L__BB0_3183;
	ld.global.nc.u64 	%rd12078, [%rd6338+128];
	sub.s32 	%r5912, 64, %r1340;
	shl.b64 	%rd12079, %rd12078, %r5912;
	and.b64  	%rd12080, %rd12079, 70368744177663;
	or.b64  	%rd20726, %rd12080, %rd6339;
$L__BB0_3183:
	st.global.u64 	[%rd6287+2816], %rd20726;
	add.s32 	%r5913, %r1327, 384;
	shr.u32 	%r5914, %r5913, 4;
	mul.lo.s32 	%r5915, %r5914, 46;
	and.b32  	%r1341, %r5915, 62;
	shr.u32 	%r5916, %r5915, 2;
	and.b32  	%r5917, %r5916, 2032;
	or.b32  	%r5918, %r5917, %r1328;
	mul.wide.u32 	%rd12081, %r5918, 8;
	add.s64 	%rd6343, %rd1, %rd12081;
	ld.global.nc.u64 	%rd12082, [%rd6343];
	shr.u64 	%rd6344, %rd12082, %r1341;
	and.b64  	%rd20727, %rd6344, 70368744177663;
	setp.lt.u32 	%p653, %r1341, 19;
	@%p653 bra 	$L__BB0_3185;
	ld.global.nc.u64 	%rd12083, [%rd6343+128];
	sub.s32 	%r5919, 64, %r1341;
	shl.b64 	%rd12084, %rd12083, %r5919;
	and.b64  	%rd12085, %rd12084, 70368744177663;
	or.b64  	%rd20727, %rd12085, %rd6344;
$L__BB0_3185:
	st.global.u64 	[%rd6287+3072], %rd20727;
	add.s32 	%r5920, %r1327, 416;
	shr.u32 	%r5921, %r5920, 4;
	mul.lo.s32 	%r5922, %r5921, 46;
	and.b32  	%r1342, %r5922, 62;
	shr.u32 	%r5923, %r5922, 2;
	and.b32  	%r5924, %r5923, 2032;
	or.b32  	%r5925, %r5924, %r1328;
	mul.wide.u32 	%rd12086, %r5925, 8;
	add.s64 	%rd6348, %rd1, %rd12086;
	ld.global.nc.u64 	%rd12087, [%rd6348];
	shr.u64 	%rd6349, %rd12087, %r1342;
	and.b64  	%rd20728, %rd6349, 70368744177663;
	setp.lt.u32 	%p654, %r1342, 19;
	@%p654 bra 	$L__BB0_3187;
	ld.global.nc.u64 	%rd12088, [%rd6348+128];
	sub.s32 	%r5926, 64, %r1342;
	shl.b64 	%rd12089, %rd12088, %r5926;
	and.b64  	%rd12090, %rd12089, 70368744177663;
	or.b64  	%rd20728, %rd12090, %rd6349;
$L__BB0_3187:
	st.global.u64 	[%rd6287+3328], %rd20728;
	add.s32 	%r5927, %r1327, 448;
	shr.u32 	%r5928, %r5927, 4;
	mul.lo.s32 	%r5929, %r5928, 46;
	and.b32  	%r1343, %r5929, 62;
	shr.u32 	%r5930, %r5929, 2;
	and.b32  	%r5931, %r5930, 2032;
	or.b32  	%r5932, %r5931, %r1328;
	mul.wide.u32 	%rd12091, %r5932, 8;
	add.s64 	%rd6353, %rd1, %rd12091;
	ld.global.nc.u64 	%rd12092, [%rd6353];
	shr.u64 	%rd6354, %rd12092, %r1343;
	and.b64  	%rd20729, %rd6354, 70368744177663;
	setp.lt.u32 	%p655, %r1343, 19;
	@%p655 bra 	$L__BB0_3189;
	ld.global.nc.u64 	%rd12093, [%rd6353+128];
	sub.s32 	%r5933, 64, %r1343;
	shl.b64 	%rd12094, %rd12093, %r5933;
	and.b64  	%rd12095, %rd12094, 70368744177663;
	or.b64  	%rd20729, %rd12095, %rd6354;
$L__BB0_3189:
	st.global.u64 	[%rd6287+3584], %rd20729;
	add.s32 	%r5934, %r1327, 480;
	shr.u32 	%r5935, %r5934, 4;
	mul.lo.s32 	%r5936, %r5935, 46;
	and.b32  	%r1344, %r5936, 62;
	shr.u32 	%r5937, %r5936, 2;
	and.b32  	%r5938, %r5937, 2032;
	or.b32  	%r5939, %r5938, %r1328;
	mul.wide.u32 	%rd12096, %r5939, 8;
	add.s64 	%rd6358, %rd1, %rd12096;
	ld.global.nc.u64 	%rd12097, [%rd6358];
	shr.u64 	%rd6359, %rd12097, %r1344;
	and.b64  	%rd20730, %rd6359, 70368744177663;
	setp.lt.u32 	%p656, %r1344, 19;
	@%p656 bra 	$L__BB0_3191;
	ld.global.nc.u64 	%rd12098, [%rd6358+128];
	sub.s32 	%r5940, 64, %r1344;
	shl.b64 	%rd12099, %rd12098, %r5940;
	and.b64  	%rd12100, %rd12099, 70368744177663;
	or.b64  	%rd20730, %rd12100, %rd6359;
$L__BB0_3191:
	st.global.u64 	[%rd6287+3840], %rd20730;
	add.s32 	%r5941, %r1327, 512;
	shr.u32 	%r5942, %r5941, 4;
	mul.lo.s32 	%r5943, %r5942, 46;
	and.b32  	%r1345, %r5943, 62;
	shr.u32 	%r5944, %r5943, 2;
	and.b32  	%r5945, %r5944, 2032;
	or.b32  	%r5946, %r5945, %r1328;
	mul.wide.u32 	%rd12101, %r5946, 8;
	add.s64 	%rd6363, %rd1, %rd12101;
	ld.global.nc.u64 	%rd12102, [%rd6363];
	shr.u64 	%rd6364, %rd12102, %r1345;
	and.b64  	%rd20731, %rd6364, 70368744177663;
	setp.lt.u32 	%p657, %r1345, 19;
	@%p657 bra 	$L__BB0_3193;
	ld.global.nc.u64 	%rd12103, [%rd6363+128];
	sub.s32 	%r5947, 64, %r1345;
	shl.b64 	%rd12104, %rd12103, %r5947;
	and.b64  	%rd12105, %rd12104, 70368744177663;
	or.b64  	%rd20731, %rd12105, %rd6364;
$L__BB0_3193:
	st.global.u64 	[%rd6287+4096], %rd20731;
	add.s32 	%r5948, %r1327, 544;
	shr.u32 	%r5949, %r5948, 4;
	mul.lo.s32 	%r5950, %r5949, 46;
	and.b32  	%r1346, %r5950, 62;
	shr.u32 	%r5951, %r5950, 2;
	and.b32  	%r5952, %r5951, 2032;
	or.b32  	%r5953, %r5952, %r1328;
	mul.wide.u32 	%rd12106, %r5953, 8;
	add.s64 	%rd6368, %rd1, %rd12106;
	ld.global.nc.u64 	%rd12107, [%rd6368];
	shr.u64 	%rd6369, %rd12107, %r1346;
	and.b64  	%rd20732, %rd6369, 70368744177663;
	setp.lt.u32 	%p658, %r1346, 19;
	@%p658 bra 	$L__BB0_3195;
	ld.global.nc.u64 	%rd12108, [%rd6368+128];
	sub.s32 	%r5954, 64, %r1346;
	shl.b64 	%rd12109, %rd12108, %r5954;
	and.b64  	%rd12110, %rd12109, 70368744177663;
	or.b64  	%rd20732, %rd12110, %rd6369;
$L__BB0_3195:
	st.global.u64 	[%rd6287+4352], %rd20732;
	add.s32 	%r5955, %r1327, 576;
	shr.u32 	%r5956, %r5955, 4;
	mul.lo.s32 	%r5957, %r5956, 46;
	and.b32  	%r1347, %r5957, 62;
	shr.u32 	%r5958, %r5957, 2;
	and.b32  	%r5959, %r5958, 2032;
	or.b32  	%r5960, %r5959, %r1328;
	mul.wide.u32 	%rd12111, %r5960, 8;
	add.s64 	%rd6373, %rd1, %rd12111;
	ld.global.nc.u64 	%rd12112, [%rd6373];
	shr.u64 	%rd6374, %rd12112, %r1347;
	and.b64  	%rd20733, %rd6374, 70368744177663;
	setp.lt.u32 	%p659, %r1347, 19;
	@%p659 bra 	$L__BB0_3197;
	ld.global.nc.u64 	%rd12113, [%rd6373+128];
	sub.s32 	%r5961, 64, %r1347;
	shl.b64 	%rd12114, %rd12113, %r5961;
	and.b64  	%rd12115, %rd12114, 70368744177663;
	or.b64  	%rd20733, %rd12115, %rd6374;
$L__BB0_3197:
	st.global.u64 	[%rd6287+4608], %rd20733;
	add.s32 	%r5962, %r1327, 608;
	shr.u32 	%r5963, %r5962, 4;
	mul.lo.s32 	%r5964, %r5963, 46;
	and.b32  	%r1348, %r5964, 62;
	shr.u32 	%r5965, %r5964, 2;
	and.b32  	%r5966, %r5965, 2032;
	or.b32  	%r5967, %r5966, %r1328;
	mul.wide.u32 	%rd12116, %r5967, 8;
	add.s64 	%rd6378, %rd1, %rd12116;
	ld.global.nc.u64 	%rd12117, [%rd6378];
	shr.u64 	%rd6379, %rd12117, %r1348;
	and.b64  	%rd20734, %rd6379, 70368744177663;
	setp.lt.u32 	%p660, %r1348, 19;
	@%p660 bra 	$L__BB0_3199;
	ld.global.nc.u64 	%rd12118, [%rd6378+128];
	sub.s32 	%r5968, 64, %r1348;
	shl.b64 	%rd12119, %rd12118, %r5968;
	and.b64  	%rd12120, %rd12119, 70368744177663;
	or.b64  	%rd20734, %rd12120, %rd6379;
$L__BB0_3199:
	st.global.u64 	[%rd6287+4864], %rd20734;
	add.s32 	%r5969, %r1327, 640;
	shr.u32 	%r5970, %r5969, 4;
	mul.lo.s32 	%r5971, %r5970, 46;
	and.b32  	%r1349, %r5971, 62;
	shr.u32 	%r5972, %r5971, 2;
	and.b32  	%r5973, %r5972, 2032;
	or.b32  	%r5974, %r5973, %r1328;
	mul.wide.u32 	%rd12121, %r5974, 8;
	add.s64 	%rd6383, %rd1, %rd12121;
	ld.global.nc.u64 	%rd12122, [%rd6383];
	shr.u64 	%rd6384, %rd12122, %r1349;
	and.b64  	%rd20735, %rd6384, 70368744177663;
	setp.lt.u32 	%p661, %r1349, 19;
	@%p661 bra 	$L__BB0_3201;
	ld.global.nc.u64 	%rd12123, [%rd6383+128];
	sub.s32 	%r5975, 64, %r1349;
	shl.b64 	%rd12124, %rd12123, %r5975;
	and.b64  	%rd12125, %rd12124, 70368744177663;
	or.b64  	%rd20735, %rd12125, %rd6384;
$L__BB0_3201:
	st.global.u64 	[%rd6287+5120], %rd20735;
	add.s32 	%r5976, %r1327, 672;
	shr.u32 	%r5977, %r5976, 4;
	mul.lo.s32 	%r5978, %r5977, 46;
	and.b32  	%r1350, %r5978, 62;
	shr.u32 	%r5979, %r5978, 2;
	and.b32  	%r5980, %r5979, 2032;
	or.b32  	%r5981, %r5980, %r1328;
	mul.wide.u32 	%rd12126, %r5981, 8;
	add.s64 	%rd6388, %rd1, %rd12126;
	ld.global.nc.u64 	%rd12127, [%rd6388];
	shr.u64 	%rd6389, %rd12127, %r1350;
	and.b64  	%rd20736, %rd6389, 70368744177663;
	setp.lt.u32 	%p662, %r1350, 19;
	@%p662 bra 	$L__BB0_3203;
	ld.global.nc.u64 	%rd12128, [%rd6388+128];
	sub.s32 	%r5982, 64, %r1350;
	shl.b64 	%rd12129, %rd12128, %r5982;
	and.b64  	%rd12130, %rd12129, 70368744177663;
	or.b64  	%rd20736, %rd12130, %rd6389;
$L__BB0_3203:
	st.global.u64 	[%rd6287+5376], %rd20736;
	add.s32 	%r5983, %r1327, 704;
	shr.u32 	%r5984, %r5983, 4;
	mul.lo.s32 	%r5985, %r5984, 46;
	and.b32  	%r1351, %r5985, 62;
	shr.u32 	%r5986, %r5985, 2;
	and.b32  	%r5987, %r5986, 2032;
	or.b32  	%r5988, %r5987, %r1328;
	mul.wide.u32 	%rd12131, %r5988, 8;
	add.s64 	%rd6393, %rd1, %rd12131;
	ld.global.nc.u64 	%rd12132, [%rd6393];
	shr.u64 	%rd6394, %rd12132, %r1351;
	and.b64  	%rd20737, %rd6394, 70368744177663;
	setp.lt.u32 	%p663, %r1351, 19;
	@%p663 bra 	$L__BB0_3205;
	ld.global.nc.u64 	%rd12133, [%rd6393+128];
	sub.s32 	%r5989, 64, %r1351;
	shl.b64 	%rd12134, %rd12133, %r5989;
	and.b64  	%rd12135, %rd12134, 70368744177663;
	or.b64  	%rd20737, %rd12135, %rd6394;
$L__BB0_3205:
	st.global.u64 	[%rd6287+5632], %rd20737;
	add.s32 	%r5990, %r1327, 736;
	shr.u32 	%r5991, %r5990, 4;
	mul.lo.s32 	%r5992, %r5991, 46;
	and.b32  	%r1352, %r5992, 62;
	shr.u32 	%r5993, %r5992, 2;
	and.b32  	%r5994, %r5993, 2032;
	or.b32  	%r5995, %r5994, %r1328;
	mul.wide.u32 	%rd12136, %r5995, 8;
	add.s64 	%rd6398, %rd1, %rd12136;
	ld.global.nc.u64 	%rd12137, [%rd6398];
	shr.u64 	%rd6399, %rd12137, %r1352;
	and.b64  	%rd20738, %rd6399, 70368744177663;
	setp.lt.u32 	%p664, %r1352, 19;
	@%p664 bra 	$L__BB0_3207;
	ld.global.nc.u64 	%rd12138, [%rd6398+128];
	sub.s32 	%r5996, 64, %r1352;
	shl.b64 	%rd12139, %rd12138, %r5996;
	and.b64  	%rd12140, %rd12139, 70368744177663;
	or.b64  	%rd20738, %rd12140, %rd6399;
$L__BB0_3207:
	st.global.u64 	[%rd6287+5888], %rd20738;
	add.s32 	%r5997, %r1327, 768;
	shr.u32 	%r5998, %r5997, 4;
	mul.lo.s32 	%r5999, %r5998, 46;
	and.b32  	%r1353, %r5999, 62;
	shr.u32 	%r6000, %r5999, 2;
	and.b32  	%r6001, %r6000, 2032;
	or.b32  	%r6002, %r6001, %r1328;
	mul.wide.u32 	%rd12141, %r6002, 8;
	add.s64 	%rd6403, %rd1, %rd12141;
	ld.global.nc.u64 	%rd12142, [%rd6403];
	shr.u64 	%rd6404, %rd12142, %r1353;
	and.b64  	%rd20739, %rd6404, 70368744177663;
	setp.lt.u32 	%p665, %r1353, 19;
	@%p665 bra 	$L__BB0_3209;
	ld.global.nc.u64 	%rd12143, [%rd6403+128];
	sub.s32 	%r6003, 64, %r1353;
	shl.b64 	%rd12144, %rd12143, %r6003;
	and.b64  	%rd12145, %rd12144, 70368744177663;
	or.b64  	%rd20739, %rd12145, %rd6404;
$L__BB0_3209:
	st.global.u64 	[%rd6287+6144], %rd20739;
	add.s32 	%r6004, %r1327, 800;
	shr.u32 	%r6005, %r6004, 4;
	mul.lo.s32 	%r6006, %r6005, 46;
	and.b32  	%r1354, %r6006, 62;
	shr.u32 	%r6007, %r6006, 2;
	and.b32  	%r6008, %r6007, 2032;
	or.b32  	%r6009, %r6008, %r1328;
	mul.wide.u32 	%rd12146, %r6009, 8;
	add.s64 	%rd6408, %rd1, %rd12146;
	ld.global.nc.u64 	%rd12147, [%rd6408];
	shr.u64 	%rd6409, %rd12147, %r1354;
	and.b64  	%rd20740, %rd6409, 70368744177663;
	setp.lt.u32 	%p666, %r1354, 19;
	@%p666 bra 	$L__BB0_3211;
	ld.global.nc.u64 	%rd12148, [%rd6408+128];
	sub.s32 	%r6010, 64, %r1354;
	shl.b64 	%rd12149, %rd12148, %r6010;
	and.b64  	%rd12150, %rd12149, 70368744177663;
	or.b64  	%rd20740, %rd12150, %rd6409;
$L__BB0_3211:
	st.global.u64 	[%rd6287+6400], %rd20740;
	add.s32 	%r6011, %r1327, 832;
	shr.u32 	%r6012, %r6011, 4;
	mul.lo.s32 	%r6013, %r6012, 46;
	and.b32  	%r1355, %r6013, 62;
	shr.u32 	%r6014, %r6013, 2;
	and.b32  	%r6015, %r6014, 2032;
	or.b32  	%r6016, %r6015, %r1328;
	mul.wide.u32 	%rd12151, %r6016, 8;
	add.s64 	%rd6413, %rd1, %rd12151;
	ld.global.nc.u64 	%rd12152, [%rd6413];
	shr.u64 	%rd6414, %rd12152, %r1355;
	and.b64  	%rd20741, %rd6414, 70368744177663;
	setp.lt.u32 	%p667, %r1355, 19;
	@%p667 bra 	$L__BB0_3213;
	ld.global.nc.u64 	%rd12153, [%rd6413+128];
	sub.s32 	%r6017, 64, %r1355;
	shl.b64 	%rd12154, %rd12153, %r6017;
	and.b64  	%rd12155, %rd12154, 70368744177663;
	or.b64  	%rd20741, %rd12155, %rd6414;
$L__BB0_3213:
	st.global.u64 	[%rd6287+6656], %rd20741;
	add.s32 	%r6018, %r1327, 864;
	shr.u32 	%r6019, %r6018, 4;
	mul.lo.s32 	%r6020, %r6019, 46;
	and.b32  	%r1356, %r6020, 62;
	shr.u32 	%r6021, %r6020, 2;
	and.b32  	%r6022, %r6021, 2032;
	or.b32  	%r6023, %r6022, %r1328;
	mul.wide.u32 	%rd12156, %r6023, 8;
	add.s64 	%rd6418, %rd1, %rd12156;
	ld.global.nc.u64 	%rd12157, [%rd6418];
	shr.u64 	%rd6419, %rd12157, %r1356;
	and.b64  	%rd20742, %rd6419, 70368744177663;
	setp.lt.u32 	%p668, %r1356, 19;
	@%p668 bra 	$L__BB0_3215;
	ld.global.nc.u64 	%rd12158, [%rd6418+128];
	sub.s32 	%r6024, 64, %r1356;
	shl.b64 	%rd12159, %rd12158, %r6024;
	and.b64  	%rd12160, %rd12159, 70368744177663;
	or.b64  	%rd20742, %rd12160, %rd6419;
$L__BB0_3215:
	st.global.u64 	[%rd6287+6912], %rd20742;
	add.s32 	%r6025, %r1327, 896;
	shr.u32 	%r6026, %r6025, 4;
	mul.lo.s32 	%r6027, %r6026, 46;
	and.b32  	%r1357, %r6027, 62;
	shr.u32 	%r6028, %r6027, 2;
	and.b32  	%r6029, %r6028, 2032;
	or.b32  	%r6030, %r6029, %r1328;
	mul.wide.u32 	%rd12161, %r6030, 8;
	add.s64 	%rd6423, %rd1, %rd12161;
	ld.global.nc.u64 	%rd12162, [%rd6423];
	shr.u64 	%rd6424, %rd12162, %r1357;
	and.b64  	%rd20743, %rd6424, 70368744177663;
	setp.lt.u32 	%p669, %r1357, 19;
	@%p669 bra 	$L__BB0_3217;
	ld.global.nc.u64 	%rd12163, [%rd6423+128];
	sub.s32 	%r6031, 64, %r1357;
	shl.b64 	%rd12164, %rd12163, %r6031;
	and.b64  	%rd12165, %rd12164, 70368744177663;
	or.b64  	%rd20743, %rd12165, %rd6424;
$L__BB0_3217:
	st.global.u64 	[%rd6287+7168], %rd20743;
	add.s32 	%r6032, %r1327, 928;
	shr.u32 	%r6033, %r6032, 4;
	mul.lo.s32 	%r6034, %r6033, 46;
	and.b32  	%r1358, %r6034, 62;
	shr.u32 	%r6035, %r6034, 2;
	and.b32  	%r6036, %r6035, 2032;
	or.b32  	%r6037, %r6036, %r1328;
	mul.wide.u32 	%rd12166, %r6037, 8;
	add.s64 	%rd6428, %rd1, %rd12166;
	ld.global.nc.u64 	%rd12167, [%rd6428];
	shr.u64 	%rd6429, %rd12167, %r1358;
	and.b64  	%rd20744, %rd6429, 70368744177663;
	setp.lt.u32 	%p670, %r1358, 19;
	@%p670 bra 	$L__BB0_3219;
	ld.global.nc.u64 	%rd12168, [%rd6428+128];
	sub.s32 	%r6038, 64, %r1358;
	shl.b64 	%rd12169, %rd12168, %r6038;
	and.b64  	%rd12170, %rd12169, 70368744177663;
	or.b64  	%rd20744, %rd12170, %rd6429;
$L__BB0_3219:
	st.global.u64 	[%rd6287+7424], %rd20744;
	add.s32 	%r6039, %r1327, 960;
	shr.u32 	%r6040, %r6039, 4;
	mul.lo.s32 	%r6041, %r6040, 46;
	and.b32  	%r1359, %r6041, 62;
	shr.u32 	%r6042, %r6041, 2;
	and.b32  	%r6043, %r6042, 2032;
	or.b32  	%r6044, %r6043, %r1328;
	mul.wide.u32 	%rd12171, %r6044, 8;
	add.s64 	%rd6433, %rd1, %rd12171;
	ld.global.nc.u64 	%rd12172, [%rd6433];
	shr.u64 	%rd6434, %rd12172, %r1359;
	and.b64  	%rd20745, %rd6434, 70368744177663;
	setp.lt.u32 	%p671, %r1359, 19;
	@%p671 bra 	$L__BB0_3221;
	ld.global.nc.u64 	%rd12173, [%rd6433+128];
	sub.s32 	%r6045, 64, %r1359;
	shl.b64 	%rd12174, %rd12173, %r6045;
	and.b64  	%rd12175, %rd12174, 70368744177663;
	or.b64  	%rd20745, %rd12175, %rd6434;
$L__BB0_3221:
	st.global.u64 	[%rd6287+7680], %rd20745;
	add.s32 	%r6046, %r1327, 992;
	shr.u32 	%r6047, %r6046, 4;
	mul.lo.s32 	%r6048, %r6047, 46;
	and.b32  	%r1360, %r6048, 62;
	shr.u32 	%r6049, %r6048, 2;
	and.b32  	%r6050, %r6049, 2032;
	or.b32  	%r6051, %r6050, %r1328;
	mul.wide.u32 	%rd12176, %r6051, 8;
	add.s64 	%rd6438, %rd1, %rd12176;
	ld.global.nc.u64 	%rd12177, [%rd6438];
	shr.u64 	%rd6439, %rd12177, %r1360;
	and.b64  	%rd20746, %rd6439, 70368744177663;
	setp.lt.u32 	%p672, %r1360, 19;
	@%p672 bra 	$L__BB0_3223;
	ld.global.nc.u64 	%rd12178, [%rd6438+128];
	sub.s32 	%r6052, 64, %r1360;
	shl.b64 	%rd12179, %rd12178, %r6052;
	and.b64  	%rd12180, %rd12179, 70368744177663;
	or.b64  	%rd20746, %rd12180, %rd6439;
$L__BB0_3223:
	st.global.u64 	[%rd6287+7936], %rd20746;
	bra.uni 	$L__BB0_3809;
$L__BB0_3224:
	mov.u32 	%r1395, %tid.x;
	and.b32  	%r1396, %r1395, 15;
	shr.u32 	%r5384, %r1395, 4;
	mul.lo.s32 	%r5385, %r5384, 48;
	and.b32  	%r1397, %r5385, 48;
	shr.u32 	%r5386, %r5385, 2;
	and.b32  	%r5387, %r5386, 1008;
	or.b32  	%r5388, %r5387, %r1396;
	mul.wide.u32 	%rd11698, %r5388, 8;
	add.s64 	%rd6604, %rd1, %rd11698;
	ld.global.nc.u64 	%rd11699, [%rd6604];
	shr.u64 	%rd6605, %rd11699, %r1397;
	and.b64  	%rd20779, %rd6605, 281474976710655;
	setp.lt.u32 	%p577, %r1397, 17;
	@%p577 bra 	$L__BB0_3226;
	ld.global.nc.u64 	%rd11700, [%rd6604+128];
	sub.s32 	%r5389, 64, %r1397;
	shl.b64 	%rd11701, %rd11700, %r5389;
	and.b64  	%rd11702, %rd11701, 281474976710655;
	or.b64  	%rd20779, %rd11702, %rd6605;
$L__BB0_3226:
	mul.wide.u32 	%rd11703, %r1395, 8;
	add.s64 	%rd6609, %rd2, %rd11703;
	st.global.u64 	[%rd6609], %rd20779;
	add.s32 	%r5390, %r1395, 32;
	shr.u32 	%r5391, %r5390, 4;
	mul.lo.s32 	%r5392, %r5391, 48;
	and.b32  	%r1398, %r5392, 48;
	shr.u32 	%r5393, %r5392, 2;
	and.b32  	%r5394, %r5393, 2032;
	or.b32  	%r5395, %r5394, %r1396;
	mul.wide.u32 	%rd11704, %r5395, 8;
	add.s64 	%rd6610, %rd1, %rd11704;
	ld.global.nc.u64 	%rd11705, [%rd6610];
	shr.u64 	%rd6611, %rd11705, %r1398;
	and.b64  	%rd20780, %rd6611, 281474976710655;
	setp.lt.u32 	%p578, %r1398, 17;
	@%p578 bra 	$L__BB0_3228;
	ld.global.nc.u64 	%rd11706, [%rd6610+128];
	sub.s32 	%r5396, 64, %r1398;
	shl.b64 	%rd11707, %rd11706, %r5396;
	and.b64  	%rd11708, %rd11707, 281474976710655;
	or.b64  	%rd20780, %rd11708, %rd6611;
$L__BB0_3228:
	st.global.u64 	[%rd6609+256], %rd20780;
	add.s32 	%r5397, %r1395, 64;
	shr.u32 	%r5398, %r5397, 4;
	mul.lo.s32 	%r5399, %r5398, 48;
	and.b32  	%r1399, %r5399, 48;
	shr.u32 	%r5400, %r5399, 2;
	and.b32  	%r5401, %r5400, 2032;
	or.b32  	%r5402, %r5401, %r1396;
	mul.wide.u32 	%rd11709, %r5402, 8;
	add.s64 	%rd6615, %rd1, %rd11709;
	ld.global.nc.u64 	%rd11710, [%rd6615];
	shr.u64 	%rd6616, %rd11710, %r1399;
	and.b64  	%rd20781, %rd6616, 281474976710655;
	setp.lt.u32 	%p579, %r1399, 17;
	@%p579 bra 	$L__BB0_3230;
	ld.global.nc.u64 	%rd11711, [%rd6615+128];
	sub.s32 	%r5403, 64, %r1399;
	shl.b64 	%rd11712, %rd11711, %r5403;
	and.b64  	%rd11713, %rd11712, 281474976710655;
	or.b64  	%rd20781, %rd11713, %rd6616;
$L__BB0_3230:
	st.global.u64 	[%rd6609+512], %rd20781;
	add.s32 	%r5404, %r1395, 96;
	shr.u32 	%r5405, %r5404, 4;
	mul.lo.s32 	%r5406, %r5405, 48;
	and.b32  	%r1400, %r5406, 48;
	shr.u32 	%r5407, %r5406, 2;
	and.b32  	%r5408, %r5407, 2032;
	or.b32  	%r5409, %r5408, %r1396;
	mul.wide.u32 	%rd11714, %r5409, 8;
	add.s64 	%rd6620, %rd1, %rd11714;
	ld.global.nc.u64 	%rd11715, [%rd6620];
	shr.u64 	%rd6621, %rd11715, %r1400;
	and.b64  	%rd20782, %rd6621, 281474976710655;
	setp.lt.u32 	%p580, %r1400, 17;
	@%p580 bra 	$L__BB0_3232;
	ld.global.nc.u64 	%rd11716, [%rd6620+128];
	sub.s32 	%r5410, 64, %r1400;
	shl.b64 	%rd11717, %rd11716, %r5410;
	and.b64  	%rd11718, %rd11717, 281474976710655;
	or.b64  	%rd20782, %rd11718, %rd6621;
$L__BB0_3232:
	st.global.u64 	[%rd6609+768], %rd20782;
	add.s32 	%r5411, %r1395, 128;
	shr.u32 	%r5412, %r5411, 4;
	mul.lo.s32 	%r5413, %r5412, 48;
	and.b32  	%r1401, %r5413, 48;
	shr.u32 	%r5414, %r5413, 2;
	and.b32  	%r5415, %r5414, 2032;
	or.b32  	%r5416, %r5415, %r1396;
	mul.wide.u32 	%rd11719, %r5416, 8;
	add.s64 	%rd6625, %rd1, %rd11719;
	ld.global.nc.u64 	%rd11720, [%rd6625];
	shr.u64 	%rd6626, %rd11720, %r1401;
	and.b64  	%rd20783, %rd6626, 281474976710655;
	setp.lt.u32 	%p581, %r1401, 17;
	@%p581 bra 	$L__BB0_3234;
	ld.global.nc.u64 	%rd11721, [%rd6625+128];
	sub.s32 	%r5417, 64, %r1401;
	shl.b64 	%rd11722, %rd11721, %r5417;
	and.b64  	%rd11723, %rd11722, 281474976710655;
	or.b64  	%rd20783, %rd11723, %rd6626;
$L__BB0_3234:
	st.global.u64 	[%rd6609+1024], %rd20783;
	add.s32 	%r5418, %r1395, 160;
	shr.u32 	%r5419, %r5418, 4;
	mul.lo.s32 	%r5420, %r5419, 48;
	and.b32  	%r1402, %r5420, 48;
	shr.u32 	%r5421, %r5420, 2;
	and.b32  	%r5422, %r5421, 2032;
	or.b32  	%r5423, %r5422, %r1396;
	mul.wide.u32 	%rd11724, %r5423, 8;
	add.s64 	%rd6630, %rd1, %rd11724;
	ld.global.nc.u64 	%rd11725, [%rd6630];
	shr.u64 	%rd6631, %rd11725, %r1402;
	and.b64  	%rd20784, %rd6631, 281474976710655;
	setp.lt.u32 	%p582, %r1402, 17;
	@%p582 bra 	$L__BB0_3236;
	ld.global.nc.u64 	%rd11726, [%rd6630+128];
	sub.s32 	%r5424, 64, %r1402;
	shl.b64 	%rd11727, %rd11726, %r5424;
	and.b64  	%rd11728, %rd11727, 281474976710655;
	or.b64  	%rd20784, %rd11728, %rd6631;
$L__BB0_3236:
	st.global.u64 	[%rd6609+1280], %rd20784;
	add.s32 	%r5425, %r1395, 192;
	shr.u32 	%r5426, %r5425, 4;
	mul.lo.s32 	%r5427, %r5426, 48;
	and.b32  	%r1403, %r5427, 48;
	shr.u32 	%r5428, %r5427, 2;
	and.b32  	%r5429, %r5428, 2032;
	or.b32  	%r5430, %r5429, %r1396;
	mul.wide.u32 	%rd11729, %r5430, 8;
	add.s64 	%rd6635, %rd1, %rd11729;
	ld.global.nc.u64 	%rd11730, [%rd6635];
	shr.u64 	%rd6636, %rd11730, %r1403;
	and.b64  	%rd20785, %rd6636, 281474976710655;
	setp.lt.u32 	%p583, %r1403, 17;
	@%p583 bra 	$L__BB0_3238;
	ld.global.nc.u64 	%rd11731, [%rd6635+128];
	sub.s32 	%r5431, 64, %r1403;
	shl.b64 	%rd11732, %rd11731, %r5431;
	and.b64  	%rd11733, %rd11732, 281474976710655;
	or.b64  	%rd20785, %rd11733, %rd6636;
$L__BB0_3238:
	st.global.u64 	[%rd6609+1536], %rd20785;
	add.s32 	%r5432, %r1395, 224;
	shr.u32 	%r5433, %r5432, 4;
	mul.lo.s32 	%r5434, %r5433, 48;
	and.b32  	%r1404, %r5434, 48;
	shr.u32 	%r5435, %r5434, 2;
	and.b32  	%r5436, %r5435, 2032;
	or.b32  	%r5437, %r5436, %r1396;
	mul.wide.u32 	%rd11734, %r5437, 8;
	add.s64 	%rd6640, %rd1, %rd11734;
	ld.global.nc.u64 	%rd11735, [%rd6640];
	shr.u64 	%rd6641, %rd11735, %r1404;
	and.b64  	%rd20786, %rd6641, 281474976710655;
	setp.lt.u32 	%p584, %r1404, 17;
	@%p584 bra 	$L__BB0_3240;
	ld.global.nc.u64 	%rd11736, [%rd6640+128];
	sub.s32 	%r5438, 64, %r1404;
	shl.b64 	%rd11737, %rd11736, %r5438;
	and.b64  	%rd11738, %rd11737, 281474976710655;
	or.b64  	%rd20786, %rd11738, %rd6641;
$L__BB0_3240:
	st.global.u64 	[%rd6609+1792], %rd20786;
	add.s32 	%r5439, %r1395, 256;
	shr.u32 	%r5440, %r5439, 4;
	mul.lo.s32 	%r5441, %r5440, 48;
	and.b32  	%r1405, %r5441, 48;
	shr.u32 	%r5442, %r5441, 2;
	and.b32  	%r5443, %r5442, 2032;
	or.b32  	%r5444, %r5443, %r1396;
	mul.wide.u32 	%rd11739, %r5444, 8;
	add.s64 	%rd6645, %rd1, %rd11739;
	ld.global.nc.u64 	%rd11740, [%rd6645];
	shr.u64 	%rd6646, %rd11740, %r1405;
	and.b64  	%rd20787, %rd6646, 281474976710655;
	setp.lt.u32 	%p585, %r1405, 17;
	@%p585 bra 	$L__BB0_3242;
	ld.global.nc.u64 	%rd11741, [%rd6645+128];
	sub.s32 	%r5445, 64, %r1405;
	shl.b64 	%rd11742, %rd11741, %r5445;
	and.b64  	%rd11743, %rd11742, 281474976710655;
	or.b64  	%rd20787, %rd11743, %rd6646;
$L__BB0_3242:
	st.global.u64 	[%rd6609+2048], %rd20787;
	add.s32 	%r5446, %r1395, 288;
	shr.u32 	%r5447, %r5446, 4;
	mul.lo.s32 	%r5448, %r5447, 48;
	and.b32  	%r1406, %r5448, 48;
	shr.u32 	%r5449, %r5448, 2;
	and.b32  	%r5450, %r5449, 2032;
	or.b32  	%r5451, %r5450, %r1396;
	mul.wide.u32 	%rd11744, %r5451, 8;
	add.s64 	%rd6650, %rd1, %rd11744;
	ld.global.nc.u64 	%rd11745, [%rd6650];
	shr.u64 	%rd6651, %rd11745, %r1406;
	and.b64  	%rd20788, %rd6651, 281474976710655;
	setp.lt.u32 	%p586, %r1406, 17;
	@%p586 bra 	$L__BB0_3244;
	ld.global.nc.u64 	%rd11746, [%rd6650+128];
	sub.s32 	%r5452, 64, %r1406;
	shl.b64 	%rd11747, %rd11746, %r5452;
	and.b64  	%rd11748, %rd11747, 281474976710655;
	or.b64  	%rd20788, %rd11748, %rd6651;
$L__BB0_3244:
	st.global.u64 	[%rd6609+2304], %rd20788;
	add.s32 	%r5453, %r1395, 320;
	shr.u32 	%r5454, %r5453, 4;
	mul.lo.s32 	%r5455, %r5454, 48;
	and.b32  	%r1407, %r5455, 48;
	shr.u32 	%r5456, %r5455, 2;
	and.b32  	%r5457, %r5456, 2032;
	or.b32  	%r5458, %r5457, %r1396;
	mul.wide.u32 	%rd11749, %r5458, 8;
	add.s64 	%rd6655, %rd1, %rd11749;
	ld.global.nc.u64 	%rd11750, [%rd6655];
	shr.u64 	%rd6656, %rd11750, %r1407;
	and.b64  	%rd20789, %rd6656, 281474976710655;
	setp.lt.u32 	%p587, %r1407, 17;
	@%p587 bra 	$L__BB0_3246;
	ld.global.nc.u64 	%rd11751, [%rd6655+128];
	sub.s32 	%r5459, 64, %r1407;
	shl.b64 	%rd11752, %rd11751, %r5459;
	and.b64  	%rd11753, %rd11752, 281474976710655;
	or.b64  	%rd20789, %rd11753, %rd6656;
$L__BB0_3246:
	st.global.u64 	[%rd6609+2560], %rd20789;
	add.s32 	%r5460, %r1395, 352;
	shr.u32 	%r5461, %r5460, 4;
	mul.lo.s32 	%r5462, %r5461, 48;
	and.b32  	%r1408, %r5462, 48;
	shr.u32 	%r5463, %r5462, 2;
	and.b32  	%r5464, %r5463, 2032;
	or.b32  	%r5465, %r5464, %r1396;
	mul.wide.u32 	%rd11754, %r5465, 8;
	add.s64 	%rd6660, %rd1, %rd11754;
	ld.global.nc.u64 	%rd11755, [%rd6660];
	shr.u64 	%rd6661, %rd11755, %r1408;
	and.b64  	%rd20790, %rd6661, 281474976710655;
	setp.lt.u32 	%p588, %r1408, 17;
	@%p588 bra 	$L__BB0_3248;
	ld.global.nc.u64 	%rd11756, [%rd6660+128];
	sub.s32 	%r5466, 64, %r1408;
	shl.b64 	%rd11757, %rd11756, %r5466;
	and.b64  	%rd11758, %rd11757, 281474976710655;
	or.b64  	%rd20790, %rd11758, %rd6661;
$L__BB0_3248:
	st.global.u64 	[%rd6609+2816], %rd20790;
	add.s32 	%r5467, %r1395, 384;
	shr.u32 	%r5468, %r5467, 4;
	mul.lo.s32 	%r5469, %r5468, 48;
	and.b32  	%r1409, %r5469, 48;
	shr.u32 	%r5470, %r5469, 2;
	and.b32  	%r5471, %r5470, 2032;
	or.b32  	%r5472, %r5471, %r1396;
	mul.wide.u32 	%rd11759, %r5472, 8;
	add.s64 	%rd6665, %rd1, %rd11759;
	ld.global.nc.u64 	%rd11760, [%rd6665];
	shr.u64 	%rd6666, %rd11760, %r1409;
	and.b64  	%rd20791, %rd6666, 281474976710655;
	setp.lt.u32 	%p589, %r1409, 17;
	@%p589 bra 	$L__BB0_3250;
	ld.global.nc.u64 	%rd11761, [%rd6665+128];
	sub.s32 	%r5473, 64, %r1409;
	shl.b64 	%rd11762, %rd11761, %r5473;
	and.b64  	%rd11763, %rd11762, 281474976710655;
	or.b64  	%rd20791, %rd11763, %rd6666;
$L__BB0_3250:
	st.global.u64 	[%rd6609+3072], %rd20791;
	add.s32 	%r5474, %r1395, 416;
	shr.u32 	%r5475, %r5474, 4;
	mul.lo.s32 	%r5476, %r5475, 48;
	and.b32  	%r1410, %r5476, 48;
	shr.u32 	%r5477, %r5476, 2;
	and.b32  	%r5478, %r5477, 2032;
	or.b32  	%r5479, %r5478, %r1396;
	mul.wide.u32 	%rd11764, %r5479, 8;
	add.s64 	%rd6670, %rd1, %rd11764;
	ld.global.nc.u64 	%rd11765, [%rd6670];
	shr.u64 	%rd6671, %rd11765, %r1410;
	and.b64  	%rd20792, %rd6671, 281474976710655;
	setp.lt.u32 	%p590, %r1410, 17;
	@%p590 bra 	$L__BB0_3252;
	ld.global.nc.u64 	%rd11766, [%rd6670+128];
	sub.s32 	%r5480, 64, %r1410;
	shl.b64 	%rd11767, %rd11766, %r5480;
	and.b64  	%rd11768, %rd11767, 281474976710655;
	or.b64  	%rd20792, %rd11768, %rd6671;
$L__BB0_3252:
	st.global.u64 	[%rd6609+3328], %rd20792;
	add.s32 	%r5481, %r1395, 448;
	shr.u32 	%r5482, %r5481, 4;
	mul.lo.s32 	%r5483, %r5482, 48;
	and.b32  	%r1411, %r5483, 48;
	shr.u32 	%r5484, %r5483, 2;
	and.b32  	%r5485, %r5484, 2032;
	or.b32  	%r5486, %r5485, %r1396;
	mul.wide.u32 	%rd11769, %r5486, 8;
	add.s64 	%rd6675, %rd1, %rd11769;
	ld.global.nc.u64 	%rd11770, [%rd6675];
	shr.u64 	%rd6676, %rd11770, %r1411;
	and.b64  	%rd20793, %rd6676, 281474976710655;
	setp.lt.u32 	%p591, %r1411, 17;
	@%p591 bra 	$L__BB0_3254;
	ld.global.nc.u64 	%rd11771, [%rd6675+128];
	sub.s32 	%r5487, 64, %r1411;
	shl.b64 	%rd11772, %rd11771, %r5487;
	and.b64  	%rd11773, %rd11772, 281474976710655;
	or.b64  	%rd20793, %rd11773, %rd6676;
$L__BB0_3254:
	st.global.u64 	[%rd6609+3584], %rd20793;
	add.s32 	%r5488, %r1395, 480;
	shr.u32 	%r5489, %r5488, 4;
	mul.lo.s32 	%r5490, %r5489, 48;
	and.b32  	%r1412, %r5490, 48;
	shr.u32 	%r5491, %r5490, 2;
	and.b32  	%r5492, %r5491, 2032;
	or.b32  	%r5493, %r5492, %r1396;
	mul.wide.u32 	%rd11774, %r5493, 8;
	add.s64 	%rd6680, %rd1, %rd11774;
	ld.global.nc.u64 	%rd11775, [%rd6680];
	shr.u64 	%rd6681, %rd11775, %r1412;
	and.b64  	%rd20794, %rd6681, 281474976710655;
	setp.lt.u32 	%p592, %r1412, 17;
	@%p592 bra 	$L__BB0_3256;
	ld.global.nc.u64 	%rd11776, [%rd6680+128];
	sub.s32 	%r5494, 64, %r1412;
	shl.b64 	%rd11777, %rd11776, %r5494;
	and.b64  	%rd11778, %rd11777, 281474976710655;
	or.b64  	%rd20794, %rd11778, %rd6681;
$L__BB0_3256:
	st.global.u64 	[%rd6609+3840], %rd20794;
	add.s32 	%r5495, %r1395, 512;
	shr.u32 	%r5496, %r5495, 4;
	mul.lo.s32 	%r5497, %r5496, 48;
	and.b32  	%r1413, %r5497, 48;
	shr.u32 	%r5498, %r5497, 2;
	and.b32  	%r5499, %r5498, 2032;
	or.b32  	%r5500, %r5499, %r1396;
	mul.wide.u32 	%rd11779, %r5500, 8;
	add.s64 	%rd6685, %rd1, %rd11779;
	ld.global.nc.u64 	%rd11780, [%rd6685];
	shr.u64 	%rd6686, %rd11780, %r1413;
	and.b64  	%rd20795, %rd6686, 281474976710655;
	setp.lt.u32 	%p593, %r1413, 17;
	@%p593 bra 	$L__BB0_3258;
	ld.global.nc.u64 	%rd11781, [%rd6685+128];
	sub.s32 	%r5501, 64, %r1413;
	shl.b64 	%rd11782, %rd11781, %r5501;
	and.b64  	%rd11783, %rd11782, 281474976710655;
	or.b64  	%rd20795, %rd11783, %rd6686;
$L__BB0_3258:
	st.global.u64 	[%rd6609+4096], %rd20795;
	add.s32 	%r5502, %r1395, 544;
	shr.u32 	%r5503, %r5502, 4;
	mul.lo.s32 	%r5504, %r5503, 48;
	and.b32  	%r1414, %r5504, 48;
	shr.u32 	%r5505, %r5504, 2;
	and.b32  	%r5506, %r5505, 2032;
	or.b32  	%r5507, %r5506, %r1396;
	mul.wide.u32 	%rd11784, %r5507, 8;
	add.s64 	%rd6690, %rd1, %rd11784;
	ld.global.nc.u64 	%rd11785, [%rd6690];
	shr.u64 	%rd6691, %rd11785, %r1414;
	and.b64  	%rd20796, %rd6691, 281474976710655;
	setp.lt.u32 	%p594, %r1414, 17;
	@%p594 bra 	$L__BB0_3260;
	ld.global.nc.u64 	%rd11786, [%rd6690+128];
	sub.s32 	%r5508, 64, %r1414;
	shl.b64 	%rd11787, %rd11786, %r5508;
	and.b64  	%rd11788, %rd11787, 281474976710655;
	or.b64  	%rd20796, %rd11788, %rd6691;
$L__BB0_3260:
	st.global.u64 	[%rd6609+4352], %rd20796;
	add.s32 	%r5509, %r1395, 576;
	shr.u32 	%r5510, %r5509, 4;
	mul.lo.s32 	%r5511, %r5510, 48;
	and.b32  	%r1415, %r5511, 48;
	shr.u32 	%r5512, %r5511, 2;
	and.b32  	%r5513, %r5512, 2032;
	or.b32  	%r5514, %r5513, %r1396;
	mul.wide.u32 	%rd11789, %r5514, 8;
	add.s64 	%rd6695, %rd1, %rd11789;
	ld.global.nc.u64 	%rd11790, [%rd6695];
	shr.u64 	%rd6696, %rd11790, %r1415;
	and.b64  	%rd20797, %rd6696, 281474976710655;
	setp.lt.u32 	%p595, %r1415, 17;
	@%p595 bra 	$L__BB0_3262;
	ld.global.nc.u64 	%rd11791, [%rd6695+128];
	sub.s32 	%r5515, 64, %r1415;
	shl.b64 	%rd11792, %rd11791, %r5515;
	and.b64  	%rd11793, %rd11792, 281474976710655;
	or.b64  	%rd20797, %rd11793, %rd6696;
$L__BB0_3262:
	st.global.u64 	[%rd6609+4608], %rd20797;
	add.s32 	%r5516, %r1395, 608;
	shr.u32 	%r5517, %r5516, 4;
	mul.lo.s32 	%r5518, %r5517, 48;
	and.b32  	%r1416, %r5518, 48;
	shr.u32 	%r5519, %r5518, 2;
	and.b32  	%r5520, %r5519, 2032;
	or.b32  	%r5521, %r5520, %r1396;
	mul.wide.u32 	%rd11794, %r5521, 8;
	add.s64 	%rd6700, %rd1, %rd11794;
	ld.global.nc.u64 	%rd11795, [%rd6700];
	shr.u64 	%rd6701, %rd11795, %r1416;
	and.b64  	%rd20798, %rd6701, 281474976710655;
	setp.lt.u32 	%p596, %r1416, 17;
	@%p596 bra 	$L__BB0_3264;
	ld.global.nc.u64 	%rd11796, [%rd6700+128];
	sub.s32 	%r5522, 64, %r1416;
	shl.b64 	%rd11797, %rd11796, %r5522;
	and.b64  	%rd11798, %rd11797, 281474976710655;
	or.b64  	%rd20798, %rd11798, %rd6701;
$L__BB0_3264:
	st.global.u64 	[%rd6609+4864], %rd20798;
	add.s32 	%r5523, %r1395, 640;
	shr.u32 	%r5524, %r5523, 4;
	mul.lo.s32 	%r5525, %r5524, 48;
	and.b32  	%r1417, %r5525, 48;
	shr.u32 	%r5526, %r5525, 2;
	and.b32  	%r5527, %r5526, 2032;
	or.b32  	%r5528, %r5527, %r1396;
	mul.wide.u32 	%rd11799, %r5528, 8;
	add.s64 	%rd6705, %rd1, %rd11799;
	ld.global.nc.u64 	%rd11800, [%rd6705];
	shr.u64 	%rd6706, %rd11800, %r1417;
	and.b64  	%rd20799, %rd6706, 281474976710655;
	setp.lt.u32 	%p597, %r1417, 17;
	@%p597 bra 	$L__BB0_3266;
	ld.global.nc.u64 	%rd11801, [%rd6705+128];
	sub.s32 	%r5529, 64, %r1417;
	shl.b64 	%rd11802, %rd11801, %r5529;
	and.b64  	%rd11803, %rd11802, 281474976710655;
	or.b64  	%rd20799, %rd11803, %rd6706;
$L__BB0_3266:
	st.global.u64 	[%rd6609+5120], %rd20799;
	add.s32 	%r5530, %r1395, 672;
	shr.u32 	%r5531, %r5530, 4;
	mul.lo.s32 	%r5532, %r5531, 48;
	and.b32  	%r1418, %r5532, 48;
	shr.u32 	%r5533, %r5532, 2;
	and.b32  	%r5534, %r5533, 2032;
	or.b32  	%r5535, %r5534, %r1396;
	mul.wide.u32 	%rd11804, %r5535, 8;
	add.s64 	%rd6710, %rd1, %rd11804;
	ld.global.nc.u64 	%rd11805, [%rd6710];
	shr.u64 	%rd6711, %rd11805, %r1418;
	and.b64  	%rd20800, %rd6711, 281474976710655;
	setp.lt.u32 	%p598, %r1418, 17;
	@%p598 bra 	$L__BB0_3268;
	ld.global.nc.u64 	%rd11806, [%rd6710+128];
	sub.s32 	%r5536, 64, %r1418;
	shl.b64 	%rd11807, %rd11806, %r5536;
	and.b64  	%rd11808, %rd11807, 281474976710655;
	or.b64  	%rd20800, %rd11808, %rd6711;
$L__BB0_3268:
	st.global.u64 	[%rd6609+5376], %rd20800;
	add.s32 	%r5537, %r1395, 704;
	shr.u32 	%r5538, %r5537, 4;
	mul.lo.s32 	%r5539, %r5538, 48;
	and.b32  	%r1419, %r5539, 48;
	shr.u32 	%r5540, %r5539, 2;
	and.b32  	%r5541, %r5540, 2032;
	or.b32  	%r5542, %r5541, %r1396;
	mul.wide.u32 	%rd11809, %r5542, 8;
	add.s64 	%rd6715, %rd1, %rd11809;
	ld.global.nc.u64 	%rd11810, [%rd6715];
	shr.u64 	%rd6716, %rd11810, %r1419;
	and.b64  	%rd20801, %rd6716, 281474976710655;
	setp.lt.u32 	%p599, %r1419, 17;
	@%p599 bra 	$L__BB0_3270;
	ld.global.nc.u64 	%rd11811, [%rd6715+128];
	sub.s32 	%r5543, 64, %r1419;
	shl.b64 	%rd11812, %rd11811, %r5543;
	and.b64  	%rd11813, %rd11812, 281474976710655;
	or.b64  	%rd20801, %rd11813, %rd6716;
$L__BB0_3270:
	st.global.u64 	[%rd6609+5632], %rd20801;
	add.s32 	%r5544, %r1395, 736;
	shr.u32 	%r5545, %r5544, 4;
	mul.lo.s32 	%r5546, %r5545, 48;
	and.b32  	%r1420, %r5546, 48;
	shr.u32 	%r5547, %r5546, 2;
	and.b32  	%r5548, %r5547, 2032;
	or.b32  	%r5549, %r5548, %r1396;
	mul.wide.u32 	%rd11814, %r5549, 8;
	add.s64 	%rd6720, %rd1, %rd11814;
	ld.global.nc.u64 	%rd11815, [%rd6720];
	shr.u64 	%rd6721, %rd11815, %r1420;
	and.b64  	%rd20802, %rd6721, 281474976710655;
	setp.lt.u32 	%p600, %r1420, 17;
	@%p600 bra 	$L__BB0_3272;
	ld.global.nc.u64 	%rd11816, [%rd6720+128];
	sub.s32 	%r5550, 64, %r1420;
	shl.b64 	%rd11817, %rd11816, %r5550;
	and.b64  	%rd11818, %rd11817, 281474976710655;
	or.b64  	%rd20802, %rd11818, %rd6721;
$L__BB0_3272:
	st.global.u64 	[%rd6609+5888], %rd20802;
	add.s32 	%r5551, %r1395, 768;
	shr.u32 	%r5552, %r5551, 4;
	mul.lo.s32 	%r5553, %r5552, 48;
	and.b32  	%r1421, %r5553, 48;
	shr.u32 	%r5554, %r5553, 2;
	and.b32  	%r5555, %r5554, 2032;
	or.b32  	%r5556, %r5555, %r1396;
	mul.wide.u32 	%rd11819, %r5556, 8;
	add.s64 	%rd6725, %rd1, %rd11819;
	ld.global.nc.u64 	%rd11820, [%rd6725];
	shr.u64 	%rd6726, %rd11820, %r1421;
	and.b64  	%rd20803, %rd6726, 281474976710655;
	setp.lt.u32 	%p601, %r1421, 17;
	@%p601 bra 	$L__BB0_3274;
	ld.global.nc.u64 	%rd11821, [%rd6725+128];
	sub.s32 	%r5557, 64, %r1421;
	shl.b64 	%rd11822, %rd11821, %r5557;
	and.b64  	%rd11823, %rd11822, 281474976710655;
	or.b64  	%rd20803, %rd11823, %rd6726;
$L__BB0_3274:
	st.global.u64 	[%rd6609+6144], %rd20803;
	add.s32 	%r5558, %r1395, 800;
	shr.u32 	%r5559, %r5558, 4;
	mul.lo.s32 	%r5560, %r5559, 48;
	and.b32  	%r1422, %r5560, 48;
	shr.u32 	%r5561, %r5560, 2;
	and.b32  	%r5562, %r5561, 2032;
	or.b32  	%r5563, %r5562, %r1396;
	mul.wide.u32 	%rd11824, %r5563, 8;
	add.s64 	%rd6730, %rd1, %rd11824;
	ld.global.nc.u64 	%rd11825, [%rd6730];
	shr.u64 	%rd6731, %rd11825, %r1422;
	and.b64  	%rd20804, %rd6731, 281474976710655;
	setp.lt.u32 	%p602, %r1422, 17;
	@%p602 bra 	$L__BB0_3276;
	ld.global.nc.u64 	%rd11826, [%rd6730+128];
	sub.s32 	%r5564, 64, %r1422;
	shl.b64 	%rd11827, %rd11826, %r5564;
	and.b64  	%rd11828, %rd11827, 281474976710655;
	or.b64  	%rd20804, %rd11828, %rd6731;
$L__BB0_3276:
	st.global.u64 	[%rd6609+6400], %rd20804;
	add.s32 	%r5565, %r1395, 832;
	shr.u32 	%r5566, %r5565, 4;
	mul.lo.s32 	%r5567, %r5566, 48;
	and.b32  	%r1423, %r5567, 48;
	shr.u32 	%r5568, %r5567, 2;
	and.b32  	%r5569, %r5568, 2032;
	or.b32  	%r5570, %r5569, %r1396;
	mul.wide.u32 	%rd11829, %r5570, 8;
	add.s64 	%rd6735, %rd1, %rd11829;
	ld.global.nc.u64 	%rd11830, [%rd6735];
	shr.u64 	%rd6736, %rd11830, %r1423;
	and.b64  	%rd20805, %rd6736, 281474976710655;
	setp.lt.u32 	%p603, %r1423, 17;
	@%p603 bra 	$L__BB0_3278;
	ld.global.nc.u64 	%rd11831, [%rd6735+128];
	sub.s32 	%r5571, 64, %r1423;
	shl.b64 	%rd11832, %rd11831, %r5571;
	and.b64  	%rd11833, %rd11832, 281474976710655;
	or.b64  	%rd20805, %rd11833, %rd6736;
$L__BB0_3278:
	st.global.u64 	[%rd6609+6656], %rd20805;
	add.s32 	%r5572, %r1395, 864;
	shr.u32 	%r5573, %r5572, 4;
	mul.lo.s32 	%r5574, %r5573, 48;
	and.b32  	%r1424, %r5574, 48;
	shr.u32 	%r5575, %r5574, 2;
	and.b32  	%r5576, %r5575, 2032;
	or.b32  	%r5577, %r5576, %r1396;
	mul.wide.u32 	%rd11834, %r5577, 8;
	add.s64 	%rd6740, %rd1, %rd11834;
	ld.global.nc.u64 	%rd11835, [%rd6740];
	shr.u64 	%rd6741, %rd11835, %r1424;
	and.b64  	%rd20806, %rd6741, 281474976710655;
	setp.lt.u32 	%p604, %r1424, 17;
	@%p604 bra 	$L__BB0_3280;
	ld.global.nc.u64 	%rd11836, [%rd6740+128];
	sub.s32 	%r5578, 64, %r1424;
	shl.b64 	%rd11837, %rd11836, %r5578;
	and.b64  	%rd11838, %rd11837, 281474976710655;
	or.b64  	%rd20806, %rd11838, %rd6741;
$L__BB0_3280:
	st.global.u64 	[%rd6609+6912], %rd20806;
	add.s32 	%r5579, %r1395, 896;
	shr.u32 	%r5580, %r5579, 4;
	mul.lo.s32 	%r5581, %r5580, 48;
	and.b32  	%r1425, %r5581, 48;
	shr.u32 	%r5582, %r5581, 2;
	and.b32  	%r5583, %r5582, 2032;
	or.b32  	%r5584, %r5583, %r1396;
	mul.wide.u32 	%rd11839, %r5584, 8;
	add.s64 	%rd6745, %rd1, %rd11839;
	ld.global.nc.u64 	%rd11840, [%rd6745];
	shr.u64 	%rd6746, %rd11840, %r1425;
	and.b64  	%rd20807, %rd6746, 281474976710655;
	setp.lt.u32 	%p605, %r1425, 17;
	@%p605 bra 	$L__BB0_3282;
	ld.global.nc.u64 	%rd11841, [%rd6745+128];
	sub.s32 	%r5585, 64, %r1425;
	shl.b64 	%rd11842, %rd11841, %r5585;
	and.b64  	%rd11843, %rd11842, 281474976710655;
	or.b64  	%rd20807, %rd11843, %rd6746;
$L__BB0_3282:
	st.global.u64 	[%rd6609+7168], %rd20807;
	add.s32 	%r5586, %r1395, 928;
	shr.u32 	%r5587, %r5586, 4;
	mul.lo.s32 	%r5588, %r5587, 48;
	and.b32  	%r1426, %r5588, 48;
	shr.u32 	%r5589, %r5588, 2;
	and.b32  	%r5590, %r5589, 2032;
	or.b32  	%r5591, %r5590, %r1396;
	mul.wide.u32 	%rd11844, %r5591, 8;
	add.s64 	%rd6750, %rd1, %rd11844;
	ld.global.nc.u64 	%rd11845, [%rd6750];
	shr.u64 	%rd6751, %rd11845, %r1426;
	and.b64  	%rd20808, %rd6751, 281474976710655;
	setp.lt.u32 	%p606, %r1426, 17;
	@%p606 bra 	$L__BB0_3284;
	ld.global.nc.u64 	%rd11846, [%rd6750+128];
	sub.s32 	%r5592, 64, %r1426;
	shl.b64 	%rd11847, %rd11846, %r5592;
	and.b64  	%rd11848, %rd11847, 281474976710655;
	or.b64  	%rd20808, %rd11848, %rd6751;
$L__BB0_3284:
	st.global.u64 	[%rd6609+7424], %rd20808;
	add.s32 	%r5593, %r1395, 960;
	shr.u32 	%r5594, %r5593, 4;
	mul.lo.s32 	%r5595, %r5594, 48;
	and.b32  	%r1427, %r5595, 48;
	shr.u32 	%r5596, %r5595, 2;
	and.b32  	%r5597, %r5596, 2032;
	or.b32  	%r5598, %r5597, %r1396;
	mul.wide.u32 	%rd11849, %r5598, 8;
	add.s64 	%rd6755, %rd1, %rd11849;
	ld.global.nc.u64 	%rd11850, [%rd6755];
	shr.u64 	%rd6756, %rd11850, %r1427;
	and.b64  	%rd20809, %rd6756, 281474976710655;
	setp.lt.u32 	%p607, %r1427, 17;
	@%p607 bra 	$L__BB0_3286;
	ld.global.nc.u64 	%rd11851, [%rd6755+128];
	sub.s32 	%r5599, 64, %r1427;
	shl.b64 	%rd11852, %rd11851, %r5599;
	and.b64  	%rd11853, %rd11852, 281474976710655;
	or.b64  	%rd20809, %rd11853, %rd6756;
$L__BB0_3286:
	st.global.u64 	[%rd6609+7680], %rd20809;
	add.s32 	%r5600, %r1395, 992;
	shr.u32 	%r5601, %r5600, 4;
	mul.lo.s32 	%r5602, %r5601, 48;
	and.b32  	%r1428, %r5602, 48;
	shr.u32 	%r5603, %r5602, 2;
	and.b32  	%r5604, %r5603, 2032;
	or.b32  	%r5605, %r5604, %r1396;
	mul.wide.u32 	%rd11854, %r5605, 8;
	add.s64 	%rd6760, %rd1, %rd11854;
	ld.global.nc.u64 	%rd11855, [%rd6760];
	shr.u64 	%rd6761, %rd11855, %r1428;
	and.b64  	%rd20810, %rd6761, 281474976710655;
	setp.lt.u32 	%p608, %r1428, 17;
	@%p608 bra 	$L__BB0_3288;
	ld.global.nc.u64 	%rd11856, [%rd6760+128];
	sub.s32 	%r5606, 64, %r1428;
	shl.b64 	%rd11857, %rd11856, %r5606;
	and.b64  	%rd11858, %rd11857, 281474976710655;
	or.b64  	%rd20810, %rd11858, %rd6761;
$L__BB0_3288:
	st.global.u64 	[%rd6609+7936], %rd20810;
	bra.uni 	$L__BB0_3809;
$L__BB0_3289:
	mov.u32 	%r1463, %tid.x;
	and.b32  	%r1464, %r1463, 15;
	shr.u32 	%r4938, %r1463, 4;
	mul.lo.s32 	%r4939, %r4938, 50;
	and.b32  	%r1465, %r4939, 62;
	shr.u32 	%r4940, %r4939, 2;
	and.b32  	%r4941, %r4940, 1008;
	or.b32  	%r4942, %r4941, %r1464;
	mul.wide.u32 	%rd11376, %r4942, 8;
	add.s64 	%rd6926, %rd1, %rd11376;
	ld.global.nc.u64 	%rd11377, [%rd6926];
	shr.u64 	%rd6927, %rd11377, %r1465;
	and.b64  	%rd20843, %rd6927, 1125899906842623;
	setp.lt.u32 	%p513, %r1465, 15;
	@%p513 bra 	$L__BB0_3291;
	ld.global.nc.u64 	%rd11378, [%rd6926+128];
	sub.s32 	%r4943, 64, %r1465;
	shl.b64 	%rd11379, %rd11378, %r4943;
	and.b64  	%rd11380, %rd11379, 1125899906842623;
	or.b64  	%rd20843, %rd11380, %rd6927;
$L__BB0_3291:
	mul.wide.u32 	%rd11381, %r1463, 8;
	add.s64 	%rd6931, %rd2, %rd11381;
	st.global.u64 	[%rd6931], %rd20843;
	add.s32 	%r4944, %r1463, 32;
	shr.u32 	%r4945, %r4944, 4;
	mul.lo.s32 	%r4946, %r4945, 50;
	and.b32  	%r1466, %r4946, 62;
	shr.u32 	%r4947, %r4946, 2;
	and.b32  	%r4948, %r4947, 2032;
	or.b32  	%r4949, %r4948, %r1464;
	mul.wide.u32 	%rd11382, %r4949, 8;
	add.s64 	%rd6932, %rd1, %rd11382;
	ld.global.nc.u64 	%rd11383, [%rd6932];
	shr.u64 	%rd6933, %rd11383, %r1466;
	and.b64  	%rd20844, %rd6933, 1125899906842623;
	setp.lt.u32 	%p514, %r1466, 15;
	@%p514 bra 	$L__BB0_3293;
	ld.global.nc.u64 	%rd11384, [%rd6932+128];
	sub.s32 	%r4950, 64, %r1466;
	shl.b64 	%rd11385, %rd11384, %r4950;
	and.b64  	%rd11386, %rd11385, 1125899906842623;
	or.b64  	%rd20844, %rd11386, %rd6933;
$L__BB0_3293:
	st.global.u64 	[%rd6931+256], %rd20844;
	add.s32 	%r4951, %r1463, 64;
	shr.u32 	%r4952, %r4951, 4;
	mul.lo.s32 	%r4953, %r4952, 50;
	and.b32  	%r1467, %r4953, 62;
	shr.u32 	%r4954, %r4953, 2;
	and.b32  	%r4955, %r4954, 2032;
	or.b32  	%r4956, %r4955, %r1464;
	mul.wide.u32 	%rd11387, %r4956, 8;
	add.s64 	%rd6937, %rd1, %rd11387;
	ld.global.nc.u64 	%rd11388, [%rd6937];
	shr.u64 	%rd6938, %rd11388, %r1467;
	and.b64  	%rd20845, %rd6938, 1125899906842623;
	setp.lt.u32 	%p515, %r1467, 15;
	@%p515 bra 	$L__BB0_3295;
	ld.global.nc.u64 	%rd11389, [%rd6937+128];
	sub.s32 	%r4957, 64, %r1467;
	shl.b64 	%rd11390, %rd11389, %r4957;
	and.b64  	%rd11391, %rd11390, 1125899906842623;
	or.b64  	%rd20845, %rd11391, %rd6938;
$L__BB0_3295:
	st.global.u64 	[%rd6931+512], %rd20845;
	add.s32 	%r4958, %r1463, 96;
	shr.u32 	%r4959, %r4958, 4;
	mul.lo.s32 	%r4960, %r4959, 50;
	and.b32  	%r1468, %r4960, 62;
	shr.u32 	%r4961, %r4960, 2;
	and.b32  	%r4962, %r4961, 2032;
	or.b32  	%r4963, %r4962, %r1464;
	mul.wide.u32 	%rd11392, %r4963, 8;
	add.s64 	%rd6942, %rd1, %rd11392;
	ld.global.nc.u64 	%rd11393, [%rd6942];
	shr.u64 	%rd6943, %rd11393, %r1468;
	and.b64  	%rd20846, %rd6943, 1125899906842623;
	setp.lt.u32 	%p516, %r1468, 15;
	@%p516 bra 	$L__BB0_3297;
	ld.global.nc.u64 	%rd11394, [%rd6942+128];
	sub.s32 	%r4964, 64, %r1468;
	shl.b64 	%rd11395, %rd11394, %r4964;
	and.b64  	%rd11396, %rd11395, 1125899906842623;
	or.b64  	%rd20846, %rd11396, %rd6943;
$L__BB0_3297:
	st.global.u64 	[%rd6931+768], %rd20846;
	add.s32 	%r4965, %r1463, 128;
	shr.u32 	%r4966, %r4965, 4;
	mul.lo.s32 	%r4967, %r4966, 50;
	and.b32  	%r1469, %r4967, 62;
	shr.u32 	%r4968, %r4967, 2;
	and.b32  	%r4969, %r4968, 2032;
	or.b32  	%r4970, %r4969, %r1464;
	mul.wide.u32 	%rd11397, %r4970, 8;
	add.s64 	%rd6947, %rd1, %rd11397;
	ld.global.nc.u64 	%rd11398, [%rd6947];
	shr.u64 	%rd6948, %rd11398, %r1469;
	and.b64  	%rd20847, %rd6948, 1125899906842623;
	setp.lt.u32 	%p517, %r1469, 15;
	@%p517 bra 	$L__BB0_3299;
	ld.global.nc.u64 	%rd11399, [%rd6947+128];
	sub.s32 	%r4971, 64, %r1469;
	shl.b64 	%rd11400, %rd11399, %r4971;
	and.b64  	%rd11401, %rd11400, 1125899906842623;
	or.b64  	%rd20847, %rd11401, %rd6948;
$L__BB0_3299:
	st.global.u64 	[%rd6931+1024], %rd20847;
	add.s32 	%r4972, %r1463, 160;
	shr.u32 	%r4973, %r4972, 4;
	mul.lo.s32 	%r4974, %r4973, 50;
	and.b32  	%r1470, %r4974, 62;
	shr.u32 	%r4975, %r4974, 2;
	and.b32  	%r4976, %r4975, 2032;
	or.b32  	%r4977, %r4976, %r1464;
	mul.wide.u32 	%rd11402, %r4977, 8;
	add.s64 	%rd6952, %rd1, %rd11402;
	ld.global.nc.u64 	%rd11403, [%rd6952];
	shr.u64 	%rd6953, %rd11403, %r1470;
	and.b64  	%rd20848, %rd6953, 1125899906842623;
	setp.lt.u32 	%p518, %r1470, 15;
	@%p518 bra 	$L__BB0_3301;
	ld.global.nc.u64 	%rd11404, [%rd6952+128];
	sub.s32 	%r4978, 64, %r1470;
	shl.b64 	%rd11405, %rd11404, %r4978;
	and.b64  	%rd11406, %rd11405, 1125899906842623;
	or.b64  	%rd20848, %rd11406, %rd6953;
$L__BB0_3301:
	st.global.u64 	[%rd6931+1280], %rd20848;
	add.s32 	%r4979, %r1463, 192;
	shr.u32 	%r4980, %r4979, 4;
	mul.lo.s32 	%r4981, %r4980, 50;
	and.b32  	%r1471, %r4981, 62;
	shr.u32 	%r4982, %r4981, 2;
	and.b32  	%r4983, %r4982, 2032;
	or.b32  	%r4984, %r4983, %r1464;
	mul.wide.u32 	%rd11407, %r4984, 8;
	add.s64 	%rd6957, %rd1, %rd11407;
	ld.global.nc.u64 	%rd11408, [%rd6957];
	shr.u64 	%rd6958, %rd11408, %r1471;
	and.b64  	%rd20849, %rd6958, 1125899906842623;
	setp.lt.u32 	%p519, %r1471, 15;
	@%p519 bra 	$L__BB0_3303;
	ld.global.nc.u64 	%rd11409, [%rd6957+128];
	sub.s32 	%r4985, 64, %r1471;
	shl.b64 	%rd11410, %rd11409, %r4985;
	and.b64  	%rd11411, %rd11410, 1125899906842623;
	or.b64  	%rd20849, %rd11411, %rd6958;
$L__BB0_3303:
	st.global.u64 	[%rd6931+1536], %rd20849;
	add.s32 	%r4986, %r1463, 224;
	shr.u32 	%r4987, %r4986, 4;
	mul.lo.s32 	%r4988, %r4987, 50;
	and.b32  	%r1472, %r4988, 62;
	shr.u32 	%r4989, %r4988, 2;
	and.b32  	%r4990, %r4989, 2032;
	or.b32  	%r4991, %r4990, %r1464;
	mul.wide.u32 	%rd11412, %r4991, 8;
	add.s64 	%rd6962, %rd1, %rd11412;
	ld.global.nc.u64 	%rd11413, [%rd6962];
	shr.u64 	%rd6963, %rd11413, %r1472;
	and.b64  	%rd20850, %rd6963, 1125899906842623;
	setp.lt.u32 	%p520, %r1472, 15;
	@%p520 bra 	$L__BB0_3305;
	ld.global.nc.u64 	%rd11414, [%rd6962+128];
	sub.s32 	%r4992, 64, %r1472;
	shl.b64 	%rd11415, %rd11414, %r4992;
	and.b64  	%rd11416, %rd11415, 1125899906842623;
	or.b64  	%rd20850, %rd11416, %rd6963;
$L__BB0_3305:
	st.global.u64 	[%rd6931+1792], %rd20850;
	add.s32 	%r4993, %r1463, 256;
	shr.u32 	%r4994, %r4993, 4;
	mul.lo.s32 	%r4995, %r4994, 50;
	and.b32  	%r1473, %r4995, 62;
	shr.u32 	%r4996, %r4995, 2;
	and.b32  	%r4997, %r4996, 2032;
	or.b32  	%r4998, %r4997, %r1464;
	mul.wide.u32 	%rd11417, %r4998, 8;
	add.s64 	%rd6967, %rd1, %rd11417;
	ld.global.nc.u64 	%rd11418, [%rd6967];
	shr.u64 	%rd6968, %rd11418, %r1473;
	and.b64  	%rd20851, %rd6968, 1125899906842623;
	setp.lt.u32 	%p521, %r1473, 15;
	@%p521 bra 	$L__BB0_3307;
	ld.global.nc.u64 	%rd11419, [%rd6967+128];
	sub.s32 	%r4999, 64, %r1473;
	shl.b64 	%rd11420, %rd11419, %r4999;
	and.b64  	%rd11421, %rd11420, 1125899906842623;
	or.b64  	%rd20851, %rd11421, %rd6968;
$L__BB0_3307:
	st.global.u64 	[%rd6931+2048], %rd20851;
	add.s32 	%r5000, %r1463, 288;
	shr.u32 	%r5001, %r5000, 4;
	mul.lo.s32 	%r5002, %r5001, 50;
	and.b32  	%r1474, %r5002, 62;
	shr.u32 	%r5003, %r5002, 2;
	and.b32  	%r5004, %r5003, 2032;
	or.b32  	%r5005, %r5004, %r1464;
	mul.wide.u32 	%rd11422, %r5005, 8;
	add.s64 	%rd6972, %rd1, %rd11422;
	ld.global.nc.u64 	%rd11423, [%rd6972];
	shr.u64 	%rd6973, %rd11423, %r1474;
	and.b64  	%rd20852, %rd6973, 1125899906842623;
	setp.lt.u32 	%p522, %r1474, 15;
	@%p522 bra 	$L__BB0_3309;
	ld.global.nc.u64 	%rd11424, [%rd6972+128];
	sub.s32 	%r5006, 64, %r1474;
	shl.b64 	%rd11425, %rd11424, %r5006;
	and.b64  	%rd11426, %rd11425, 1125899906842623;
	or.b64  	%rd20852, %rd11426, %rd6973;
$L__BB0_3309:
	st.global.u64 	[%rd6931+2304], %rd20852;
	add.s32 	%r5007, %r1463, 320;
	shr.u32 	%r5008, %r5007, 4;
	mul.lo.s32 	%r5009, %r5008, 50;
	and.b32  	%r1475, %r5009, 62;
	shr.u32 	%r5010, %r5009, 2;
	and.b32  	%r5011, %r5010, 2032;
	or.b32  	%r5012, %r5011, %r1464;
	mul.wide.u32 	%rd11427, %r5012, 8;
	add.s64 	%rd6977, %rd1, %rd11427;
	ld.global.nc.u64 	%rd11428, [%rd6977];
	shr.u64 	%rd6978, %rd11428, %r1475;
	and.b64  	%rd20853, %rd6978, 1125899906842623;
	setp.lt.u32 	%p523, %r1475, 15;
	@%p523 bra 	$L__BB0_3311;
	ld.global.nc.u64 	%rd11429, [%rd6977+128];
	sub.s32 	%r5013, 64, %r1475;
	shl.b64 	%rd11430, %rd11429, %r5013;
	and.b64  	%rd11431, %rd11430, 1125899906842623;
	or.b64  	%rd20853, %rd11431, %rd6978;
$L__BB0_3311:
	st.global.u64 	[%rd6931+2560], %rd20853;
	add.s32 	%r5014, %r1463, 352;
	shr.u32 	%r5015, %r5014, 4;
	mul.lo.s32 	%r5016, %r5015, 50;
	and.b32  	%r1476, %r5016, 62;
	shr.u32 	%r5017, %r5016, 2;
	and.b32  	%r5018, %r5017, 2032;
	or.b32  	%r5019, %r5018, %r1464;
	mul.wide.u32 	%rd11432, %r5019, 8;
	add.s64 	%rd6982, %rd1, %rd11432;
	ld.global.nc.u64 	%rd11433, [%rd6982];
	shr.u64 	%rd6983, %rd11433, %r1476;
	and.b64  	%rd20854, %rd6983, 1125899906842623;
	setp.lt.u32 	%p524, %r1476, 15;
	@%p524 bra 	$L__BB0_3313;
	ld.global.nc.u64 	%rd11434, [%rd6982+128];
	sub.s32 	%r5020, 64, %r1476;
	shl.b64 	%rd11435, %rd11434, %r5020;
	and.b64  	%rd11436, %rd11435, 1125899906842623;
	or.b64  	%rd20854, %rd11436, %rd6983;
$L__BB0_3313:
	st.global.u64 	[%rd6931+2816], %rd20854;
	add.s32 	%r5021, %r1463, 384;
	shr.u32 	%r5022, %r5021, 4;
	mul.lo.s32 	%r5023, %r5022, 50;
	and.b32  	%r1477, %r5023, 62;
	shr.u32 	%r5024, %r5023, 2;
	and.b32  	%r5025, %r5024, 2032;
	or.b32  	%r5026, %r5025, %r1464;
	mul.wide.u32 	%rd11437, %r5026, 8;
	add.s64 	%rd6987, %rd1, %rd11437;
	ld.global.nc.u64 	%rd11438, [%rd6987];
	shr.u64 	%rd6988, %rd11438, %r1477;
	and.b64  	%rd20855, %rd6988, 1125899906842623;
	setp.lt.u32 	%p525, %r1477, 15;
	@%p525 bra 	$L__BB0_3315;
	ld.global.nc.u64 	%rd11439, [%rd6987+128];
	sub.s32 	%r5027, 64, %r1477;
	shl.b64 	%rd11440, %rd11439, %r5027;
	and.b64  	%rd11441, %rd11440, 1125899906842623;
	or.b64  	%rd20855, %rd11441, %rd6988;
$L__BB0_3315:
	st.global.u64 	[%rd6931+3072], %rd20855;
	add.s32 	%r5028, %r1463, 416;
	shr.u32 	%r5029, %r5028, 4;
	mul.lo.s32 	%r5030, %r5029, 50;
	and.b32  	%r1478, %r5030, 62;
	shr.u32 	%r5031, %r5030, 2;
	and.b32  	%r5032, %r5031, 2032;
	or.b32  	%r5033, %r5032, %r1464;
	mul.wide.u32 	%rd11442, %r5033, 8;
	add.s64 	%rd6992, %rd1, %rd11442;
	ld.global.nc.u64 	%rd11443, [%rd6992];
	shr.u64 	%rd6993, %rd11443, %r1478;
	and.b64  	%rd20856, %rd6993, 1125899906842623;
	setp.lt.u32 	%p526, %r1478, 15;
	@%p526 bra 	$L__BB0_3317;
	ld.global.nc.u64 	%rd11444, [%rd6992+128];
	sub.s32 	%r5034, 64, %r1478;
	shl.b64 	%rd11445, %rd11444, %r5034;
	and.b64  	%rd11446, %rd11445, 1125899906842623;
	or.b64  	%rd20856, %rd11446, %rd6993;
$L__BB0_3317:
	st.global.u64 	[%rd6931+3328], %rd20856;
	add.s32 	%r5035, %r1463, 448;
	shr.u32 	%r5036, %r5035, 4;
	mul.lo.s32 	%r5037, %r5036, 50;
	and.b32  	%r1479, %r5037, 62;
	shr.u32 	%r5038, %r5037, 2;
	and.b32  	%r5039, %r5038, 2032;
	or.b32  	%r5040, %r5039, %r1464;
	mul.wide.u32 	%rd11447, %r5040, 8;
	add.s64 	%rd6997, %rd1, %rd11447;
	ld.global.nc.u64 	%rd11448, [%rd6997];
	shr.u64 	%rd6998, %rd11448, %r1479;
	and.b64  	%rd20857, %rd6998, 1125899906842623;
	setp.lt.u32 	%p527, %r1479, 15;
	@%p527 bra 	$L__BB0_3319;
	ld.global.nc.u64 	%rd11449, [%rd6997+128];
	sub.s32 	%r5041, 64, %r1479;
	shl.b64 	%rd11450, %rd11449, %r5041;
	and.b64  	%rd11451, %rd11450, 1125899906842623;
	or.b64  	%rd20857, %rd11451, %rd6998;
$L__BB0_3319:
	st.global.u64 	[%rd6931+3584], %rd20857;
	add.s32 	%r5042, %r1463, 480;
	shr.u32 	%r5043, %r5042, 4;
	mul.lo.s32 	%r5044, %r5043, 50;
	and.b32  	%r1480, %r5044, 62;
	shr.u32 	%r5045, %r5044, 2;
	and.b32  	%r5046, %r5045, 2032;
	or.b32  	%r5047, %r5046, %r1464;
	mul.wide.u32 	%rd11452, %r5047, 8;
	add.s64 	%rd7002, %rd1, %rd11452;
	ld.global.nc.u64 	%rd11453, [%rd7002];
	shr.u64 	%rd7003, %rd11453, %r1480;
	and.b64  	%rd20858, %rd7003, 1125899906842623;
	setp.lt.u32 	%p528, %r1480, 15;
	@%p528 bra 	$L__BB0_3321;
	ld.global.nc.u64 	%rd11454, [%rd7002+128];
	sub.s32 	%r5048, 64, %r1480;
	shl.b64 	%rd11455, %rd11454, %r5048;
	and.b64  	%rd11456, %rd11455, 1125899906842623;
	or.b64  	%rd20858, %rd11456, %rd7003;
$L__BB0_3321:
	st.global.u64 	[%rd6931+3840], %rd20858;
	add.s32 	%r5049, %r1463, 512;
	shr.u32 	%r5050, %r5049, 4;
	mul.lo.s32 	%r5051, %r5050, 50;
	and.b32  	%r1481, %r5051, 62;
	shr.u32 	%r5052, %r5051, 2;
	and.b32  	%r5053, %r5052, 2032;
	or.b32  	%r5054, %r5053, %r1464;
	mul.wide.u32 	%rd11457, %r5054, 8;
	add.s64 	%rd7007, %rd1, %rd11457;
	ld.global.nc.u64 	%rd11458, [%rd7007];
	shr.u64 	%rd7008, %rd11458, %r1481;
	and.b64  	%rd20859, %rd7008, 1125899906842623;
	setp.lt.u32 	%p529, %r1481, 15;
	@%p529 bra 	$L__BB0_3323;
	ld.global.nc.u64 	%rd11459, [%rd7007+128];
	sub.s32 	%r5055, 64, %r1481;
	shl.b64 	%rd11460, %rd11459, %r5055;
	and.b64  	%rd11461, %rd11460, 1125899906842623;
	or.b64  	%rd20859, %rd11461, %rd7008;
$L__BB0_3323:
	st.global.u64 	[%rd6931+4096], %rd20859;
	add.s32 	%r5056, %r1463, 544;
	shr.u32 	%r5057, %r5056, 4;
	mul.lo.s32 	%r5058, %r5057, 50;
	and.b32  	%r1482, %r5058, 62;
	shr.u32 	%r5059, %r5058, 2;
	and.b32  	%r5060, %r5059, 2032;
	or.b32  	%r5061, %r5060, %r1464;
	mul.wide.u32 	%rd11462, %r5061, 8;
	add.s64 	%rd7012, %rd1, %rd11462;
	ld.global.nc.u64 	%rd11463, [%rd7012];
	shr.u64 	%rd7013, %rd11463, %r1482;
	and.b64  	%rd20860, %rd7013, 1125899906842623;
	setp.lt.u32 	%p530, %r1482, 15;
	@%p530 bra 	$L__BB0_3325;
	ld.global.nc.u64 	%rd11464, [%rd7012+128];
	sub.s32 	%r5062, 64, %r1482;
	shl.b64 	%rd11465, %rd11464, %r5062;
	and.b64  	%rd11466, %rd11465, 1125899906842623;
	or.b64  	%rd20860, %rd11466, %rd7013;
$L__BB0_3325:
	st.global.u64 	[%rd6931+4352], %rd20860;
	add.s32 	%r5063, %r1463, 576;
	shr.u32 	%r5064, %r5063, 4;
	mul.lo.s32 	%r5065, %r5064, 50;
	and.b32  	%r1483, %r5065, 62;
	shr.u32 	%r5066, %r5065, 2;
	and.b32  	%r5067, %r5066, 2032;
	or.b32  	%r5068, %r5067, %r1464;
	mul.wide.u32 	%rd11467, %r5068, 8;
	add.s64 	%rd7017, %rd1, %rd11467;
	ld.global.nc.u64 	%rd11468, [%rd7017];
	shr.u64 	%rd7018, %rd11468, %r1483;
	and.b64  	%rd20861, %rd7018, 1125899906842623;
	setp.lt.u32 	%p531, %r1483, 15;
	@%p531 bra 	$L__BB0_3327;
	ld.global.nc.u64 	%rd11469, [%rd7017+128];
	sub.s32 	%r5069, 64, %r1483;
	shl.b64 	%rd11470, %rd11469, %r5069;
	and.b64  	%rd11471, %rd11470, 1125899906842623;
	or.b64  	%rd20861, %rd11471, %rd7018;
$L__BB0_3327:
	st.global.u64 	[%rd6931+4608], %rd20861;
	add.s32 	%r5070, %r1463, 608;
	shr.u32 	%r5071, %r5070, 4;
	mul.lo.s32 	%r5072, %r5071, 50;
	and.b32  	%r1484, %r5072, 62;
	shr.u32 	%r5073, %r5072, 2;
	and.b32  	%r5074, %r5073, 2032;
	or.b32  	%r5075, %r5074, %r1464;
	mul.wide.u32 	%rd11472, %r5075, 8;
	add.s64 	%rd7022, %rd1, %rd11472;
	ld.global.nc.u64 	%rd11473, [%rd7022];
	shr.u64 	%rd7023, %rd11473, %r1484;
	and.b64  	%rd20862, %rd7023, 1125899906842623;
	setp.lt.u32 	%p532, %r1484, 15;
	@%p532 bra 	$L__BB0_3329;
	ld.global.nc.u64 	%rd11474, [%rd7022+128];
	sub.s32 	%r5076, 64, %r1484;
	shl.b64 	%rd11475, %rd11474, %r5076;
	and.b64  	%rd11476, %rd11475, 1125899906842623;
	or.b64  	%rd20862, %rd11476, %rd7023;
$L__BB0_3329:
	st.global.u64 	[%rd6931+4864], %rd20862;
	add.s32 	%r5077, %r1463, 640;
	shr.u32 	%r5078, %r5077, 4;
	mul.lo.s32 	%r5079, %r5078, 50;
	and.b32  	%r1485, %r5079, 62;
	shr.u32 	%r5080, %r5079, 2;
	and.b32  	%r5081, %r5080, 2032;
	or.b32  	%r5082, %r5081, %r1464;
	mul.wide.u32 	%rd11477, %r5082, 8;
	add.s64 	%rd7027, %rd1, %rd11477;
	ld.global.nc.u64 	%rd11478, [%rd7027];
	shr.u64 	%rd7028, %rd11478, %r1485;
	and.b64  	%rd20863, %rd7028, 1125899906842623;
	setp.lt.u32 	%p533, %r1485, 15;
	@%p533 bra 	$L__BB0_3331;
	ld.global.nc.u64 	%rd11479, [%rd7027+128];
	sub.s32 	%r5083, 64, %r1485;
	shl.b64 	%rd11480, %rd11479, %r5083;
	and.b64  	%rd11481, %rd11480, 1125899906842623;
	or.b64  	%rd20863, %rd11481, %rd7028;
$L__BB0_3331:
	st.global.u64 	[%rd6931+5120], %rd20863;
	add.s32 	%r5084, %r1463, 672;
	shr.u32 	%r5085, %r5084, 4;
	mul.lo.s32 	%r5086, %r5085, 50;
	and.b32  	%r1486, %r5086, 62;
	shr.u32 	%r5087, %r5086, 2;
	and.b32  	%r5088, %r5087, 2032;
	or.b32  	%r5089, %r5088, %r1464;
	mul.wide.u32 	%rd11482, %r5089, 8;
	add.s64 	%rd7032, %rd1, %rd11482;
	ld.global.nc.u64 	%rd11483, [%rd7032];
	shr.u64 	%rd7033, %rd11483, %r1486;
	and.b64  	%rd20864, %rd7033, 1125899906842623;
	setp.lt.u32 	%p534, %r1486, 15;
	@%p534 bra 	$L__BB0_3333;
	ld.global.nc.u64 	%rd11484, [%rd7032+128];
	sub.s32 	%r5090, 64, %r1486;
	shl.b64 	%rd11485, %rd11484, %r5090;
	and.b64  	%rd11486, %rd11485, 1125899906842623;
	or.b64  	%rd20864, %rd11486, %rd7033;
$L__BB0_3333:
	st.global.u64 	[%rd6931+5376], %rd20864;
	add.s32 	%r5091, %r1463, 704;
	shr.u32 	%r5092, %r5091, 4;
	mul.lo.s32 	%r5093, %r5092, 50;
	and.b32  	%r1487, %r5093, 62;
	shr.u32 	%r5094, %r5093, 2;
	and.b32  	%r5095, %r5094, 2032;
	or.b32  	%r5096, %r5095, %r1464;
	mul.wide.u32 	%rd11487, %r5096, 8;
	add.s64 	%rd7037, %rd1, %rd11487;
	ld.global.nc.u64 	%rd11488, [%rd7037];
	shr.u64 	%rd7038, %rd11488, %r1487;
	and.b64  	%rd20865, %rd7038, 1125899906842623;
	setp.lt.u32 	%p535, %r1487, 15;
	@%p535 bra 	$L__BB0_3335;
	ld.global.nc.u64 	%rd11489, [%rd7037+128];
	sub.s32 	%r5097, 64, %r1487;
	shl.b64 	%rd11490, %rd11489, %r5097;
	and.b64  	%rd11491, %rd11490, 1125899906842623;
	or.b64  	%rd20865, %rd11491, %rd7038;
$L__BB0_3335:
	st.global.u64 	[%rd6931+5632], %rd20865;
	add.s32 	%r5098, %r1463, 736;
	shr.u32 	%r5099, %r5098, 4;
	mul.lo.s32 	%r5100, %r5099, 50;
	and.b32  	%r1488, %r5100, 62;
	shr.u32 	%r5101, %r5100, 2;
	and.b32  	%r5102, %r5101, 2032;
	or.b32  	%r5103, %r5102, %r1464;
	mul.wide.u32 	%rd11492, %r5103, 8;
	add.s64 	%rd7042, %rd1, %rd11492;
	ld.global.nc.u64 	%rd11493, [%rd7042];
	shr.u64 	%rd7043, %rd11493, %r1488;
	and.b64  	%rd20866, %rd7043, 1125899906842623;
	setp.lt.u32 	%p536, %r1488, 15;
	@%p536 bra 	$L__BB0_3337;
	ld.global.nc.u64 	%rd11494, [%rd7042+128];
	sub.s32 	%r5104, 64, %r1488;
	shl.b64 	%rd11495, %rd11494, %r5104;
	and.b64  	%rd11496, %rd11495, 1125899906842623;
	or.b64  	%rd20866, %rd11496, %rd7043;
$L__BB0_3337:
	st.global.u64 	[%rd6931+5888], %rd20866;
	add.s32 	%r5105, %r1463, 768;
	shr.u32 	%r5106, %r5105, 4;
	mul.lo.s32 	%r5107, %r5106, 50;
	and.b32  	%r1489, %r5107, 62;
	shr.u32 	%r5108, %r5107, 2;
	and.b32  	%r5109, %r5108, 2032;
	or.b32  	%r5110, %r5109, %r1464;
	mul.wide.u32 	%rd11497, %r5110, 8;
	add.s64 	%rd7047, %rd1, %rd11497;
	ld.global.nc.u64 	%rd11498, [%rd7047];
	shr.u64 	%rd7048, %rd11498, %r1489;
	and.b64  	%rd20867, %rd7048, 1125899906842623;
	setp.lt.u32 	%p537, %r1489, 15;
	@%p537 bra 	$L__BB0_3339;
	ld.global.nc.u64 	%rd11499, [%rd7047+128];
	sub.s32 	%r5111, 64, %r1489;
	shl.b64 	%rd11500, %rd11499, %r5111;
	and.b64  	%rd11501, %rd11500, 1125899906842623;
	or.b64  	%rd20867, %rd11501, %rd7048;
$L__BB0_3339:
	st.global.u64 	[%rd6931+6144], %rd20867;
	add.s32 	%r5112, %r1463, 800;
	shr.u32 	%r5113, %r5112, 4;
	mul.lo.s32 	%r5114, %r5113, 50;
	and.b32  	%r1490, %r5114, 62;
	shr.u32 	%r5115, %r5114, 2;
	and.b32  	%r5116, %r5115, 2032;
	or.b32  	%r5117, %r5116, %r1464;
	mul.wide.u32 	%rd11502, %r5117, 8;
	add.s64 	%rd7052, %rd1, %rd11502;
	ld.global.nc.u64 	%rd11503, [%rd7052];
	shr.u64 	%rd7053, %rd11503, %r1490;
	and.b64  	%rd20868, %rd7053, 1125899906842623;
	setp.lt.u32 	%p538, %r1490, 15;
	@%p538 bra 	$L__BB0_3341;
	ld.global.nc.u64 	%rd11504, [%rd7052+128];
	sub.s32 	%r5118, 64, %r1490;
	shl.b64 	%rd11505, %rd11504, %r5118;
	and.b64  	%rd11506, %rd11505, 1125899906842623;
	or.b64  	%rd20868, %rd11506, %rd7053;
$L__BB0_3341:
	st.global.u64 	[%rd6931+6400], %rd20868;
	add.s32 	%r5119, %r1463, 832;
	shr.u32 	%r5120, %r5119, 4;
	mul.lo.s32 	%r5121, %r5120, 50;
	and.b32  	%r1491, %r5121, 62;
	shr.u32 	%r5122, %r5121, 2;
	and.b32  	%r5123, %r5122, 2032;
	or.b32  	%r5124, %r5123, %r1464;
	mul.wide.u32 	%rd11507, %r5124, 8;
	add.s64 	%rd7057, %rd1, %rd11507;
	ld.global.nc.u64 	%rd11508, [%rd7057];
	shr.u64 	%rd7058, %rd11508, %r1491;
	and.b64  	%rd20869, %rd7058, 1125899906842623;
	setp.lt.u32 	%p539, %r1491, 15;
	@%p539 bra 	$L__BB0_3343;
	ld.global.nc.u64 	%rd11509, [%rd7057+128];
	sub.s32 	%r5125, 64, %r1491;
	shl.b64 	%rd11510, %rd11509, %r5125;
	and.b64  	%rd11511, %rd11510, 1125899906842623;
	or.b64  	%rd20869, %rd11511, %rd7058;
$L__BB0_3343:
	st.global.u64 	[%rd6931+6656], %rd20869;
	add.s32 	%r5126, %r1463, 864;
	shr.u32 	%r5127, %r5126, 4;
	mul.lo.s32 	%r5128, %r5127, 50;
	and.b32  	%r1492, %r5128, 62;
	shr.u32 	%r5129, %r5128, 2;
	and.b32  	%r5130, %r5129, 2032;
	or.b32  	%r5131, %r5130, %r1464;
	mul.wide.u32 	%rd11512, %r5131, 8;
	add.s64 	%rd7062, %rd1, %rd11512;
	ld.global.nc.u64 	%rd11513, [%rd7062];
	shr.u64 	%rd7063, %rd11513, %r1492;
	and.b64  	%rd20870, %rd7063, 1125899906842623;
	setp.lt.u32 	%p540, %r1492, 15;
	@%p540 bra 	$L__BB0_3345;
	ld.global.nc.u64 	%rd11514, [%rd7062+128];
	sub.s32 	%r5132, 64, %r1492;
	shl.b64 	%rd11515, %rd11514, %r5132;
	and.b64  	%rd11516, %rd11515, 1125899906842623;
	or.b64  	%rd20870, %rd11516, %rd7063;
$L__BB0_3345:
	st.global.u64 	[%rd6931+6912], %rd20870;
	add.s32 	%r5133, %r1463, 896;
	shr.u32 	%r5134, %r5133, 4;
	mul.lo.s32 	%r5135, %r5134, 50;
	and.b32  	%r1493, %r5135, 62;
	shr.u32 	%r5136, %r5135, 2;
	and.b32  	%r5137, %r5136, 2032;
	or.b32  	%r5138, %r5137, %r1464;
	mul.wide.u32 	%rd11517, %r5138, 8;
	add.s64 	%rd7067, %rd1, %rd11517;
	ld.global.nc.u64 	%rd11518, [%rd7067];
	shr.u64 	%rd7068, %rd11518, %r1493;
	and.b64  	%rd20871, %rd7068, 1125899906842623;
	setp.lt.u32 	%p541, %r1493, 15;
	@%p541 bra 	$L__BB0_3347;
	ld.global.nc.u64 	%rd11519, [%rd7067+128];
	sub.s32 	%r5139, 64, %r1493;
	shl.b64 	%rd11520, %rd11519, %r5139;
	and.b64  	%rd11521, %rd11520, 1125899906842623;
	or.b64  	%rd20871, %rd11521, %rd7068;
$L__BB0_3347:
	st.global.u64 	[%rd6931+7168], %rd20871;
	add.s32 	%r5140, %r1463, 928;
	shr.u32 	%r5141, %r5140, 4;
	mul.lo.s32 	%r5142, %r5141, 50;
	and.b32  	%r1494, %r5142, 62;
	shr.u32 	%r5143, %r5142, 2;
	and.b32  	%r5144, %r5143, 2032;
	or.b32  	%r5145, %r5144, %r1464;
	mul.wide.u32 	%rd11522, %r5145, 8;
	add.s64 	%rd7072, %rd1, %rd11522;
	ld.global.nc.u64 	%rd11523, [%rd7072];
	shr.u64 	%rd7073, %rd11523, %r1494;
	and.b64  	%rd20872, %rd7073, 1125899906842623;
	setp.lt.u32 	%p542, %r1494, 15;
	@%p542 bra 	$L__BB0_3349;
	ld.global.nc.u64 	%rd11524, [%rd7072+128];
	sub.s32 	%r5146, 64, %r1494;
	shl.b64 	%rd11525, %rd11524, %r5146;
	and.b64  	%rd11526, %rd11525, 1125899906842623;
	or.b64  	%rd20872, %rd11526, %rd7073;
$L__BB0_3349:
	st.global.u64 	[%rd6931+7424], %rd20872;
	add.s32 	%r5147, %r1463, 960;
	shr.u32 	%r5148, %r5147, 4;
	mul.lo.s32 	%r5149, %r5148, 50;
	and.b32  	%r1495, %r5149, 62;
	shr.u32 	%r5150, %r5149, 2;
	and.b32  	%r5151, %r5150, 2032;
	or.b32  	%r5152, %r5151, %r1464;
	mul.wide.u32 	%rd11527, %r5152, 8;
	add.s64 	%rd7077, %rd1, %rd11527;
	ld.global.nc.u64 	%rd11528, [%rd7077];
	shr.u64 	%rd7078, %rd11528, %r1495;
	and.b64  	%rd20873, %rd7078, 1125899906842623;
	setp.lt.u32 	%p543, %r1495, 15;
	@%p543 bra 	$L__BB0_3351;
	ld.global.nc.u64 	%rd11529, [%rd7077+128];
	sub.s32 	%r5153, 64, %r1495;
	shl.b64 	%rd11530, %rd11529, %r5153;
	and.b64  	%rd11531, %rd11530, 1125899906842623;
	or.b64  	%rd20873, %rd11531, %rd7078;
$L__BB0_3351:
	st.global.u64 	[%rd6931+7680], %rd20873;
	add.s32 	%r5154, %r1463, 992;
	shr.u32 	%r5155, %r5154, 4;
	mul.lo.s32 	%r5156, %r5155, 50;
	and.b32  	%r1496, %r5156, 62;
	shr.u32 	%r5157, %r5156, 2;
	and.b32  	%r5158, %r5157, 2032;
	or.b32  	%r5159, %r5158, %r1464;
	mul.wide.u32 	%rd11532, %r5159, 8;
	add.s64 	%rd7082, %rd1, %rd11532;
	ld.global.nc.u64 	%rd11533, [%rd7082];
	shr.u64 	%rd7083, %rd11533, %r1496;
	and.b64  	%rd20874, %rd7083, 1125899906842623;
	setp.lt.u32 	%p544, %r1496, 15;
	@%p544 bra 	$L__BB0_3353;
	ld.global.nc.u64 	%rd11534, [%rd7082+128];
	sub.s32 	%r5160, 64, %r1496;
	shl.b64 	%rd11535, %rd11534, %r5160;
	and.b64  	%rd11536, %rd11535, 1125899906842623;
	or.b64  	%rd20874, %rd11536, %rd7083;
$L__BB0_3353:
	st.global.u64 	[%rd6931+7936], %rd20874;
	bra.uni 	$L__BB0_3809;
$L__BB0_3354:
	mov.u32 	%r1531, %tid.x;
	and.b32  	%r1532, %r1531, 15;
	shr.u32 	%r4492, %r1531, 4;
	mul.lo.s32 	%r4493, %r4492, 52;
	and.b32  	%r1533, %r4493, 60;
	shr.u32 	%r4494, %r4493, 2;
	and.b32  	%r4495, %r4494, 1008;
	or.b32  	%r4496, %r4495, %r1532;
	mul.wide.u32 	%rd11054, %r4496, 8;
	add.s64 	%rd7248, %rd1, %rd11054;
	ld.global.nc.u64 	%rd11055, [%rd7248];
	shr.u64 	%rd7249, %rd11055, %r1533;
	and.b64  	%rd20907, %rd7249, 4503599627370495;
	setp.lt.u32 	%p449, %r1533, 13;
	@%p449 bra 	$L__BB0_3356;
	ld.global.nc.u64 	%rd11056, [%rd7248+128];
	sub.s32 	%r4497, 64, %r1533;
	shl.b64 	%rd11057, %rd11056, %r4497;
	and.b64  	%rd11058, %rd11057, 4503599627370495;
	or.b64  	%rd20907, %rd11058, %rd7249;
$L__BB0_3356:
	mul.wide.u32 	%rd11059, %r1531, 8;
	add.s64 	%rd7253, %rd2, %rd11059;
	st.global.u64 	[%rd7253], %rd20907;
	add.s32 	%r4498, %r1531, 32;
	shr.u32 	%r4499, %r4498, 4;
	mul.lo.s32 	%r4500, %r4499, 52;
	and.b32  	%r1534, %r4500, 60;
	shr.u32 	%r4501, %r4500, 2;
	and.b32  	%r4502, %r4501, 2032;
	or.b32  	%r4503, %r4502, %r1532;
	mul.wide.u32 	%rd11060, %r4503, 8;
	add.s64 	%rd7254, %rd1, %rd11060;
	ld.global.nc.u64 	%rd11061, [%rd7254];
	shr.u64 	%rd7255, %rd11061, %r1534;
	and.b64  	%rd20908, %rd7255, 4503599627370495;
	setp.lt.u32 	%p450, %r1534, 13;
	@%p450 bra 	$L__BB0_3358;
	ld.global.nc.u64 	%rd11062, [%rd7254+128];
	sub.s32 	%r4504, 64, %r1534;
	shl.b64 	%rd11063, %rd11062, %r4504;
	and.b64  	%rd11064, %rd11063, 4503599627370495;
	or.b64  	%rd20908, %rd11064, %rd7255;
$L__BB0_3358:
	st.global.u64 	[%rd7253+256], %rd20908;
	add.s32 	%r4505, %r1531, 64;
	shr.u32 	%r4506, %r4505, 4;
	mul.lo.s32 	%r4507, %r4506, 52;
	and.b32  	%r1535, %r4507, 60;
	shr.u32 	%r4508, %r4507, 2;
	and.b32  	%r4509, %r4508, 2032;
	or.b32  	%r4510, %r4509, %r1532;
	mul.wide.u32 	%rd11065, %r4510, 8;
	add.s64 	%rd7259, %rd1, %rd11065;
	ld.global.nc.u64 	%rd11066, [%rd7259];
	shr.u64 	%rd7260, %rd11066, %r1535;
	and.b64  	%rd20909, %rd7260, 4503599627370495;
	setp.lt.u32 	%p451, %r1535, 13;
	@%p451 bra 	$L__BB0_3360;
	ld.global.nc.u64 	%rd11067, [%rd7259+128];
	sub.s32 	%r4511, 64, %r1535;
	shl.b64 	%rd11068, %rd11067, %r4511;
	and.b64  	%rd11069, %rd11068, 4503599627370495;
	or.b64  	%rd20909, %rd11069, %rd7260;
$L__BB0_3360:
	st.global.u64 	[%rd7253+512], %rd20909;
	add.s32 	%r4512, %r1531, 96;
	shr.u32 	%r4513, %r4512, 4;
	mul.lo.s32 	%r4514, %r4513, 52;
	and.b32  	%r1536, %r4514, 60;
	shr.u32 	%r4515, %r4514, 2;
	and.b32  	%r4516, %r4515, 2032;
	or.b32  	%r4517, %r4516, %r1532;
	mul.wide.u32 	%rd11070, %r4517, 8;
	add.s64 	%rd7264, %rd1, %rd11070;
	ld.global.nc.u64 	%rd11071, [%rd7264];
	shr.u64 	%rd7265, %rd11071, %r1536;
	and.b64  	%rd20910, %rd7265, 4503599627370495;
	setp.lt.u32 	%p452, %r1536, 13;
	@%p452 bra 	$L__BB0_3362;
	ld.global.nc.u64 	%rd11072, [%rd7264+128];
	sub.s32 	%r4518, 64, %r1536;
	shl.b64 	%rd11073, %rd11072, %r4518;
	and.b64  	%rd11074, %rd11073, 4503599627370495;
	or.b64  	%rd20910, %rd11074, %rd7265;
$L__BB0_3362:
	st.global.u64 	[%rd7253+768], %rd20910;
	add.s32 	%r4519, %r1531, 128;
	shr.u32 	%r4520, %r4519, 4;
	mul.lo.s32 	%r4521, %r4520, 52;
	and.b32  	%r1537, %r4521, 60;
	shr.u32 	%r4522, %r4521, 2;
	and.b32  	%r4523, %r4522, 2032;
	or.b32  	%r4524, %r4523, %r1532;
	mul.wide.u32 	%rd11075, %r4524, 8;
	add.s64 	%rd7269, %rd1, %rd11075;
	ld.global.nc.u64 	%rd11076, [%rd7269];
	shr.u64 	%rd7270, %rd11076, %r1537;
	and.b64  	%rd20911, %rd7270, 4503599627370495;
	setp.lt.u32 	%p453, %r1537, 13;
	@%p453 bra 	$L__BB0_3364;
	ld.global.nc.u64 	%rd11077, [%rd7269+128];
	sub.s32 	%r4525, 64, %r1537;
	shl.b64 	%rd11078, %rd11077, %r4525;
	and.b64  	%rd11079, %rd11078, 4503599627370495;
	or.b64  	%rd20911, %rd11079, %rd7270;
$L__BB0_3364:
	st.global.u64 	[%rd7253+1024], %rd20911;
	add.s32 	%r4526, %r1531, 160;
	shr.u32 	%r4527, %r4526, 4;
	mul.lo.s32 	%r4528, %r4527, 52;
	and.b32  	%r1538, %r4528, 60;
	shr.u32 	%r4529, %r4528, 2;
	and.b32  	%r4530, %r4529, 2032;
	or.b32  	%r4531, %r4530, %r1532;
	mul.wide.u32 	%rd11080, %r4531, 8;
	add.s64 	%rd7274, %rd1, %rd11080;
	ld.global.nc.u64 	%rd11081, [%rd7274];
	shr.u64 	%rd7275, %rd11081, %r1538;
	and.b64  	%rd20912, %rd7275, 4503599627370495;
	setp.lt.u32 	%p454, %r1538, 13;
	@%p454 bra 	$L__BB0_3366;
	ld.global.nc.u64 	%rd11082, [%rd7274+128];
	sub.s32 	%r4532, 64, %r1538;
	shl.b64 	%rd11083, %rd11082, %r4532;
	and.b64  	%rd11084, %rd11083, 4503599627370495;
	or.b64  	%rd20912, %rd11084, %rd7275;
$L__BB0_3366:
	st.global.u64 	[%rd7253+1280], %rd20912;
	add.s32 	%r4533, %r1531, 192;
	shr.u32 	%r4534, %r4533, 4;
	mul.lo.s32 	%r4535, %r4534, 52;
	and.b32  	%r1539, %r4535, 60;
	shr.u32 	%r4536, %r4535, 2;
	and.b32  	%r4537, %r4536, 2032;
	or.b32  	%r4538, %r4537, %r1532;
	mul.wide.u32 	%rd11085, %r4538, 8;
	add.s64 	%rd7279, %rd1, %rd11085;
	ld.global.nc.u64 	%rd11086, [%rd7279];
	shr.u64 	%rd7280, %rd11086, %r1539;
	and.b64  	%rd20913, %rd7280, 4503599627370495;
	setp.lt.u32 	%p455, %r1539, 13;
	@%p455 bra 	$L__BB0_3368;
	ld.global.nc.u64 	%rd11087, [%rd7279+128];
	sub.s32 	%r4539, 64, %r1539;
	shl.b64 	%rd11088, %rd11087, %r4539;
	and.b64  	%rd11089, %rd11088, 4503599627370495;
	or.b64  	%rd20913, %rd11089, %rd7280;
$L__BB0_3368:
	st.global.u64 	[%rd7253+1536], %rd20913;
	add.s32 	%r4540, %r1531, 224;
	shr.u32 	%r4541, %r4540, 4;
	mul.lo.s32 	%r4542, %r4541, 52;
	and.b32  	%r1540, %r4542, 60;
	shr.u32 	%r4543, %r4542, 2;
	and.b32  	%r4544, %r4543, 2032;
	or.b32  	%r4545, %r4544, %r1532;
	mul.wide.u32 	%rd11090, %r4545, 8;
	add.s64 	%rd7284, %rd1, %rd11090;
	ld.global.nc.u64 	%rd11091, [%rd7284];
	shr.u64 	%rd7285, %rd11091, %r1540;
	and.b64  	%rd20914, %rd7285, 4503599627370495;
	setp.lt.u32 	%p456, %r1540, 13;
	@%p456 bra 	$L__BB0_3370;
	ld.global.nc.u64 	%rd11092, [%rd7284+128];
	sub.s32 	%r4546, 64, %r1540;
	shl.b64 	%rd11093, %rd11092, %r4546;
	and.b64  	%rd11094, %rd11093, 4503599627370495;
	or.b64  	%rd20914, %rd11094, %rd7285;
$L__BB0_3370:
	st.global.u64 	[%rd7253+1792], %rd20914;
	add.s32 	%r4547, %r1531, 256;
	shr.u32 	%r4548, %r4547, 4;
	mul.lo.s32 	%r4549, %r4548, 52;
	and.b32  	%r1541, %r4549, 60;
	shr.u32 	%r4550, %r4549, 2;
	and.b32  	%r4551, %r4550, 2032;
	or.b32  	%r4552, %r4551, %r1532;
	mul.wide.u32 	%rd11095, %r4552, 8;
	add.s64 	%rd7289, %rd1, %rd11095;
	ld.global.nc.u64 	%rd11096, [%rd7289];
	shr.u64 	%rd7290, %rd11096, %r1541;
	and.b64  	%rd20915, %rd7290, 4503599627370495;
	setp.lt.u32 	%p457, %r1541, 13;
	@%p457 bra 	$L__BB0_3372;
	ld.global.nc.u64 	%rd11097, [%rd7289+128];
	sub.s32 	%r4553, 64, %r1541;
	shl.b64 	%rd11098, %rd11097, %r4553;
	and.b64  	%rd11099, %rd11098, 4503599627370495;
	or.b64  	%rd20915, %rd11099, %rd7290;
$L__BB0_3372:
	st.global.u64 	[%rd7253+2048], %rd20915;
	add.s32 	%r4554, %r1531, 288;
	shr.u32 	%r4555, %r4554, 4;
	mul.lo.s32 	%r4556, %r4555, 52;
	and.b32  	%r1542, %r4556, 60;
	shr.u32 	%r4557, %r4556, 2;
	and.b32  	%r4558, %r4557, 2032;
	or.b32  	%r4559, %r4558, %r1532;
	mul.wide.u32 	%rd11100, %r4559, 8;
	add.s64 	%rd7294, %rd1, %rd11100;
	ld.global.nc.u64 	%rd11101, [%rd7294];
	shr.u64 	%rd7295, %rd11101, %r1542;
	and.b64  	%rd20916, %rd7295, 4503599627370495;
	setp.lt.u32 	%p458, %r1542, 13;
	@%p458 bra 	$L__BB0_3374;
	ld.global.nc.u64 	%rd11102, [%rd7294+128];
	sub.s32 	%r4560, 64, %r1542;
	shl.b64 	%rd11103, %rd11102, %r4560;
	and.b64  	%rd11104, %rd11103, 4503599627370495;
	or.b64  	%rd20916, %rd11104, %rd7295;
$L__BB0_3374:
	st.global.u64 	[%rd7253+2304], %rd20916;
	add.s32 	%r4561, %r1531, 320;
	shr.u32 	%r4562, %r4561, 4;
	mul.lo.s32 	%r4563, %r4562, 52;
	and.b32  	%r1543, %r4563, 60;
	shr.u32 	%r4564, %r4563, 2;
	and.b32  	%r4565, %r4564, 2032;
	or.b32  	%r4566, %r4565, %r1532;
	mul.wide.u32 	%rd11105, %r4566, 8;
	add.s64 	%rd7299, %rd1, %rd11105;
	ld.global.nc.u64 	%rd11106, [%rd7299];
	shr.u64 	%rd7300, %rd11106, %r1543;
	and.b64  	%rd20917, %rd7300, 4503599627370495;
	setp.lt.u32 	%p459, %r1543, 13;
	@%p459 bra 	$L__BB0_3376;
	ld.global.nc.u64 	%rd11107, [%rd7299+128];
	sub.s32 	%r4567, 64, %r1543;
	shl.b64 	%rd11108, %rd11107, %r4567;
	and.b64  	%rd11109, %rd11108, 4503599627370495;
	or.b64  	%rd20917, %rd11109, %rd7300;
$L__BB0_3376:
	st.global.u64 	[%rd7253+2560], %rd20917;
	add.s32 	%r4568, %r1531, 352;
	shr.u32 	%r4569, %r4568, 4;
	mul.lo.s32 	%r4570, %r4569, 52;
	and.b32  	%r1544, %r4570, 60;
	shr.u32 	%r4571, %r4570, 2;
	and.b32  	%r4572, %r4571, 2032;
	or.b32  	%r4573, %r4572, %r1532;
	mul.wide.u32 	%rd11110, %r4573, 8;
	add.s64 	%rd7304, %rd1, %rd11110;
	ld.global.nc.u64 	%rd11111, [%rd7304];
	shr.u64 	%rd7305, %rd11111, %r1544;
	and.b64  	%rd20918, %rd7305, 4503599627370495;
	setp.lt.u32 	%p460, %r1544, 13;
	@%p460 bra 	$L__BB0_3378;
	ld.global.nc.u64 	%rd11112, [%rd7304+128];
	sub.s32 	%r4574, 64, %r1544;
	shl.b64 	%rd11113, %rd11112, %r4574;
	and.b64  	%rd11114, %rd11113, 4503599627370495;
	or.b64  	%rd20918, %rd11114, %rd7305;
$L__BB0_3378:
	st.global.u64 	[%rd7253+2816], %rd20918;
	add.s32 	%r4575, %r1531, 384;
	shr.u32 	%r4576, %r4575, 4;
	mul.lo.s32 	%r4577, %r4576, 52;
	and.b32  	%r1545, %r4577, 60;
	shr.u32 	%r4578, %r4577, 2;
	and.b32  	%r4579, %r4578, 2032;
	or.b32  	%r4580, %r4579, %r1532;
	mul.wide.u32 	%rd11115, %r4580, 8;
	add.s64 	%rd7309, %rd1, %rd11115;
	ld.global.nc.u64 	%rd11116, [%rd7309];
	shr.u64 	%rd7310, %rd11116, %r1545;
	and.b64  	%rd20919, %rd7310, 4503599627370495;
	setp.lt.u32 	%p461, %r1545, 13;
	@%p461 bra 	$L__BB0_3380;
	ld.global.nc.u64 	%rd11117, [%rd7309+128];
	sub.s32 	%r4581, 64, %r1545;
	shl.b64 	%rd11118, %rd11117, %r4581;
	and.b64  	%rd11119, %rd11118, 4503599627370495;
	or.b64  	%rd20919, %rd11119, %rd7310;
$L__BB0_3380:
	st.global.u64 	[%rd7253+3072], %rd20919;
	add.s32 	%r4582, %r1531, 416;
	shr.u32 	%r4583, %r4582, 4;
	mul.lo.s32 	%r4584, %r4583, 52;
	and.b32  	%r1546, %r4584, 60;
	shr.u32 	%r4585, %r4584, 2;
	and.b32  	%r4586, %r4585, 2032;
	or.b32  	%r4587, %r4586, %r1532;
	mul.wide.u32 	%rd11120, %r4587, 8;
	add.s64 	%rd7314, %rd1, %rd11120;
	ld.global.nc.u64 	%rd11121, [%rd7314];
	shr.u64 	%rd7315, %rd11121, %r1546;
	and.b64  	%rd20920, %rd7315, 4503599627370495;
	setp.lt.u32 	%p462, %r1546, 13;
	@%p462 bra 	$L__BB0_3382;
	ld.global.nc.u64 	%rd11122, [%rd7314+128];
	sub.s32 	%r4588, 64, %r1546;
	shl.b64 	%rd11123, %rd11122, %r4588;
	and.b64  	%rd11124, %rd11123, 4503599627370495;
	or.b64  	%rd20920, %rd11124, %rd7315;
$L__BB0_3382:
	st.global.u64 	[%rd7253+3328], %rd20920;
	add.s32 	%r4589, %r1531, 448;
	shr.u32 	%r4590, %r4589, 4;
	mul.lo.s32 	%r4591, %r4590, 52;
	and.b32  	%r1547, %r4591, 60;
	shr.u32 	%r4592, %r4591, 2;
	and.b32  	%r4593, %r4592, 2032;
	or.b32  	%r4594, %r4593, %r1532;
	mul.wide.u32 	%rd11125, %r4594, 8;
	add.s64 	%rd7319, %rd1, %rd11125;
	ld.global.nc.u64 	%rd11126, [%rd7319];
	shr.u64 	%rd7320, %rd11126, %r1547;
	and.b64  	%rd20921, %rd7320, 4503599627370495;
	setp.lt.u32 	%p463, %r1547, 13;
	@%p463 bra 	$L__BB0_3384;
	ld.global.nc.u64 	%rd11127, [%rd7319+128];
	sub.s32 	%r4595, 64, %r1547;
	shl.b64 	%rd11128, %rd11127, %r4595;
	and.b64  	%rd11129, %rd11128, 4503599627370495;
	or.b64  	%rd20921, %rd11129, %rd7320;
$L__BB0_3384:
	st.global.u64 	[%rd7253+3584], %rd20921;
	add.s32 	%r4596, %r1531, 480;
	shr.u32 	%r4597, %r4596, 4;
	mul.lo.s32 	%r4598, %r4597, 52;
	and.b32  	%r1548, %r4598, 60;
	shr.u32 	%r4599, %r4598, 2;
	and.b32  	%r4600, %r4599, 2032;
	or.b32  	%r4601, %r4600, %r1532;
	mul.wide.u32 	%rd11130, %r4601, 8;
	add.s64 	%rd7324, %rd1, %rd11130;
	ld.global.nc.u64 	%rd11131, [%rd7324];
	shr.u64 	%rd7325, %rd11131, %r1548;
	and.b64  	%rd20922, %rd7325, 4503599627370495;
	setp.lt.u32 	%p464, %r1548, 13;
	@%p464 bra 	$L__BB0_3386;
	ld.global.nc.u64 	%rd11132, [%rd7324+128];
	sub.s32 	%r4602, 64, %r1548;
	shl.b64 	%rd11133, %rd11132, %r4602;
	and.b64  	%rd11134, %rd11133, 4503599627370495;
	or.b64  	%rd20922, %rd11134, %rd7325;
$L__BB0_3386:
	st.global.u64 	[%rd7253+3840], %rd20922;
	add.s32 	%r4603, %r1531, 512;
	shr.u32 	%r4604, %r4603, 4;
	mul.lo.s32 	%r4605, %r4604, 52;
	and.b32  	%r1549, %r4605, 60;
	shr.u32 	%r4606, %r4605, 2;
	and.b32  	%r4607, %r4606, 2032;
	or.b32  	%r4608, %r4607, %r1532;
	mul.wide.u32 	%rd11135, %r4608, 8;
	add.s64 	%rd7329, %rd1, %rd11135;
	ld.global.nc.u64 	%rd11136, [%rd7329];
	shr.u64 	%rd7330, %rd11136, %r1549;
	and.b64  	%rd20923, %rd7330, 4503599627370495;
	setp.lt.u32 	%p465, %r1549, 13;
	@%p465 bra 	$L__BB0_3388;
	ld.global.nc.u64 	%rd11137, [%rd7329+128];
	sub.s32 	%r4609, 64, %r1549;
	shl.b64 	%rd11138, %rd11137, %r4609;
	and.b64  	%rd11139, %rd11138, 4503599627370495;
	or.b64  	%rd20923, %rd11139, %rd7330;
$L__BB0_3388:
	st.global.u64 	[%rd7253+4096], %rd20923;
	add.s32 	%r4610, %r1531, 544;
	shr.u32 	%r4611, %r4610, 4;
	mul.lo.s32 	%r4612, %r4611, 52;
	and.b32  	%r1550, %r4612, 60;
	shr.u32 	%r4613, %r4612, 2;
	and.b32  	%r4614, %r4613, 2032;
	or.b32  	%r4615, %r4614, %r1532;
	mul.wide.u32 	%rd11140, %r4615, 8;
	add.s64 	%rd7334, %rd1, %rd11140;
	ld.global.nc.u64 	%rd11141, [%rd7334];
	shr.u64 	%rd7335, %rd11141, %r1550;
	and.b64  	%rd20924, %rd7335, 4503599627370495;
	setp.lt.u32 	%p466, %r1550, 13;
	@%p466 bra 	$L__BB0_3390;
	ld.global.nc.u64 	%rd11142, [%rd7334+128];
	sub.s32 	%r4616, 64, %r1550;
	shl.b64 	%rd11143, %rd11142, %r4616;
	and.b64  	%rd11144, %rd11143, 4503599627370495;
	or.b64  	%rd20924, %rd11144, %rd7335;
$L__BB0_3390:
	st.global.u64 	[%rd7253+4352], %rd20924;
	add.s32 	%r4617, %r1531, 576;
	shr.u32 	%r4618, %r4617, 4;
	mul.lo.s32 	%r4619, %r4618, 52;
	and.b32  	%r1551, %r4619, 60;
	shr.u32 	%r4620, %r4619, 2;
	and.b32  	%r4621, %r4620, 2032;
	or.b32  	%r4622, %r4621, %r1532;
	mul.wide.u32 	%rd11145, %r4622, 8;
	add.s64 	%rd7339, %rd1, %rd11145;
	ld.global.nc.u64 	%rd11146, [%rd7339];
	shr.u64 	%rd7340, %rd11146, %r1551;
	and.b64  	%rd20925, %rd7340, 4503599627370495;
	setp.lt.u32 	%p467, %r1551, 13;
	@%p467 bra 	$L__BB0_3392;
	ld.global.nc.u64 	%rd11147, [%rd7339+128];
	sub.s32 	%r4623, 64, %r1551;
	shl.b64 	%rd11148, %rd11147, %r4623;
	and.b64  	%rd11149, %rd11148, 4503599627370495;
	or.b64  	%rd20925, %rd11149, %rd7340;
$L__BB0_3392:
	st.global.u64 	[%rd7253+4608], %rd20925;
	add.s32 	%r4624, %r1531, 608;
	shr.u32 	%r4625, %r4624, 4;
	mul.lo.s32 	%r4626, %r4625, 52;
	and.b32  	%r1552, %r4626, 60;
	shr.u32 	%r4627, %r4626, 2;
	and.b32  	%r4628, %r4627, 2032;
	or.b32  	%r4629, %r4628, %r1532;
	mul.wide.u32 	%rd11150, %r4629, 8;
	add.s64 	%rd7344, %rd1, %rd11150;
	ld.global.nc.u64 	%rd11151, [%rd7344];
	shr.u64 	%rd7345, %rd11151, %r1552;
	and.b64  	%rd20926, %rd7345, 4503599627370495;
	setp.lt.u32 	%p468, %r1552, 13;
	@%p468 bra 	$L__BB0_3394;
	ld.global.nc.u64 	%rd11152, [%rd7344+128];
	sub.s32 	%r4630, 64, %r1552;
	shl.b64 	%rd11153, %rd11152, %r4630;
	and.b64  	%rd11154, %rd11153, 4503599627370495;
	or.b64  	%rd20926, %rd11154, %rd7345;
$L__BB0_3394:
	st.global.u64 	[%rd7253+4864], %rd20926;
	add.s32 	%r4631, %r1531, 640;
	shr.u32 	%r4632, %r4631, 4;
	mul.lo.s32 	%r4633, %r4632, 52;
	and.b32  	%r1553, %r4633, 60;
	shr.u32 	%r4634, %r4633, 2;
	and.b32  	%r4635, %r4634, 2032;
	or.b32  	%r4636, %r4635, %r1532;
	mul.wide.u32 	%rd11155, %r4636, 8;
	add.s64 	%rd7349, %rd1, %rd11155;
	ld.global.nc.u64 	%rd11156, [%rd7349];
	shr.u64 	%rd7350, %rd11156, %r1553;
	and.b64  	%rd20927, %rd7350, 4503599627370495;
	setp.lt.u32 	%p469, %r1553, 13;
	@%p469 bra 	$L__BB0_3396;
	ld.global.nc.u64 	%rd11157, [%rd7349+128];
	sub.s32 	%r4637, 64, %r1553;
	shl.b64 	%rd11158, %rd11157, %r4637;
	and.b64  	%rd11159, %rd11158, 4503599627370495;
	or.b64  	%rd20927, %rd11159, %rd7350;
$L__BB0_3396:
	st.global.u64 	[%rd7253+5120], %rd20927;
	add.s32 	%r4638, %r1531, 672;
	shr.u32 	%r4639, %r4638, 4;
	mul.lo.s32 	%r4640, %r4639, 52;
	and.b32  	%r1554, %r4640, 60;
	shr.u32 	%r4641, %r4640, 2;
	and.b32  	%r4642, %r4641, 2032;
	or.b32  	%r4643, %r4642, %r1532;
	mul.wide.u32 	%rd11160, %r4643, 8;
	add.s64 	%rd7354, %rd1, %rd11160;
	ld.global.nc.u64 	%rd11161, [%rd7354];
	shr.u64 	%rd7355, %rd11161, %r1554;
	and.b64  	%rd20928, %rd7355, 4503599627370495;
	setp.lt.u32 	%p470, %r1554, 13;
	@%p470 bra 	$L__BB0_3398;
	ld.global.nc.u64 	%rd11162, [%rd7354+128];
	sub.s32 	%r4644, 64, %r1554;
	shl.b64 	%rd11163, %rd11162, %r4644;
	and.b64  	%rd11164, %rd11163, 4503599627370495;
	or.b64  	%rd20928, %rd11164, %rd7355;
$L__BB0_3398:
	st.global.u64 	[%rd7253+5376], %rd20928;
	add.s32 	%r4645, %r1531, 704;
	shr.u32 	%r4646, %r4645, 4;
	mul.lo.s32 	%r4647, %r4646, 52;
	and.b32  	%r1555, %r4647, 60;
	shr.u32 	%r4648, %r4647, 2;
	and.b32  	%r4649, %r4648, 2032;
	or.b32  	%r4650, %r4649, %r1532;
	mul.wide.u32 	%rd11165, %r4650, 8;
	add.s64 	%rd7359, %rd1, %rd11165;
	ld.global.nc.u64 	%rd11166, [%rd7359];
	shr.u64 	%rd7360, %rd11166, %r1555;
	and.b64  	%rd20929, %rd7360, 4503599627370495;
	setp.lt.u32 	%p471, %r1555, 13;
	@%p471 bra 	$L__BB0_3400;
	ld.global.nc.u64 	%rd11167, [%rd7359+128];
	sub.s32 	%r4651, 64, %r1555;
	shl.b64 	%rd11168, %rd11167, %r4651;
	and.b64  	%rd11169, %rd11168, 4503599627370495;
	or.b64  	%rd20929, %rd11169, %rd7360;
$L__BB0_3400:
	st.global.u64 	[%rd7253+5632], %rd20929;
	add.s32 	%r4652, %r1531, 736;
	shr.u32 	%r4653, %r4652, 4;
	mul.lo.s32 	%r4654, %r4653, 52;
	and.b32  	%r1556, %r4654, 60;
	shr.u32 	%r4655, %r4654, 2;
	and.b32  	%r4656, %r4655, 2032;
	or.b32  	%r4657, %r4656, %r1532;
	mul.wide.u32 	%rd11170, %r4657, 8;
	add.s64 	%rd7364, %rd1, %rd11170;
	ld.global.nc.u64 	%rd11171, [%rd7364];
	shr.u64 	%rd7365, %rd11171, %r1556;
	and.b64  	%rd20930, %rd7365, 4503599627370495;
	setp.lt.u32 	%p472, %r1556, 13;
	@%p472 bra 	$L__BB0_3402;
	ld.global.nc.u64 	%rd11172, [%rd7364+128];
	sub.s32 	%r4658, 64, %r1556;
	shl.b64 	%rd11173, %rd11172, %r4658;
	and.b64  	%rd11174, %rd11173, 4503599627370495;
	or.b64  	%rd20930, %rd11174, %rd7365;
$L__BB0_3402:
	st.global.u64 	[%rd7253+5888], %rd20930;
	add.s32 	%r4659, %r1531, 768;
	shr.u32 	%r4660, %r4659, 4;
	mul.lo.s32 	%r4661, %r4660, 52;
	and.b32  	%r1557, %r4661, 60;
	shr.u32 	%r4662, %r4661, 2;
	and.b32  	%r4663, %r4662, 2032;
	or.b32  	%r4664, %r4663, %r1532;
	mul.wide.u32 	%rd11175, %r4664, 8;
	add.s64 	%rd7369, %rd1, %rd11175;
	ld.global.nc.u64 	%rd11176, [%rd7369];
	shr.u64 	%rd7370, %rd11176, %r1557;
	and.b64  	%rd20931, %rd7370, 4503599627370495;
	setp.lt.u32 	%p473, %r1557, 13;
	@%p473 bra 	$L__BB0_3404;
	ld.global.nc.u64 	%rd11177, [%rd7369+128];
	sub.s32 	%r4665, 64, %r1557;
	shl.b64 	%rd11178, %rd11177, %r4665;
	and.b64  	%rd11179, %rd11178, 4503599627370495;
	or.b64  	%rd20931, %rd11179, %rd7370;
$L__BB0_3404:
	st.global.u64 	[%rd7253+6144], %rd20931;
	add.s32 	%r4666, %r1531, 800;
	shr.u32 	%r4667, %r4666, 4;
	mul.lo.s32 	%r4668, %r4667, 52;
	and.b32  	%r1558, %r4668, 60;
	shr.u32 	%r4669, %r4668, 2;
	and.b32  	%r4670, %r4669, 2032;
	or.b32  	%r4671, %r4670, %r1532;
	mul.wide.u32 	%rd11180, %r4671, 8;
	add.s64 	%rd7374, %rd1, %rd11180;
	ld.global.nc.u64 	%rd11181, [%rd7374];
	shr.u64 	%rd7375, %rd11181, %r1558;
	and.b64  	%rd20932, %rd7375, 4503599627370495;
	setp.lt.u32 	%p474, %r1558, 13;
	@%p474 bra 	$L__BB0_3406;
	ld.global.nc.u64 	%rd11182, [%rd7374+128];
	sub.s32 	%r4672, 64, %r1558;
	shl.b64 	%rd11183, %rd11182, %r4672;
	and.b64  	%rd11184, %rd11183, 4503599627370495;
	or.b64  	%rd20932, %rd11184, %rd7375;
$L__BB0_3406:
	st.global.u64 	[%rd7253+6400], %rd20932;
	add.s32 	%r4673, %r1531, 832;
	shr.u32 	%r4674, %r4673, 4;
	mul.lo.s32 	%r4675, %r4674, 52;
	and.b32  	%r1559, %r4675, 60;
	shr.u32 	%r4676, %r4675, 2;
	and.b32  	%r4677, %r4676, 2032;
	or.b32  	%r4678, %r4677, %r1532;
	mul.wide.u32 	%rd11185, %r4678, 8;
	add.s64 	%rd7379, %rd1, %rd11185;
	ld.global.nc.u64 	%rd11186, [%rd7379];
	shr.u64 	%rd7380, %rd11186, %r1559;
	and.b64  	%rd20933, %rd7380, 4503599627370495;
	setp.lt.u32 	%p475, %r1559, 13;
	@%p475 bra 	$L__BB0_3408;
	ld.global.nc.u64 	%rd11187, [%rd7379+128];
	sub.s32 	%r4679, 64, %r1559;
	shl.b64 	%rd11188, %rd11187, %r4679;
	and.b64  	%rd11189, %rd11188, 4503599627370495;
	or.b64  	%rd20933, %rd11189, %rd7380;
$L__BB0_3408:
	st.global.u64 	[%rd7253+6656], %rd20933;
	add.s32 	%r4680, %r1531, 864;
	shr.u32 	%r4681, %r4680, 4;
	mul.lo.s32 	%r4682, %r4681, 52;
	and.b32  	%r1560, %r4682, 60;
	shr.u32 	%r4683, %r4682, 2;
	and.b32  	%r4684, %r4683, 2032;
	or.b32  	%r4685, %r4684, %r1532;
	mul.wide.u32 	%rd11190, %r4685, 8;
	add.s64 	%rd7384, %rd1, %rd11190;
	ld.global.nc.u64 	%rd11191, [%rd7384];
	shr.u64 	%rd7385, %rd11191, %r1560;
	and.b64  	%rd20934, %rd7385, 4503599627370495;
	setp.lt.u32 	%p476, %r1560, 13;
	@%p476 bra 	$L__BB0_3410;
	ld.global.nc.u64 	%rd11192, [%rd7384+128];
	sub.s32 	%r4686, 64, %r1560;
	shl.b64 	%rd11193, %rd11192, %r4686;
	and.b64  	%rd11194, %rd11193, 4503599627370495;
	or.b64  	%rd20934, %rd11194, %rd7385;
$L__BB0_3410:
	st.global.u64 	[%rd7253+6912], %rd20934;
	add.s32 	%r4687, %r1531, 896;
	shr.u32 	%r4688, %r4687, 4;
	mul.lo.s32 	%r4689, %r4688, 52;
	and.b32  	%r1561, %r4689, 60;
	shr.u32 	%r4690, %r4689, 2;
	and.b32  	%r4691, %r4690, 2032;
	or.b32  	%r4692, %r4691, %r1532;
	mul.wide.u32 	%rd11195, %r4692, 8;
	add.s64 	%rd7389, %rd1, %rd11195;
	ld.global.nc.u64 	%rd11196, [%rd7389];
	shr.u64 	%rd7390, %rd11196, %r1561;
	and.b64  	%rd20935, %rd7390, 4503599627370495;
	setp.lt.u32 	%p477, %r1561, 13;
	@%p477 bra 	$L__BB0_3412;
	ld.global.nc.u64 	%rd11197, [%rd7389+128];
	sub.s32 	%r4693, 64, %r1561;
	shl.b64 	%rd11198, %rd11197, %r4693;
	and.b64  	%rd11199, %rd11198, 4503599627370495;
	or.b64  	%rd20935, %rd11199, %rd7390;
$L__BB0_3412:
	st.global.u64 	[%rd7253+7168], %rd20935;
	add.s32 	%r4694, %r1531, 928;
	shr.u32 	%r4695, %r4694, 4;
	mul.lo.s32 	%r4696, %r4695, 52;
	and.b32  	%r1562, %r4696, 60;
	shr.u32 	%r4697, %r4696, 2;
	and.b32  	%r4698, %r4697, 2032;
	or.b32  	%r4699, %r4698, %r1532;
	mul.wide.u32 	%rd11200, %r4699, 8;
	add.s64 	%rd7394, %rd1, %rd11200;
	ld.global.nc.u64 	%rd11201, [%rd7394];
	shr.u64 	%rd7395, %rd11201, %r1562;
	and.b64  	%rd20936, %rd7395, 4503599627370495;
	setp.lt.u32 	%p478, %r1562, 13;
	@%p478 bra 	$L__BB0_3414;
	ld.global.nc.u64 	%rd11202, [%rd7394+128];
	sub.s32 	%r4700, 64, %r1562;
	shl.b64 	%rd11203, %rd11202, %r4700;
	and.b64  	%rd11204, %rd11203, 4503599627370495;
	or.b64  	%rd20936, %rd11204, %rd7395;
$L__BB0_3414:
	st.global.u64 	[%rd7253+7424], %rd20936;
	add.s32 	%r4701, %r1531, 960;
	shr.u32 	%r4702, %r4701, 4;
	mul.lo.s32 	%r4703, %r4702, 52;
	and.b32  	%r1563, %r4703, 60;
	shr.u32 	%r4704, %r4703, 2;
	and.b32  	%r4705, %r4704, 2032;
	or.b32  	%r4706, %r4705, %r1532;
	mul.wide.u32 	%rd11205, %r4706, 8;
	add.s64 	%rd7399, %rd1, %rd11205;
	ld.global.nc.u64 	%rd11206, [%rd7399];
	shr.u64 	%rd7400, %rd11206, %r1563;
	and.b64  	%rd20937, %rd7400, 4503599627370495;
	setp.lt.u32 	%p479, %r1563, 13;
	@%p479 bra 	$L__BB0_3416;
	ld.global.nc.u64 	%rd11207, [%rd7399+128];
	sub.s32 	%r4707, 64, %r1563;
	shl.b64 	%rd11208, %rd11207, %r4707;
	and.b64  	%rd11209, %rd11208, 4503599627370495;
	or.b64  	%rd20937, %rd11209, %rd7400;
$L__BB0_3416:
	st.global.u64 	[%rd7253+7680], %rd20937;
	add.s32 	%r4708, %r1531, 992;
	shr.u32 	%r4709, %r4708, 4;
	mul.lo.s32 	%r4710, %r4709, 52;
	and.b32  	%r1564, %r4710, 60;
	shr.u32 	%r4711, %r4710, 2;
	and.b32  	%r4712, %r4711, 2032;
	or.b32  	%r4713, %r4712, %r1532;
	mul.wide.u32 	%rd11210, %r4713, 8;
	add.s64 	%rd7404, %rd1, %rd11210;
	ld.global.nc.u64 	%rd11211, [%rd7404];
	shr.u64 	%rd7405, %rd11211, %r1564;
	and.b64  	%rd20938, %rd7405, 4503599627370495;
	setp.lt.u32 	%p480, %r1564, 13;
	@%p480 bra 	$L__BB0_3418;
	ld.global.nc.u64 	%rd11212, [%rd7404+128];
	sub.s32 	%r4714, 64, %r1564;
	shl.b64 	%rd11213, %rd11212, %r4714;
	and.b64  	%rd11214, %rd11213, 4503599627370495;
	or.b64  	%rd20938, %rd11214, %rd7405;
$L__BB0_3418:
	st.global.u64 	[%rd7253+7936], %rd20938;
	bra.uni 	$L__BB0_3809;
$L__BB0_3419:
	mov.u32 	%r1599, %tid.x;
	and.b32  	%r1600, %r1599, 15;
	shr.u32 	%r4046, %r1599, 4;
	mul.lo.s32 	%r4047, %r4046, 54;
	and.b32  	%r1601, %r4047, 62;
	shr.u32 	%r4048, %r4047, 2;
	and.b32  	%r4049, %r4048, 1008;
	or.b32  	%r4050, %r4049, %r1600;
	mul.wide.u32 	%rd10732, %r4050, 8;
	add.s64 	%rd7570, %rd1, %rd10732;
	ld.global.nc.u64 	%rd10733, [%rd7570];
	shr.u64 	%rd7571, %rd10733, %r1601;
	and.b64  	%rd20971, %rd7571, 18014398509481983;
	setp.lt.u32 	%p385, %r1601, 11;
	@%p385 bra 	$L__BB0_3421;
	ld.global.nc.u64 	%rd10734, [%rd7570+128];
	sub.s32 	%r4051, 64, %r1601;
	shl.b64 	%rd10735, %rd10734, %r4051;
	and.b64  	%rd10736, %rd10735, 18014398509481983;
	or.b64  	%rd20971, %rd10736, %rd7571;
$L__BB0_3421:
	mul.wide.u32 	%rd10737, %r1599, 8;
	add.s64 	%rd7575, %rd2, %rd10737;
	st.global.u64 	[%rd7575], %rd20971;
	add.s32 	%r4052, %r1599, 32;
	shr.u32 	%r4053, %r4052, 4;
	mul.lo.s32 	%r4054, %r4053, 54;
	and.b32  	%r1602, %r4054, 62;
	shr.u32 	%r4055, %r4054, 2;
	and.b32  	%r4056, %r4055, 2032;
	or.b32  	%r4057, %r4056, %r1600;
	mul.wide.u32 	%rd10738, %r4057, 8;
	add.s64 	%rd7576, %rd1, %rd10738;
	ld.global.nc.u64 	%rd10739, [%rd7576];
	shr.u64 	%rd7577, %rd10739, %r1602;
	and.b64  	%rd20972, %rd7577, 18014398509481983;
	setp.lt.u32 	%p386, %r1602, 11;
	@%p386 bra 	$L__BB0_3423;
	ld.global.nc.u64 	%rd10740, [%rd7576+128];
	sub.s32 	%r4058, 64, %r1602;
	shl.b64 	%rd10741, %rd10740, %r4058;
	and.b64  	%rd10742, %rd10741, 18014398509481983;
	or.b64  	%rd20972, %rd10742, %rd7577;
$L__BB0_3423:
	st.global.u64 	[%rd7575+256], %rd20972;
	add.s32 	%r4059, %r1599, 64;
	shr.u32 	%r4060, %r4059, 4;
	mul.lo.s32 	%r4061, %r4060, 54;
	and.b32  	%r1603, %r4061, 62;
	shr.u32 	%r4062, %r4061, 2;
	and.b32  	%r4063, %r4062, 2032;
	or.b32  	%r4064, %r4063, %r1600;
	mul.wide.u32 	%rd10743, %r4064, 8;
	add.s64 	%rd7581, %rd1, %rd10743;
	ld.global.nc.u64 	%rd10744, [%rd7581];
	shr.u64 	%rd7582, %rd10744, %r1603;
	and.b64  	%rd20973, %rd7582, 18014398509481983;
	setp.lt.u32 	%p387, %r1603, 11;
	@%p387 bra 	$L__BB0_3425;
	ld.global.nc.u64 	%rd10745, [%rd7581+128];
	sub.s32 	%r4065, 64, %r1603;
	shl.b64 	%rd10746, %rd10745, %r4065;
	and.b64  	%rd10747, %rd10746, 18014398509481983;
	or.b64  	%rd20973, %rd10747, %rd7582;
$L__BB0_3425:
	st.global.u64 	[%rd7575+512], %rd20973;
	add.s32 	%r4066, %r1599, 96;
	shr.u32 	%r4067, %r4066, 4;
	mul.lo.s32 	%r4068, %r4067, 54;
	and.b32  	%r1604, %r4068, 62;
	shr.u32 	%r4069, %r4068, 2;
	and.b32  	%r4070, %r4069, 2032;
	or.b32  	%r4071, %r4070, %r1600;
	mul.wide.u32 	%rd10748, %r4071, 8;
	add.s64 	%rd7586, %rd1, %rd10748;
	ld.global.nc.u64 	%rd10749, [%rd7586];
	shr.u64 	%rd7587, %rd10749, %r1604;
	and.b64  	%rd20974, %rd7587, 18014398509481983;
	setp.lt.u32 	%p388, %r1604, 11;
	@%p388 bra 	$L__BB0_3427;
	ld.global.nc.u64 	%rd10750, [%rd7586+128];
	sub.s32 	%r4072, 64, %r1604;
	shl.b64 	%rd10751, %rd10750, %r4072;
	and.b64  	%rd10752, %rd10751, 18014398509481983;
	or.b64  	%rd20974, %rd10752, %rd7587;
$L__BB0_3427:
	st.global.u64 	[%rd7575+768], %rd20974;
	add.s32 	%r4073, %r1599, 128;
	shr.u32 	%r4074, %r4073, 4;
	mul.lo.s32 	%r4075, %r4074, 54;
	and.b32  	%r1605, %r4075, 62;
	shr.u32 	%r4076, %r4075, 2;
	and.b32  	%r4077, %r4076, 2032;
	or.b32  	%r4078, %r4077, %r1600;
	mul.wide.u32 	%rd10753, %r4078, 8;
	add.s64 	%rd7591, %rd1, %rd10753;
	ld.global.nc.u64 	%rd10754, [%rd7591];
	shr.u64 	%rd7592, %rd10754, %r1605;
	and.b64  	%rd20975, %rd7592, 18014398509481983;
	setp.lt.u32 	%p389, %r1605, 11;
	@%p389 bra 	$L__BB0_3429;
	ld.global.nc.u64 	%rd10755, [%rd7591+128];
	sub.s32 	%r4079, 64, %r1605;
	shl.b64 	%rd10756, %rd10755, %r4079;
	and.b64  	%rd10757, %rd10756, 18014398509481983;
	or.b64  	%rd20975, %rd10757, %rd7592;
$L__BB0_3429:
	st.global.u64 	[%rd7575+1024], %rd20975;
	add.s32 	%r4080, %r1599, 160;
	shr.u32 	%r4081, %r4080, 4;
	mul.lo.s32 	%r4082, %r4081, 54;
	and.b32  	%r1606, %r4082, 62;
	shr.u32 	%r4083, %r4082, 2;
	and.b32  	%r4084, %r4083, 2032;
	or.b32  	%r4085, %r4084, %r1600;
	mul.wide.u32 	%rd10758, %r4085, 8;
	add.s64 	%rd7596, %rd1, %rd10758;
	ld.global.nc.u64 	%rd10759, [%rd7596];
	shr.u64 	%rd7597, %rd10759, %r1606;
	and.b64  	%rd20976, %rd7597, 18014398509481983;
	setp.lt.u32 	%p390, %r1606, 11;
	@%p390 bra 	$L__BB0_3431;
	ld.global.nc.u64 	%rd10760, [%rd7596+128];
	sub.s32 	%r4086, 64, %r1606;
	shl.b64 	%rd10761, %rd10760, %r4086;
	and.b64  	%rd10762, %rd10761, 18014398509481983;
	or.b64  	%rd20976, %rd10762, %rd7597;
$L__BB0_3431:
	st.global.u64 	[%rd7575+1280], %rd20976;
	add.s32 	%r4087, %r1599, 192;
	shr.u32 	%r4088, %r4087, 4;
	mul.lo.s32 	%r4089, %r4088, 54;
	and.b32  	%r1607, %r4089, 62;
	shr.u32 	%r4090, %r4089, 2;
	and.b32  	%r4091, %r4090, 2032;
	or.b32  	%r4092, %r4091, %r1600;
	mul.wide.u32 	%rd10763, %r4092, 8;
	add.s64 	%rd7601, %rd1, %rd10763;
	ld.global.nc.u64 	%rd10764, [%rd7601];
	shr.u64 	%rd7602, %rd10764, %r1607;
	and.b64  	%rd20977, %rd7602, 18014398509481983;
	setp.lt.u32 	%p391, %r1607, 11;
	@%p391 bra 	$L__BB0_3433;
	ld.global.nc.u64 	%rd10765, [%rd7601+128];
	sub.s32 	%r4093, 64, %r1607;
	shl.b64 	%rd10766, %rd10765, %r4093;
	and.b64  	%rd10767, %rd10766, 18014398509481983;
	or.b64  	%rd20977, %rd10767, %rd7602;
$L__BB0_3433:
	st.global.u64 	[%rd7575+1536], %rd20977;
	add.s32 	%r4094, %r1599, 224;
	shr.u32 	%r4095, %r4094, 4;
	mul.lo.s32 	%r4096, %r4095, 54;
	and.b32  	%r1608, %r4096, 62;
	shr.u32 	%r4097, %r4096, 2;
	and.b32  	%r4098, %r4097, 2032;
	or.b32  	%r4099, %r4098, %r1600;
	mul.wide.u32 	%rd10768, %r4099, 8;
	add.s64 	%rd7606, %rd1, %rd10768;
	ld.global.nc.u64 	%rd10769, [%rd7606];
	shr.u64 	%rd7607, %rd10769, %r1608;
	and.b64  	%rd20978, %rd7607, 18014398509481983;
	setp.lt.u32 	%p392, %r1608, 11;
	@%p392 bra 	$L__BB0_3435;
	ld.global.nc.u64 	%rd10770, [%rd7606+128];
	sub.s32 	%r4100, 64, %r1608;
	shl.b64 	%rd10771, %rd10770, %r4100;
	and.b64  	%rd10772, %rd10771, 18014398509481983;
	or.b64  	%rd20978, %rd10772, %rd7607;
$L__BB0_3435:
	st.global.u64 	[%rd7575+1792], %rd20978;
	add.s32 	%r4101, %r1599, 256;
	shr.u32 	%r4102, %r4101, 4;
	mul.lo.s32 	%r4103, %r4102, 54;
	and.b32  	%r1609, %r4103, 62;
	shr.u32 	%r4104, %r4103, 2;
	and.b32  	%r4105, %r4104, 2032;
	or.b32  	%r4106, %r4105, %r1600;
	mul.wide.u32 	%rd10773, %r4106, 8;
	add.s64 	%rd7611, %rd1, %rd10773;
	ld.global.nc.u64 	%rd10774, [%rd7611];
	shr.u64 	%rd7612, %rd10774, %r1609;
	and.b64  	%rd20979, %rd7612, 18014398509481983;
	setp.lt.u32 	%p393, %r1609, 11;
	@%p393 bra 	$L__BB0_3437;
	ld.global.nc.u64 	%rd10775, [%rd7611+128];
	sub.s32 	%r4107, 64, %r1609;
	shl.b64 	%rd10776, %rd10775, %r4107;
	and.b64  	%rd10777, %rd10776, 18014398509481983;
	or.b64  	%rd20979, %rd10777, %rd7612;
$L__BB0_3437:
	st.global.u64 	[%rd7575+2048], %rd20979;
	add.s32 	%r4108, %r1599, 288;
	shr.u32 	%r4109, %r4108, 4;
	mul.lo.s32 	%r4110, %r4109, 54;
	and.b32  	%r1610, %r4110, 62;
	shr.u32 	%r4111, %r4110, 2;
	and.b32  	%r4112, %r4111, 2032;
	or.b32  	%r4113, %r4112, %r1600;
	mul.wide.u32 	%rd10778, %r4113, 8;
	add.s64 	%rd7616, %rd1, %rd10778;
	ld.global.nc.u64 	%rd10779, [%rd7616];
	shr.u64 	%rd7617, %rd10779, %r1610;
	and.b64  	%rd20980, %rd7617, 18014398509481983;
	setp.lt.u32 	%p394, %r1610, 11;
	@%p394 bra 	$L__BB0_3439;
	ld.global.nc.u64 	%rd10780, [%rd7616+128];
	sub.s32 	%r4114, 64, %r1610;
	shl.b64 	%rd10781, %rd10780, %r4114;
	and.b64  	%rd10782, %rd10781, 18014398509481983;
	or.b64  	%rd20980, %rd10782, %rd7617;
$L__BB0_3439:
	st.global.u64 	[%rd7575+2304], %rd20980;
	add.s32 	%r4115, %r1599, 320;
	shr.u32 	%r4116, %r4115, 4;
	mul.lo.s32 	%r4117, %r4116, 54;
	and.b32  	%r1611, %r4117, 62;
	shr.u32 	%r4118, %r4117, 2;
	and.b32  	%r4119, %r4118, 2032;
	or.b32  	%r4120, %r4119, %r1600;
	mul.wide.u32 	%rd10783, %r4120, 8;
	add.s64 	%rd7621, %rd1, %rd10783;
	ld.global.nc.u64 	%rd10784, [%rd7621];
	shr.u64 	%rd7622, %rd10784, %r1611;
	and.b64  	%rd20981, %rd7622, 18014398509481983;
	setp.lt.u32 	%p395, %r1611, 11;
	@%p395 bra 	$L__BB0_3441;
	ld.global.nc.u64 	%rd10785, [%rd7621+128];
	sub.s32 	%r4121, 64, %r1611;
	shl.b64 	%rd10786, %rd10785, %r4121;
	and.b64  	%rd10787, %rd10786, 18014398509481983;
	or.b64  	%rd20981, %rd10787, %rd7622;
$L__BB0_3441:
	st.global.u64 	[%rd7575+2560], %rd20981;
	add.s32 	%r4122, %r1599, 352;
	shr.u32 	%r4123, %r4122, 4;
	mul.lo.s32 	%r4124, %r4123, 54;
	and.b32  	%r1612, %r4124, 62;
	shr.u32 	%r4125, %r4124, 2;
	and.b32  	%r4126, %r4125, 2032;
	or.b32  	%r4127, %r4126, %r1600;
	mul.wide.u32 	%rd10788, %r4127, 8;
	add.s64 	%rd7626, %rd1, %rd10788;
	ld.global.nc.u64 	%rd10789, [%rd7626];
	shr.u64 	%rd7627, %rd10789, %r1612;
	and.b64  	%rd20982, %rd7627, 18014398509481983;
	setp.lt.u32 	%p396, %r1612, 11;
	@%p396 bra 	$L__BB0_3443;
	ld.global.nc.u64 	%rd10790, [%rd7626+128];
	sub.s32 	%r4128, 64, %r1612;
	shl.b64 	%rd10791, %rd10790, %r4128;
	and.b64  	%rd10792, %rd10791, 18014398509481983;
	or.b64  	%rd20982, %rd10792, %rd7627;
$L__BB0_3443:
	st.global.u64 	[%rd7575+2816], %rd20982;
	add.s32 	%r4129, %r1599, 384;
	shr.u32 	%r4130, %r4129, 4;
	mul.lo.s32 	%r4131, %r4130, 54;
	and.b32  	%r1613, %r4131, 62;
	shr.u32 	%r4132, %r4131, 2;
	and.b32  	%r4133, %r4132, 2032;
	or.b32  	%r4134, %r4133, %r1600;
	mul.wide.u32 	%rd10793, %r4134, 8;
	add.s64 	%rd7631, %rd1, %rd10793;
	ld.global.nc.u64 	%rd10794, [%rd7631];
	shr.u64 	%rd7632, %rd10794, %r1613;
	and.b64  	%rd20983, %rd7632, 18014398509481983;
	setp.lt.u32 	%p397, %r1613, 11;
	@%p397 bra 	$L__BB0_3445;
	ld.global.nc.u64 	%rd10795, [%rd7631+128];
	sub.s32 	%r4135, 64, %r1613;
	shl.b64 	%rd10796, %rd10795, %r4135;
	and.b64  	%rd10797, %rd10796, 18014398509481983;
	or.b64  	%rd20983, %rd10797, %rd7632;
$L__BB0_3445:
	st.global.u64 	[%rd7575+3072], %rd20983;
	add.s32 	%r4136, %r1599, 416;
	shr.u32 	%r4137, %r4136, 4;
	mul.lo.s32 	%r4138, %r4137, 54;
	and.b32  	%r1614, %r4138, 62;
	shr.u32 	%r4139, %r4138, 2;
	and.b32  	%r4140, %r4139, 2032;
	or.b32  	%r4141, %r4140, %r1600;
	mul.wide.u32 	%rd10798, %r4141, 8;
	add.s64 	%rd7636, %rd1, %rd10798;
	ld.global.nc.u64 	%rd10799, [%rd7636];
	shr.u64 	%rd7637, %rd10799, %r1614;
	and.b64  	%rd20984, %rd7637, 18014398509481983;
	setp.lt.u32 	%p398, %r1614, 11;
	@%p398 bra 	$L__BB0_3447;
	ld.global.nc.u64 	%rd10800, [%rd7636+128];
	sub.s32 	%r4142, 64, %r1614;
	shl.b64 	%rd10801, %rd10800, %r4142;
	and.b64  	%rd10802, %rd10801, 18014398509481983;
	or.b64  	%rd20984, %rd10802, %rd7637;
$L__BB0_3447:
	st.global.u64 	[%rd7575+3328], %rd20984;
	add.s32 	%r4143, %r1599, 448;
	shr.u32 	%r4144, %r4143, 4;
	mul.lo.s32 	%r4145, %r4144, 54;
	and.b32  	%r1615, %r4145, 62;
	shr.u32 	%r4146, %r4145, 2;
	and.b32  	%r4147, %r4146, 2032;
	or.b32  	%r4148, %r4147, %r1600;
	mul.wide.u32 	%rd10803, %r4148, 8;
	add.s64 	%rd7641, %rd1, %rd10803;
	ld.global.nc.u64 	%rd10804, [%rd7641];
	shr.u64 	%rd7642, %rd10804, %r1615;
	and.b64  	%rd20985, %rd7642, 18014398509481983;
	setp.lt.u32 	%p399, %r1615, 11;
	@%p399 bra 	$L__BB0_3449;
	ld.global.nc.u64 	%rd10805, [%rd7641+128];
	sub.s32 	%r4149, 64, %r1615;
	shl.b64 	%rd10806, %rd10805, %r4149;
	and.b64  	%rd10807, %rd10806, 18014398509481983;
	or.b64  	%rd20985, %rd10807, %rd7642;
$L__BB0_3449:
	st.global.u64 	[%rd7575+3584], %rd20985;
	add.s32 	%r4150, %r1599, 480;
	shr.u32 	%r4151, %r4150, 4;
	mul.lo.s32 	%r4152, %r4151, 54;
	and.b32  	%r1616, %r4152, 62;
	shr.u32 	%r4153, %r4152, 2;
	and.b32  	%r4154, %r4153, 2032;
	or.b32  	%r4155, %r4154, %r1600;
	mul.wide.u32 	%rd10808, %r4155, 8;
	add.s64 	%rd7646, %rd1, %rd10808;
	ld.global.nc.u64 	%rd10809, [%rd7646];
	shr.u64 	%rd7647, %rd10809, %r1616;
	and.b64  	%rd20986, %rd7647, 18014398509481983;
	setp.lt.u32 	%p400, %r1616, 11;
	@%p400 bra 	$L__BB0_3451;
	ld.global.nc.u64 	%rd10810, [%rd7646+128];
	sub.s32 	%r4156, 64, %r1616;
	shl.b64 	%rd10811, %rd10810, %r4156;
	and.b64  	%rd10812, %rd10811, 18014398509481983;
	or.b64  	%rd20986, %rd10812, %rd7647;
$L__BB0_3451:
	st.global.u64 	[%rd7575+3840], %rd20986;
	add.s32 	%r4157, %r1599, 512;
	shr.u32 	%r4158, %r4157, 4;
	mul.lo.s32 	%r4159, %r4158, 54;
	and.b32  	%r1617, %r4159, 62;
	shr.u32 	%r4160, %r4159, 2;
	and.b32  	%r4161, %r4160, 2032;
	or.b32  	%r4162, %r4161, %r1600;
	mul.wide.u32 	%rd10813, %r4162, 8;
	add.s64 	%rd7651, %rd1, %rd10813;
	ld.global.nc.u64 	%rd10814, [%rd7651];
	shr.u64 	%rd7652, %rd10814, %r1617;
	and.b64  	%rd20987, %rd7652, 18014398509481983;
	setp.lt.u32 	%p401, %r1617, 11;
	@%p401 bra 	$L__BB0_3453;
	ld.global.nc.u64 	%rd10815, [%rd7651+128];
	sub.s32 	%r4163, 64, %r1617;
	shl.b64 	%rd10816, %rd10815, %r4163;
	and.b64  	%rd10817, %rd10816, 18014398509481983;
	or.b64  	%rd20987, %rd10817, %rd7652;
$L__BB0_3453:
	st.global.u64 	[%rd7575+4096], %rd20987;
	add.s32 	%r4164, %r1599, 544;
	shr.u32 	%r4165, %r4164, 4;
	mul.lo.s32 	%r4166, %r4165, 54;
	and.b32  	%r1618, %r4166, 62;
	shr.u32 	%r4167, %r4166, 2;
	and.b32  	%r4168, %r4167, 2032;
	or.b32  	%r4169, %r4168, %r1600;
	mul.wide.u32 	%rd10818, %r4169, 8;
	add.s64 	%rd7656, %rd1, %rd10818;
	ld.global.nc.u64 	%rd10819, [%rd7656];
	shr.u64 	%rd7657, %rd10819, %r1618;
	and.b64  	%rd20988, %rd7657, 18014398509481983;
	setp.lt.u32 	%p402, %r1618, 11;
	@%p402 bra 	$L__BB0_3455;
	ld.global.nc.u64 	%rd10820, [%rd7656+128];
	sub.s32 	%r4170, 64, %r1618;
	shl.b64 	%rd10821, %rd10820, %r4170;
	and.b64  	%rd10822, %rd10821, 18014398509481983;
	or.b64  	%rd20988, %rd10822, %rd7657;
$L__BB0_3455:
	st.global.u64 	[%rd7575+4352], %rd20988;
	add.s32 	%r4171, %r1599, 576;
	shr.u32 	%r4172, %r4171, 4;
	mul.lo.s32 	%r4173, %r4172, 54;
	and.b32  	%r1619, %r4173, 62;
	shr.u32 	%r4174, %r4173, 2;
	and.b32  	%r4175, %r4174, 2032;
	or.b32  	%r4176, %r4175, %r1600;
	mul.wide.u32 	%rd10823, %r4176, 8;
	add.s64 	%rd7661, %rd1, %rd10823;
	ld.global.nc.u64 	%rd10824, [%rd7661];
	shr.u64 	%rd7662, %rd10824, %r1619;
	and.b64  	%rd20989, %rd7662, 18014398509481983;
	setp.lt.u32 	%p403, %r1619, 11;
	@%p403 bra 	$L__BB0_3457;
	ld.global.nc.u64 	%rd10825, [%rd7661+128];
	sub.s32 	%r4177, 64, %r1619;
	shl.b64 	%rd10826, %rd10825, %r4177;
	and.b64  	%rd10827, %rd10826, 18014398509481983;
	or.b64  	%rd20989, %rd10827, %rd7662;
$L__BB0_3457:
	st.global.u64 	[%rd7575+4608], %rd20989;
	add.s32 	%r4178, %r1599, 608;
	shr.u32 	%r4179, %r4178, 4;
	mul.lo.s32 	%r4180, %r4179, 54;
	and.b32  	%r1620, %r4180, 62;
	shr.u32 	%r4181, %r4180, 2;
	and.b32  	%r4182, %r4181, 2032;
	or.b32  	%r4183, %r4182, %r1600;
	mul.wide.u32 	%rd10828, %r4183, 8;
	add.s64 	%rd7666, %rd1, %rd10828;
	ld.global.nc.u64 	%rd10829, [%rd7666];
	shr.u64 	%rd7667, %rd10829, %r1620;
	and.b64  	%rd20990, %rd7667, 18014398509481983;
	setp.lt.u32 	%p404, %r1620, 11;
	@%p404 bra 	$L__BB0_3459;
	ld.global.nc.u64 	%rd10830, [%rd7666+128];
	sub.s32 	%r4184, 64, %r1620;
	shl.b64 	%rd10831, %rd10830, %r4184;
	and.b64  	%rd10832, %rd10831, 18014398509481983;
	or.b64  	%rd20990, %rd10832, %rd7667;
$L__BB0_3459:
	st.global.u64 	[%rd7575+4864], %rd20990;
	add.s32 	%r4185, %r1599, 640;
	shr.u32 	%r4186, %r4185, 4;
	mul.lo.s32 	%r4187, %r4186, 54;
	and.b32  	%r1621, %r4187, 62;
	shr.u32 	%r4188, %r4187, 2;
	and.b32  	%r4189, %r4188, 2032;
	or.b32  	%r4190, %r4189, %r1600;
	mul.wide.u32 	%rd10833, %r4190, 8;
	add.s64 	%rd7671, %rd1, %rd10833;
	ld.global.nc.u64 	%rd10834, [%rd7671];
	shr.u64 	%rd7672, %rd10834, %r1621;
	and.b64  	%rd20991, %rd7672, 18014398509481983;
	setp.lt.u32 	%p405, %r1621, 11;
	@%p405 bra 	$L__BB0_3461;
	ld.global.nc.u64 	%rd10835, [%rd7671+128];
	sub.s32 	%r4191, 64, %r1621;
	shl.b64 	%rd10836, %rd10835, %r4191;
	and.b64  	%rd10837, %rd10836, 18014398509481983;
	or.b64  	%rd20991, %rd10837, %rd7672;
$L__BB0_3461:
	st.global.u64 	[%rd7575+5120], %rd20991;
	add.s32 	%r4192, %r1599, 672;
	shr.u32 	%r4193, %r4192, 4;
	mul.lo.s32 	%r4194, %r4193, 54;
	and.b32  	%r1622, %r4194, 62;
	shr.u32 	%r4195, %r4194, 2;
	and.b32  	%r4196, %r4195, 2032;
	or.b32  	%r4197, %r4196, %r1600;
	mul.wide.u32 	%rd10838, %r4197, 8;
	add.s64 	%rd7676, %rd1, %rd10838;
	ld.global.nc.u64 	%rd10839, [%rd7676];
	shr.u64 	%rd7677, %rd10839, %r1622;
	and.b64  	%rd20992, %rd7677, 18014398509481983;
	setp.lt.u32 	%p406, %r1622, 11;
	@%p406 bra 	$L__BB0_3463;
	ld.global.nc.u64 	%rd10840, [%rd7676+128];
	sub.s32 	%r4198, 64, %r1622;
	shl.b64 	%rd10841, %rd10840, %r4198;
	and.b64  	%rd10842, %rd10841, 18014398509481983;
	or.b64  	%rd20992, %rd10842, %rd7677;
$L__BB0_3463:
	st.global.u64 	[%rd7575+5376], %rd20992;
	add.s32 	%r4199, %r1599, 704;
	shr.u32 	%r4200, %r4199, 4;
	mul.lo.s32 	%r4201, %r4200, 54;
	and.b32  	%r1623, %r4201, 62;
	shr.u32 	%r4202, %r4201, 2;
	and.b32  	%r4203, %r4202, 2032;
	or.b32  	%r4204, %r4203, %r1600;
	mul.wide.u32 	%rd10843, %r4204, 8;
	add.s64 	%rd7681, %rd1, %rd10843;
	ld.global.nc.u64 	%rd10844, [%rd7681];
	shr.u64 	%rd7682, %rd10844, %r1623;
	and.b64  	%rd20993, %rd7682, 18014398509481983;
	setp.lt.u32 	%p407, %r1623, 11;
	@%p407 bra 	$L__BB0_3465;
	ld.global.nc.u64 	%rd10845, [%rd7681+128];
	sub.s32 	%r4205, 64, %r1623;
	shl.b64 	%rd10846, %rd10845, %r4205;
	and.b64  	%rd10847, %rd10846, 18014398509481983;
	or.b64  	%rd20993, %rd10847, %rd7682;
$L__BB0_3465:
	st.global.u64 	[%rd7575+5632], %rd20993;
	add.s32 	%r4206, %r1599, 736;
	shr.u32 	%r4207, %r4206, 4;
	mul.lo.s32 	%r4208, %r4207, 54;
	and.b32  	%r1624, %r4208, 62;
	shr.u32 	%r4209, %r4208, 2;
	and.b32  	%r4210, %r4209, 2032;
	or.b32  	%r4211, %r4210, %r1600;
	mul.wide.u32 	%rd10848, %r4211, 8;
	add.s64 	%rd7686, %rd1, %rd10848;
	ld.global.nc.u64 	%rd10849, [%rd7686];
	shr.u64 	%rd7687, %rd10849, %r1624;
	and.b64  	%rd20994, %rd7687, 18014398509481983;
	setp.lt.u32 	%p408, %r1624, 11;
	@%p408 bra 	$L__BB0_3467;
	ld.global.nc.u64 	%rd10850, [%rd7686+128];
	sub.s32 	%r4212, 64, %r1624;
	shl.b64 	%rd10851, %rd10850, %r4212;
	and.b64  	%rd10852, %rd10851, 18014398509481983;
	or.b64  	%rd20994, %rd10852, %rd7687;
$L__BB0_3467:
	st.global.u64 	[%rd7575+5888], %rd20994;
	add.s32 	%r4213, %r1599, 768;
	shr.u32 	%r4214, %r4213, 4;
	mul.lo.s32 	%r4215, %r4214, 54;
	and.b32  	%r1625, %r4215, 62;
	shr.u32 	%r4216, %r4215, 2;
	and.b32  	%r4217, %r4216, 2032;
	or.b32  	%r4218, %r4217, %r1600;
	mul.wide.u32 	%rd10853, %r4218, 8;
	add.s64 	%rd7691, %rd1, %rd10853;
	ld.global.nc.u64 	%rd10854, [%rd7691];
	shr.u64 	%rd7692, %rd10854, %r1625;
	and.b64  	%rd20995, %rd7692, 18014398509481983;
	setp.lt.u32 	%p409, %r1625, 11;
	@%p409 bra 	$L__BB0_3469;
	ld.global.nc.u64 	%rd10855, [%rd7691+128];
	sub.s32 	%r4219, 64, %r1625;
	shl.b64 	%rd10856, %rd10855, %r4219;
	and.b64  	%rd10857, %rd10856, 18014398509481983;
	or.b64  	%rd20995, %rd10857, %rd7692;
$L__BB0_3469:
	st.global.u64 	[%rd7575+6144], %rd20995;
	add.s32 	%r4220, %r1599, 800;
	shr.u32 	%r4221, %r4220, 4;
	mul.lo.s32 	%r4222, %r4221, 54;
	and.b32  	%r1626, %r4222, 62;
	shr.u32 	%r4223, %r4222, 2;
	and.b32  	%r4224, %r4223, 2032;
	or.b32  	%r4225, %r4224, %r1600;
	mul.wide.u32 	%rd10858, %r4225, 8;
	add.s64 	%rd7696, %rd1, %rd10858;
	ld.global.nc.u64 	%rd10859, [%rd7696];
	shr.u64 	%rd7697, %rd10859, %r1626;
	and.b64  	%rd20996, %rd7697, 18014398509481983;
	setp.lt.u32 	%p410, %r1626, 11;
	@%p410 bra 	$L__BB0_3471;
	ld.global.nc.u64 	%rd10860, [%rd7696+128];
	sub.s32 	%r4226, 64, %r1626;
	shl.b64 	%rd10861, %rd10860, %r4226;
	and.b64  	%rd10862, %rd10861, 18014398509481983;
	or.b64  	%rd20996, %rd10862, %rd7697;
$L__BB0_3471:
	st.global.u64 	[%rd7575+6400], %rd20996;
	add.s32 	%r4227, %r1599, 832;
	shr.u32 	%r4228, %r4227, 4;
	mul.lo.s32 	%r4229, %r4228, 54;
	and.b32  	%r1627, %r4229, 62;
	shr.u32 	%r4230, %r4229, 2;
	and.b32  	%r4231, %r4230, 2032;
	or.b32  	%r4232, %r4231, %r1600;
	mul.wide.u32 	%rd10863, %r4232, 8;
	add.s64 	%rd7701, %rd1, %rd10863;
	ld.global.nc.u64 	%rd10864, [%rd7701];
	shr.u64 	%rd7702, %rd10864, %r1627;
	and.b64  	%rd20997, %rd7702, 18014398509481983;
	setp.lt.u32 	%p411, %r1627, 11;
	@%p411 bra 	$L__BB0_3473;
	ld.global.nc.u64 	%rd10865, [%rd7701+128];
	sub.s32 	%r4233, 64, %r1627;
	shl.b64 	%rd10866, %rd10865, %r4233;
	and.b64  	%rd10867, %rd10866, 18014398509481983;
	or.b64  	%rd20997, %rd10867, %rd7702;
$L__BB0_3473:
	st.global.u64 	[%rd7575+6656], %rd20997;
	add.s32 	%r4234, %r1599, 864;
	shr.u32 	%r4235, %r4234, 4;
	mul.lo.s32 	%r4236, %r4235, 54;
	and.b32  	%r1628, %r4236, 62;
	shr.u32 	%r4237, %r4236, 2;
	and.b32  	%r4238, %r4237, 2032;
	or.b32  	%r4239, %r4238, %r1600;
	mul.wide.u32 	%rd10868, %r4239, 8;
	add.s64 	%rd7706, %rd1, %rd10868;
	ld.global.nc.u64 	%rd10869, [%rd7706];
	shr.u64 	%rd7707, %rd10869, %r1628;
	and.b64  	%rd20998, %rd7707, 18014398509481983;
	setp.lt.u32 	%p412, %r1628, 11;
	@%p412 bra 	$L__BB0_3475;
	ld.global.nc.u64 	%rd10870, [%rd7706+128];
	sub.s32 	%r4240, 64, %r1628;
	shl.b64 	%rd10871, %rd10870, %r4240;
	and.b64  	%rd10872, %rd10871, 18014398509481983;
	or.b64  	%rd20998, %rd10872, %rd7707;
$L__BB0_3475:
	st.global.u64 	[%rd7575+6912], %rd20998;
	add.s32 	%r4241, %r1599, 896;
	shr.u32 	%r4242, %r4241, 4;
	mul.lo.s32 	%r4243, %r4242, 54;
	and.b32  	%r1629, %r4243, 62;
	shr.u32 	%r4244, %r4243, 2;
	and.b32  	%r4245, %r4244, 2032;
	or.b32  	%r4246, %r4245, %r1600;
	mul.wide.u32 	%rd10873, %r4246, 8;
	add.s64 	%rd7711, %rd1, %rd10873;
	ld.global.nc.u64 	%rd10874, [%rd7711];
	shr.u64 	%rd7712, %rd10874, %r1629;
	and.b64  	%rd20999, %rd7712, 18014398509481983;
	setp.lt.u32 	%p413, %r1629, 11;
	@%p413 bra 	$L__BB0_3477;
	ld.global.nc.u64 	%rd10875, [%rd7711+128];
	sub.s32 	%r4247, 64, %r1629;
	shl.b64 	%rd10876, %rd10875, %r4247;
	and.b64  	%rd10877, %rd10876, 18014398509481983;
	or.b64  	%rd20999, %rd10877, %rd7712;
$L__BB0_3477:
	st.global.u64 	[%rd7575+7168], %rd20999;
	add.s32 	%r4248, %r1599, 928;
	shr.u32 	%r4249, %r4248, 4;
	mul.lo.s32 	%r4250, %r4249, 54;
	and.b32  	%r1630, %r4250, 62;
	shr.u32 	%r4251, %r4250, 2;
	and.b32  	%r4252, %r4251, 2032;
	or.b32  	%r4253, %r4252, %r1600;
	mul.wide.u32 	%rd10878, %r4253, 8;
	add.s64 	%rd7716, %rd1, %rd10878;
	ld.global.nc.u64 	%rd10879, [%rd7716];
	shr.u64 	%rd7717, %rd10879, %r1630;
	and.b64  	%rd21000, %rd7717, 18014398509481983;
	setp.lt.u32 	%p414, %r1630, 11;
	@%p414 bra 	$L__BB0_3479;
	ld.global.nc.u64 	%rd10880, [%rd7716+128];
	sub.s32 	%r4254, 64, %r1630;
	shl.b64 	%rd10881, %rd10880, %r4254;
	and.b64  	%rd10882, %rd10881, 18014398509481983;
	or.b64  	%rd21000, %rd10882, %rd7717;
$L__BB0_3479:
	st.global.u64 	[%rd7575+7424], %rd21000;
	add.s32 	%r4255, %r1599, 960;
	shr.u32 	%r4256, %r4255, 4;
	mul.lo.s32 	%r4257, %r4256, 54;
	and.b32  	%r1631, %r4257, 62;
	shr.u32 	%r4258, %r4257, 2;
	and.b32  	%r4259, %r4258, 2032;
	or.b32  	%r4260, %r4259, %r1600;
	mul.wide.u32 	%rd10883, %r4260, 8;
	add.s64 	%rd7721, %rd1, %rd10883;
	ld.global.nc.u64 	%rd10884, [%rd7721];
	shr.u64 	%rd7722, %rd10884, %r1631;
	and.b64  	%rd21001, %rd7722, 18014398509481983;
	setp.lt.u32 	%p415, %r1631, 11;
	@%p415 bra 	$L__BB0_3481;
	ld.global.nc.u64 	%rd10885, [%rd7721+128];
	sub.s32 	%r4261, 64, %r1631;
	shl.b64 	%rd10886, %rd10885, %r4261;
	and.b64  	%rd10887, %rd10886, 18014398509481983;
	or.b64  	%rd21001, %rd10887, %rd7722;
$L__BB0_3481:
	st.global.u64 	[%rd7575+7680], %rd21001;
	add.s32 	%r4262, %r1599, 992;
	shr.u32 	%r4263, %r4262, 4;
	mul.lo.s32 	%r4264, %r4263, 54;
	and.b32  	%r1632, %r4264, 62;
	shr.u32 	%r4265, %r4264, 2;
	and.b32  	%r4266, %r4265, 2032;
	or.b32  	%r4267, %r4266, %r1600;
	mul.wide.u32 	%rd10888, %r4267, 8;
	add.s64 	%rd7726, %rd1, %rd10888;
	ld.global.nc.u64 	%rd10889, [%rd7726];
	shr.u64 	%rd7727, %rd10889, %r1632;
	and.b64  	%rd21002, %rd7727, 18014398509481983;
	setp.lt.u32 	%p416, %r1632, 11;
	@%p416 bra 	$L__BB0_3483;
	ld.global.nc.u64 	%rd10890, [%rd7726+128];
	sub.s32 	%r4268, 64, %r1632;
	shl.b64 	%rd10891, %rd10890, %r4268;
	and.b64  	%rd10892, %rd10891, 18014398509481983;
	or.b64  	%rd21002, %rd10892, %rd7727;
$L__BB0_3483:
	st.global.u64 	[%rd7575+7936], %rd21002;
	bra.uni 	$L__BB0_3809;
$L__BB0_3484:
	mov.u32 	%r1667, %tid.x;
	and.b32  	%r1668, %r1667, 15;
	shr.u32 	%r3600, %r1667, 4;
	mul.lo.s32 	%r3601, %r3600, 56;
	and.b32  	%r1669, %r3601, 56;
	shr.u32 	%r3602, %r3601, 2;
	and.b32  	%r3603, %r3602, 1008;
	or.b32  	%r3604, %r3603, %r1668;
	mul.wide.u32 	%rd10410, %r3604, 8;
	add.s64 	%rd7892, %rd1, %rd10410;
	ld.global.nc.u64 	%rd10411, [%rd7892];
	shr.u64 	%rd7893, %rd10411, %r1669;
	and.b64  	%rd21035, %rd7893, 72057594037927935;
	setp.lt.u32 	%p321, %r1669, 9;
	@%p321 bra 	$L__BB0_3486;
	ld.global.nc.u64 	%rd10412, [%rd7892+128];
	sub.s32 	%r3605, 64, %r1669;
	shl.b64 	%rd10413, %rd10412, %r3605;
	and.b64  	%rd10414, %rd10413, 72057594037927935;
	or.b64  	%rd21035, %rd10414, %rd7893;
$L__BB0_3486:
	mul.wide.u32 	%rd10415, %r1667, 8;
	add.s64 	%rd7897, %rd2, %rd10415;
	st.global.u64 	[%rd7897], %rd21035;
	add.s32 	%r3606, %r1667, 32;
	shr.u32 	%r3607, %r3606, 4;
	mul.lo.s32 	%r3608, %r3607, 56;
	and.b32  	%r1670, %r3608, 56;
	shr.u32 	%r3609, %r3608, 2;
	and.b32  	%r3610, %r3609, 2032;
	or.b32  	%r3611, %r3610, %r1668;
	mul.wide.u32 	%rd10416, %r3611, 8;
	add.s64 	%rd7898, %rd1, %rd10416;
	ld.global.nc.u64 	%rd10417, [%rd7898];
	shr.u64 	%rd7899, %rd10417, %r1670;
	and.b64  	%rd21036, %rd7899, 72057594037927935;
	setp.lt.u32 	%p322, %r1670, 9;
	@%p322 bra 	$L__BB0_3488;
	ld.global.nc.u64 	%rd10418, [%rd7898+128];
	sub.s32 	%r3612, 64, %r1670;
	shl.b64 	%rd10419, %rd10418, %r3612;
	and.b64  	%rd10420, %rd10419, 72057594037927935;
	or.b64  	%rd21036, %rd10420, %rd7899;
$L__BB0_3488:
	st.global.u64 	[%rd7897+256], %rd21036;
	add.s32 	%r3613, %r1667, 64;
	shr.u32 	%r3614, %r3613, 4;
	mul.lo.s32 	%r3615, %r3614, 56;
	and.b32  	%r1671, %r3615, 56;
	shr.u32 	%r3616, %r3615, 2;
	and.b32  	%r3617, %r3616, 2032;
	or.b32  	%r3618, %r3617, %r1668;
	mul.wide.u32 	%rd10421, %r3618, 8;
	add.s64 	%rd7903, %rd1, %rd10421;
	ld.global.nc.u64 	%rd10422, [%rd7903];
	shr.u64 	%rd7904, %rd10422, %r1671;
	and.b64  	%rd21037, %rd7904, 72057594037927935;
	setp.lt.u32 	%p323, %r1671, 9;
	@%p323 bra 	$L__BB0_3490;
	ld.global.nc.u64 	%rd10423, [%rd7903+128];
	sub.s32 	%r3619, 64, %r1671;
	shl.b64 	%rd10424, %rd10423, %r3619;
	and.b64  	%rd10425, %rd10424, 72057594037927935;
	or.b64  	%rd21037, %rd10425, %rd7904;
$L__BB0_3490:
	st.global.u64 	[%rd7897+512], %rd21037;
	add.s32 	%r3620, %r1667, 96;
	shr.u32 	%r3621, %r3620, 4;
	mul.lo.s32 	%r3622, %r3621, 56;
	and.b32  	%r1672, %r3622, 56;
	shr.u32 	%r3623, %r3622, 2;
	and.b32  	%r3624, %r3623, 2032;
	or.b32  	%r3625, %r3624, %r1668;
	mul.wide.u32 	%rd10426, %r3625, 8;
	add.s64 	%rd7908, %rd1, %rd10426;
	ld.global.nc.u64 	%rd10427, [%rd7908];
	shr.u64 	%rd7909, %rd10427, %r1672;
	and.b64  	%rd21038, %rd7909, 72057594037927935;
	setp.lt.u32 	%p324, %r1672, 9;
	@%p324 bra 	$L__BB0_3492;
	ld.global.nc.u64 	%rd10428, [%rd7908+128];
	sub.s32 	%r3626, 64, %r1672;
	shl.b64 	%rd10429, %rd10428, %r3626;
	and.b64  	%rd10430, %rd10429, 72057594037927935;
	or.b64  	%rd21038, %rd10430, %rd7909;
$L__BB0_3492:
	st.global.u64 	[%rd7897+768], %rd21038;
	add.s32 	%r3627, %r1667, 128;
	shr.u32 	%r3628, %r3627, 4;
	mul.lo.s32 	%r3629, %r3628, 56;
	and.b32  	%r1673, %r3629, 56;
	shr.u32 	%r3630, %r3629, 2;
	and.b32  	%r3631, %r3630, 2032;
	or.b32  	%r3632, %r3631, %r1668;
	mul.wide.u32 	%rd10431, %r3632, 8;
	add.s64 	%rd7913, %rd1, %rd10431;
	ld.global.nc.u64 	%rd10432, [%rd7913];
	shr.u64 	%rd7914, %rd10432, %r1673;
	and.b64  	%rd21039, %rd7914, 72057594037927935;
	setp.lt.u32 	%p325, %r1673, 9;
	@%p325 bra 	$L__BB0_3494;
	ld.global.nc.u64 	%rd10433, [%rd7913+128];
	sub.s32 	%r3633, 64, %r1673;
	shl.b64 	%rd10434, %rd10433, %r3633;
	and.b64  	%rd10435, %rd10434, 72057594037927935;
	or.b64  	%rd21039, %rd10435, %rd7914;
$L__BB0_3494:
	st.global.u64 	[%rd7897+1024], %rd21039;
	add.s32 	%r3634, %r1667, 160;
	shr.u32 	%r3635, %r3634, 4;
	mul.lo.s32 	%r3636, %r3635, 56;
	and.b32  	%r1674, %r3636, 56;
	shr.u32 	%r3637, %r3636, 2;
	and.b32  	%r3638, %r3637, 2032;
	or.b32  	%r3639, %r3638, %r1668;
	mul.wide.u32 	%rd10436, %r3639, 8;
	add.s64 	%rd7918, %rd1, %rd10436;
	ld.global.nc.u64 	%rd10437, [%rd7918];
	shr.u64 	%rd7919, %rd10437, %r1674;
	and.b64  	%rd21040, %rd7919, 72057594037927935;
	setp.lt.u32 	%p326, %r1674, 9;
	@%p326 bra 	$L__BB0_3496;
	ld.global.nc.u64 	%rd10438, [%rd7918+128];
	sub.s32 	%r3640, 64, %r1674;
	shl.b64 	%rd10439, %rd10438, %r3640;
	and.b64  	%rd10440, %rd10439, 72057594037927935;
	or.b64  	%rd21040, %rd10440, %rd7919;
$L__BB0_3496:
	st.global.u64 	[%rd7897+1280], %rd21040;
	add.s32 	%r3641, %r1667, 192;
	shr.u32 	%r3642, %r3641, 4;
	mul.lo.s32 	%r3643, %r3642, 56;
	and.b32  	%r1675, %r3643, 56;
	shr.u32 	%r3644, %r3643, 2;
	and.b32  	%r3645, %r3644, 2032;
	or.b32  	%r3646, %r3645, %r1668;
	mul.wide.u32 	%rd10441, %r3646, 8;
	add.s64 	%rd7923, %rd1, %rd10441;
	ld.global.nc.u64 	%rd10442, [%rd7923];
	shr.u64 	%rd7924, %rd10442, %r1675;
	and.b64  	%rd21041, %rd7924, 72057594037927935;
	setp.lt.u32 	%p327, %r1675, 9;
	@%p327 bra 	$L__BB0_3498;
	ld.global.nc.u64 	%rd10443, [%rd7923+128];
	sub.s32 	%r3647, 64, %r1675;
	shl.b64 	%rd10444, %rd10443, %r3647;
	and.b64  	%rd10445, %rd10444, 72057594037927935;
	or.b64  	%rd21041, %rd10445, %rd7924;
$L__BB0_3498:
	st.global.u64 	[%rd7897+1536], %rd21041;
	add.s32 	%r3648, %r1667, 224;
	shr.u32 	%r3649, %r3648, 4;
	mul.lo.s32 	%r3650, %r3649, 56;
	and.b32  	%r1676, %r3650, 56;
	shr.u32 	%r3651, %r3650, 2;
	and.b32  	%r3652, %r3651, 2032;
	or.b32  	%r3653, %r3652, %r1668;
	mul.wide.u32 	%rd10446, %r3653, 8;
	add.s64 	%rd7928, %rd1, %rd10446;
	ld.global.nc.u64 	%rd10447, [%rd7928];
	shr.u64 	%rd7929, %rd10447, %r1676;
	and.b64  	%rd21042, %rd7929, 72057594037927935;
	setp.lt.u32 	%p328, %r1676, 9;
	@%p328 bra 	$L__BB0_3500;
	ld.global.nc.u64 	%rd10448, [%rd7928+128];
	sub.s32 	%r3654, 64, %r1676;
	shl.b64 	%rd10449, %rd10448, %r3654;
	and.b64  	%rd10450, %rd10449, 72057594037927935;
	or.b64  	%rd21042, %rd10450, %rd7929;
$L__BB0_3500:
	st.global.u64 	[%rd7897+1792], %rd21042;
	add.s32 	%r3655, %r1667, 256;
	shr.u32 	%r3656, %r3655, 4;
	mul.lo.s32 	%r3657, %r3656, 56;
	and.b32  	%r1677, %r3657, 56;
	shr.u32 	%r3658, %r3657, 2;
	and.b32  	%r3659, %r3658, 2032;
	or.b32  	%r3660, %r3659, %r1668;
	mul.wide.u32 	%rd10451, %r3660, 8;
	add.s64 	%rd7933, %rd1, %rd10451;
	ld.global.nc.u64 	%rd10452, [%rd7933];
	shr.u64 	%rd7934, %rd10452, %r1677;
	and.b64  	%rd21043, %rd7934, 72057594037927935;
	setp.lt.u32 	%p329, %r1677, 9;
	@%p329 bra 	$L__BB0_3502;
	ld.global.nc.u64 	%rd10453, [%rd7933+128];
	sub.s32 	%r3661, 64, %r1677;
	shl.b64 	%rd10454, %rd10453, %r3661;
	and.b64  	%rd10455, %rd10454, 72057594037927935;
	or.b64  	%rd21043, %rd10455, %rd7934;
$L__BB0_3502:
	st.global.u64 	[%rd7897+2048], %rd21043;
	add.s32 	%r3662, %r1667, 288;
	shr.u32 	%r3663, %r3662, 4;
	mul.lo.s32 	%r3664, %r3663, 56;
	and.b32  	%r1678, %r3664, 56;
	shr.u32 	%r3665, %r3664, 2;
	and.b32  	%r3666, %r3665, 2032;
	or.b32  	%r3667, %r3666, %r1668;
	mul.wide.u32 	%rd10456, %r3667, 8;
	add.s64 	%rd7938, %rd1, %rd10456;
	ld.global.nc.u64 	%rd10457, [%rd7938];
	shr.u64 	%rd7939, %rd10457, %r1678;
	and.b64  	%rd21044, %rd7939, 72057594037927935;
	setp.lt.u32 	%p330, %r1678, 9;
	@%p330 bra 	$L__BB0_3504;
	ld.global.nc.u64 	%rd10458, [%rd7938+128];
	sub.s32 	%r3668, 64, %r1678;
	shl.b64 	%rd10459, %rd10458, %r3668;
	and.b64  	%rd10460, %rd10459, 72057594037927935;
	or.b64  	%rd21044, %rd10460, %rd7939;
$L__BB0_3504:
	st.global.u64 	[%rd7897+2304], %rd21044;
	add.s32 	%r3669, %r1667, 320;
	shr.u32 	%r3670, %r3669, 4;
	mul.lo.s32 	%r3671, %r3670, 56;
	and.b32  	%r1679, %r3671, 56;
	shr.u32 	%r3672, %r3671, 2;
	and.b32  	%r3673, %r3672, 2032;
	or.b32  	%r3674, %r3673, %r1668;
	mul.wide.u32 	%rd10461, %r3674, 8;
	add.s64 	%rd7943, %rd1, %rd10461;
	ld.global.nc.u64 	%rd10462, [%rd7943];
	shr.u64 	%rd7944, %rd10462, %r1679;
	and.b64  	%rd21045, %rd7944, 72057594037927935;
	setp.lt.u32 	%p331, %r1679, 9;
	@%p331 bra 	$L__BB0_3506;
	ld.global.nc.u64 	%rd10463, [%rd7943+128];
	sub.s32 	%r3675, 64, %r1679;
	shl.b64 	%rd10464, %rd10463, %r3675;
	and.b64  	%rd10465, %rd10464, 72057594037927935;
	or.b64  	%rd21045, %rd10465, %rd7944;
$L__BB0_3506:
	st.global.u64 	[%rd7897+2560], %rd21045;
	add.s32 	%r3676, %r1667, 352;
	shr.u32 	%r3677, %r3676, 4;
	mul.lo.s32 	%r3678, %r3677, 56;
	and.b32  	%r1680, %r3678, 56;
	shr.u32 	%r3679, %r3678, 2;
	and.b32  	%r3680, %r3679, 2032;
	or.b32  	%r3681, %r3680, %r1668;
	mul.wide.u32 	%rd10466, %r3681, 8;
	add.s64 	%rd7948, %rd1, %rd10466;
	ld.global.nc.u64 	%rd10467, [%rd7948];
	shr.u64 	%rd7949, %rd10467, %r1680;
	and.b64  	%rd21046, %rd7949, 72057594037927935;
	setp.lt.u32 	%p332, %r1680, 9;
	@%p332 bra 	$L__BB0_3508;
	ld.global.nc.u64 	%rd10468, [%rd7948+128];
	sub.s32 	%r3682, 64, %r1680;
	shl.b64 	%rd10469, %rd10468, %r3682;
	and.b64  	%rd10470, %rd10469, 72057594037927935;
	or.b64  	%rd21046, %rd10470, %rd7949;
$L__BB0_3508:
	st.global.u64 	[%rd7897+2816], %rd21046;
	add.s32 	%r3683, %r1667, 384;
	shr.u32 	%r3684, %r3683, 4;
	mul.lo.s32 	%r3685, %r3684, 56;
	and.b32  	%r1681, %r3685, 56;
	shr.u32 	%r3686, %r3685, 2;
	and.b32  	%r3687, %r3686, 2032;
	or.b32  	%r3688, %r3687, %r1668;
	mul.wide.u32 	%rd10471, %r3688, 8;
	add.s64 	%rd7953, %rd1, %rd10471;
	ld.global.nc.u64 	%rd10472, [%rd7953];
	shr.u64 	%rd7954, %rd10472, %r1681;
	and.b64  	%rd21047, %rd7954, 72057594037927935;
	setp.lt.u32 	%p333, %r1681, 9;
	@%p333 bra 	$L__BB0_3510;
	ld.global.nc.u64 	%rd10473, [%rd7953+128];
	sub.s32 	%r3689, 64, %r1681;
	shl.b64 	%rd10474, %rd10473, %r3689;
	and.b64  	%rd10475, %rd10474, 72057594037927935;
	or.b64  	%rd21047, %rd10475, %rd7954;
$L__BB0_3510:
	st.global.u64 	[%rd7897+3072], %rd21047;
	add.s32 	%r3690, %r1667, 416;
	shr.u32 	%r3691, %r3690, 4;
	mul.lo.s32 	%r3692, %r3691, 56;
	and.b32  	%r1682, %r3692, 56;
	shr.u32 	%r3693, %r3692, 2;
	and.b32  	%r3694, %r3693, 2032;
	or.b32  	%r3695, %r3694, %r1668;
	mul.wide.u32 	%rd10476, %r3695, 8;
	add.s64 	%rd7958, %rd1, %rd10476;
	ld.global.nc.u64 	%rd10477, [%rd7958];
	shr.u64 	%rd7959, %rd10477, %r1682;
	and.b64  	%rd21048, %rd7959, 72057594037927935;
	setp.lt.u32 	%p334, %r1682, 9;
	@%p334 bra 	$L__BB0_3512;
	ld.global.nc.u64 	%rd10478, [%rd7958+128];
	sub.s32 	%r3696, 64, %r1682;
	shl.b64 	%rd10479, %rd10478, %r3696;
	and.b64  	%rd10480, %rd10479, 72057594037927935;
	or.b64  	%rd21048, %rd10480, %rd7959;
$L__BB0_3512:
	st.global.u64 	[%rd7897+3328], %rd21048;
	add.s32 	%r3697, %r1667, 448;
	shr.u32 	%r3698, %r3697, 4;
	mul.lo.s32 	%r3699, %r3698, 56;
	and.b32  	%r1683, %r3699, 56;
	shr.u32 	%r3700, %r3699, 2;
	and.b32  	%r3701, %r3700, 2032;
	or.b32  	%r3702, %r3701, %r1668;
	mul.wide.u32 	%rd10481, %r3702, 8;
	add.s64 	%rd7963, %rd1, %rd10481;
	ld.global.nc.u64 	%rd10482, [%rd7963];
	shr.u64 	%rd7964, %rd10482, %r1683;
	and.b64  	%rd21049, %rd7964, 72057594037927935;
	setp.lt.u32 	%p335, %r1683, 9;
	@%p335 bra 	$L__BB0_3514;
	ld.global.nc.u64 	%rd10483, [%rd7963+128];
	sub.s32 	%r3703, 64, %r1683;
	shl.b64 	%rd10484, %rd10483, %r3703;
	and.b64  	%rd10485, %rd10484, 72057594037927935;
	or.b64  	%rd21049, %rd10485, %rd7964;
$L__BB0_3514:
	st.global.u64 	[%rd7897+3584], %rd21049;
	add.s32 	%r3704, %r1667, 480;
	shr.u32 	%r3705, %r3704, 4;
	mul.lo.s32 	%r3706, %r3705, 56;
	and.b32  	%r1684, %r3706, 56;
	shr.u32 	%r3707, %r3706, 2;
	and.b32  	%r3708, %r3707, 2032;
	or.b32  	%r3709, %r3708, %r1668;
	mul.wide.u32 	%rd10486, %r3709, 8;
	add.s64 	%rd7968, %rd1, %rd10486;
	ld.global.nc.u64 	%rd10487, [%rd7968];
	shr.u64 	%rd7969, %rd10487, %r1684;
	and.b64  	%rd21050, %rd7969, 72057594037927935;
	setp.lt.u32 	%p336, %r1684, 9;
	@%p336 bra 	$L__BB0_3516;
	ld.global.nc.u64 	%rd10488, [%rd7968+128];
	sub.s32 	%r3710, 64, %r1684;
	shl.b64 	%rd10489, %rd10488, %r3710;
	and.b64  	%rd10490, %rd10489, 72057594037927935;
	or.b64  	%rd21050, %rd10490, %rd7969;
$L__BB0_3516:
	st.global.u64 	[%rd7897+3840], %rd21050;
	add.s32 	%r3711, %r1667, 512;
	shr.u32 	%r3712, %r3711, 4;
	mul.lo.s32 	%r3713, %r3712, 56;
	and.b32  	%r1685, %r3713, 56;
	shr.u32 	%r3714, %r3713, 2;
	and.b32  	%r3715, %r3714, 2032;
	or.b32  	%r3716, %r3715, %r1668;
	mul.wide.u32 	%rd10491, %r3716, 8;
	add.s64 	%rd7973, %rd1, %rd10491;
	ld.global.nc.u64 	%rd10492, [%rd7973];
	shr.u64 	%rd7974, %rd10492, %r1685;
	and.b64  	%rd21051, %rd7974, 72057594037927935;
	setp.lt.u32 	%p337, %r1685, 9;
	@%p337 bra 	$L__BB0_3518;
	ld.global.nc.u64 	%rd10493, [%rd7973+128];
	sub.s32 	%r3717, 64, %r1685;
	shl.b64 	%rd10494, %rd10493, %r3717;
	and.b64  	%rd10495, %rd10494, 72057594037927935;
	or.b64  	%rd21051, %rd10495, %rd7974;
$L__BB0_3518:
	st.global.u64 	[%rd7897+4096], %rd21051;
	add.s32 	%r3718, %r1667, 544;
	shr.u32 	%r3719, %r3718, 4;
	mul.lo.s32 	%r3720, %r3719, 56;
	and.b32  	%r1686, %r3720, 56;
	shr.u32 	%r3721, %r3720, 2;
	and.b32  	%r3722, %r3721, 2032;
	or.b32  	%r3723, %r3722, %r1668;
	mul.wide.u32 	%rd10496, %r3723, 8;
	add.s64 	%rd7978, %rd1, %rd10496;
	ld.global.nc.u64 	%rd10497, [%rd7978];
	shr.u64 	%rd7979, %rd10497, %r1686;
	and.b64  	%rd21052, %rd7979, 72057594037927935;
	setp.lt.u32 	%p338, %r1686, 9;
	@%p338 bra 	$L__BB0_3520;
	ld.global.nc.u64 	%rd10498, [%rd7978+128];
	sub.s32 	%r3724, 64, %r1686;
	shl.b64 	%rd10499, %rd10498, %r3724;
	and.b64  	%rd10500, %rd10499, 72057594037927935;
	or.b64  	%rd21052, %rd10500, %rd7979;
$L__BB0_3520:
	st.global.u64 	[%rd7897+4352], %rd21052;
	add.s32 	%r3725, %r1667, 576;
	shr.u32 	%r3726, %r3725, 4;
	mul.lo.s32 	%r3727, %r3726, 56;
	and.b32  	%r1687, %r3727, 56;
	shr.u32 	%r3728, %r3727, 2;
	and.b32  	%r3729, %r3728, 2032;
	or.b32  	%r3730, %r3729, %r1668;
	mul.wide.u32 	%rd10501, %r3730, 8;
	add.s64 	%rd7983, %rd1, %rd10501;
	ld.global.nc.u64 	%rd10502, [%rd7983];
	shr.u64 	%rd7984, %rd10502, %r1687;
	and.b64  	%rd21053, %rd7984, 72057594037927935;
	setp.lt.u32 	%p339, %r1687, 9;
	@%p339 bra 	$L__BB0_3522;
	ld.global.nc.u64 	%rd10503, [%rd7983+128];
	sub.s32 	%r3731, 64, %r1687;
	shl.b64 	%rd10504, %rd10503, %r3731;
	and.b64  	%rd10505, %rd10504, 72057594037927935;
	or.b64  	%rd21053, %rd10505, %rd7984;
$L__BB0_3522:
	st.global.u64 	[%rd7897+4608], %rd21053;
	add.s32 	%r3732, %r1667, 608;
	shr.u32 	%r3733, %r3732, 4;
	mul.lo.s32 	%r3734, %r3733, 56;
	and.b32  	%r1688, %r3734, 56;
	shr.u32 	%r3735, %r3734, 2;
	and.b32  	%r3736, %r3735, 2032;
	or.b32  	%r3737, %r3736, %r1668;
	mul.wide.u32 	%rd10506, %r3737, 8;
	add.s64 	%rd7988, %rd1, %rd10506;
	ld.global.nc.u64 	%rd10507, [%rd7988];
	shr.u64 	%rd7989, %rd10507, %r1688;
	and.b64  	%rd21054, %rd7989, 72057594037927935;
	setp.lt.u32 	%p340, %r1688, 9;
	@%p340 bra 	$L__BB0_3524;
	ld.global.nc.u64 	%rd10508, [%rd7988+128];
	sub.s32 	%r3738, 64, %r1688;
	shl.b64 	%rd10509, %rd10508, %r3738;
	and.b64  	%rd10510, %rd10509, 72057594037927935;
	or.b64  	%rd21054, %rd10510, %rd7989;
$L__BB0_3524:
	st.global.u64 	[%rd7897+4864], %rd21054;
	add.s32 	%r3739, %r1667, 640;
	shr.u32 	%r3740, %r3739, 4;
	mul.lo.s32 	%r3741, %r3740, 56;
	and.b32  	%r1689, %r3741, 56;
	shr.u32 	%r3742, %r3741, 2;
	and.b32  	%r3743, %r3742, 2032;
	or.b32  	%r3744, %r3743, %r1668;
	mul.wide.u32 	%rd10511, %r3744, 8;
	add.s64 	%rd7993, %rd1, %rd10511;
	ld.global.nc.u64 	%rd10512, [%rd7993];
	shr.u64 	%rd7994, %rd10512, %r1689;
	and.b64  	%rd21055, %rd7994, 72057594037927935;
	setp.lt.u32 	%p341, %r1689, 9;
	@%p341 bra 	$L__BB0_3526;
	ld.global.nc.u64 	%rd10513, [%rd7993+128];
	sub.s32 	%r3745, 64, %r1689;
	shl.b64 	%rd10514, %rd10513, %r3745;
	and.b64  	%rd10515, %rd10514, 72057594037927935;
	or.b64  	%rd21055, %rd10515, %rd7994;
$L__BB0_3526:
	st.global.u64 	[%rd7897+5120], %rd21055;
	add.s32 	%r3746, %r1667, 672;
	shr.u32 	%r3747, %r3746, 4;
	mul.lo.s32 	%r3748, %r3747, 56;
	and.b32  	%r1690, %r3748, 56;
	shr.u32 	%r3749, %r3748, 2;
	and.b32  	%r3750, %r3749, 2032;
	or.b32  	%r3751, %r3750, %r1668;
	mul.wide.u32 	%rd10516, %r3751, 8;
	add.s64 	%rd7998, %rd1, %rd10516;
	ld.global.nc.u64 	%rd10517, [%rd7998];
	shr.u64 	%rd7999, %rd10517, %r1690;
	and.b64  	%rd21056, %rd7999, 72057594037927935;
	setp.lt.u32 	%p342, %r1690, 9;
	@%p342 bra 	$L__BB0_3528;
	ld.global.nc.u64 	%rd10518, [%rd7998+128];
	sub.s32 	%r3752, 64, %r1690;
	shl.b64 	%rd10519, %rd10518, %r3752;
	and.b64  	%rd10520, %rd10519, 72057594037927935;
	or.b64  	%rd21056, %rd10520, %rd7999;
$L__BB0_3528:
	st.global.u64 	[%rd7897+5376], %rd21056;
	add.s32 	%r3753, %r1667, 704;
	shr.u32 	%r3754, %r3753, 4;
	mul.lo.s32 	%r3755, %r3754, 56;
	and.b32  	%r1691, %r3755, 56;
	shr.u32 	%r3756, %r3755, 2;
	and.b32  	%r3757, %r3756, 2032;
	or.b32  	%r3758, %r3757, %r1668;
	mul.wide.u32 	%rd10521, %r3758, 8;
	add.s64 	%rd8003, %rd1, %rd10521;
	ld.global.nc.u64 	%rd10522, [%rd8003];
	shr.u64 	%rd8004, %rd10522, %r1691;
	and.b64  	%rd21057, %rd8004, 72057594037927935;
	setp.lt.u32 	%p343, %r1691, 9;
	@%p343 bra 	$L__BB0_3530;
	ld.global.nc.u64 	%rd10523, [%rd8003+128];
	sub.s32 	%r3759, 64, %r1691;
	shl.b64 	%rd10524, %rd10523, %r3759;
	and.b64  	%rd10525, %rd10524, 72057594037927935;
	or.b64  	%rd21057, %rd10525, %rd8004;
$L__BB0_3530:
	st.global.u64 	[%rd7897+5632], %rd21057;
	add.s32 	%r3760, %r1667, 736;
	shr.u32 	%r3761, %r3760, 4;
	mul.lo.s32 	%r3762, %r3761, 56;
	and.b32  	%r1692, %r3762, 56;
	shr.u32 	%r3763, %r3762, 2;
	and.b32  	%r3764, %r3763, 2032;
	or.b32  	%r3765, %r3764, %r1668;
	mul.wide.u32 	%rd10526, %r3765, 8;
	add.s64 	%rd8008, %rd1, %rd10526;
	ld.global.nc.u64 	%rd10527, [%rd8008];
	shr.u64 	%rd8009, %rd10527, %r1692;
	and.b64  	%rd21058, %rd8009, 72057594037927935;
	setp.lt.u32 	%p344, %r1692, 9;
	@%p344 bra 	$L__BB0_3532;
	ld.global.nc.u64 	%rd10528, [%rd8008+128];
	sub.s32 	%r3766, 64, %r1692;
	shl.b64 	%rd10529, %rd10528, %r3766;
	and.b64  	%rd10530, %rd10529, 72057594037927935;
	or.b64  	%rd21058, %rd10530, %rd8009;
$L__BB0_3532:
	st.global.u64 	[%rd7897+5888], %rd21058;
	add.s32 	%r3767, %r1667, 768;
	shr.u32 	%r3768, %r3767, 4;
	mul.lo.s32 	%r3769, %r3768, 56;
	and.b32  	%r1693, %r3769, 56;
	shr.u32 	%r3770, %r3769, 2;
	and.b32  	%r3771, %r3770, 2032;
	or.b32  	%r3772, %r3771, %r1668;
	mul.wide.u32 	%rd10531, %r3772, 8;
	add.s64 	%rd8013, %rd1, %rd10531;
	ld.global.nc.u64 	%rd10532, [%rd8013];
	shr.u64 	%rd8014, %rd10532, %r1693;
	and.b64  	%rd21059, %rd8014, 72057594037927935;
	setp.lt.u32 	%p345, %r1693, 9;
	@%p345 bra 	$L__BB0_3534;
	ld.global.nc.u64 	%rd10533, [%rd8013+128];
	sub.s32 	%r3773, 64, %r1693;
	shl.b64 	%rd10534, %rd10533, %r3773;
	and.b64  	%rd10535, %rd10534, 72057594037927935;
	or.b64  	%rd21059, %rd10535, %rd8014;
$L__BB0_3534:
	st.global.u64 	[%rd7897+6144], %rd21059;
	add.s32 	%r3774, %r1667, 800;
	shr.u32 	%r3775, %r3774, 4;
	mul.lo.s32 	%r3776, %r3775, 56;
	and.b32  	%r1694, %r3776, 56;
	shr.u32 	%r3777, %r3776, 2;
	and.b32  	%r3778, %r3777, 2032;
	or.b32  	%r3779, %r3778, %r1668;
	mul.wide.u32 	%rd10536, %r3779, 8;
	add.s64 	%rd8018, %rd1, %rd10536;
	ld.global.nc.u64 	%rd10537, [%rd8018];
	shr.u64 	%rd8019, %rd10537, %r1694;
	and.b64  	%rd21060, %rd8019, 72057594037927935;
	setp.lt.u32 	%p346, %r1694, 9;
	@%p346 bra 	$L__BB0_3536;
	ld.global.nc.u64 	%rd10538, [%rd8018+128];
	sub.s32 	%r3780, 64, %r1694;
	shl.b64 	%rd10539, %rd10538, %r3780;
	and.b64  	%rd10540, %rd10539, 72057594037927935;
	or.b64  	%rd21060, %rd10540, %rd8019;
$L__BB0_3536:
	st.global.u64 	[%rd7897+6400], %rd21060;
	add.s32 	%r3781, %r1667, 832;
	shr.u32 	%r3782, %r3781, 4;
	mul.lo.s32 	%r3783, %r3782, 56;
	and.b32  	%r1695, %r3783, 56;
	shr.u32 	%r3784, %r3783, 2;
	and.b32  	%r3785, %r3784, 2032;
	or.b32  	%r3786, %r3785, %r1668;
	mul.wide.u32 	%rd10541, %r3786, 8;
	add.s64 	%rd8023, %rd1, %rd10541;
	ld.global.nc.u64 	%rd10542, [%rd8023];
	shr.u64 	%rd8024, %rd10542, %r1695;
	and.b64  	%rd21061, %rd8024, 72057594037927935;
	setp.lt.u32 	%p347, %r1695, 9;
	@%p347 bra 	$L__BB0_3538;
	ld.global.nc.u64 	%rd10543, [%rd8023+128];
	sub.s32 	%r3787, 64, %r1695;
	shl.b64 	%rd10544, %rd10543, %r3787;
	and.b64  	%rd10545, %rd10544, 72057594037927935;
	or.b64  	%rd21061, %rd10545, %rd8024;
$L__BB0_3538:
	st.global.u64 	[%rd7897+6656], %rd21061;
	add.s32 	%r3788, %r1667, 864;
	shr.u32 	%r3789, %r3788, 4;
	mul.lo.s32 	%r3790, %r3789, 56;
	and.b32  	%r1696, %r3790, 56;
	shr.u32 	%r3791, %r3790, 2;
	and.b32  	%r3792, %r3791, 2032;
	or.b32  	%r3793, %r3792, %r1668;
	mul.wide.u32 	%rd10546, %r3793, 8;
	add.s64 	%rd8028, %rd1, %rd10546;
	ld.global.nc.u64 	%rd10547, [%rd8028];
	shr.u64 	%rd8029, %rd10547, %r1696;
	and.b64  	%rd21062, %rd8029, 72057594037927935;
	setp.lt.u32 	%p348, %r1696, 9;
	@%p348 bra 	$L__BB0_3540;
	ld.global.nc.u64 	%rd10548, [%rd8028+128];
	sub.s32 	%r3794, 64, %r1696;
	shl.b64 	%rd10549, %rd10548, %r3794;
	and.b64  	%rd10550, %rd10549, 72057594037927935;
	or.b64  	%rd21062, %rd10550, %rd8029;
$L__BB0_3540:
	st.global.u64 	[%rd7897+6912], %rd21062;
	add.s32 	%r3795, %r1667, 896;
	shr.u32 	%r3796, %r3795, 4;
	mul.lo.s32 	%r3797, %r3796, 56;
	and.b32  	%r1697, %r3797, 56;
	shr.u32 	%r3798, %r3797, 2;
	and.b32  	%r3799, %r3798, 2032;
	or.b32  	%r3800, %r3799, %r1668;
	mul.wide.u32 	%rd10551, %r3800, 8;
	add.s64 	%rd8033, %rd1, %rd10551;
	ld.global.nc.u64 	%rd10552, [%rd8033];
	shr.u64 	%rd8034, %rd10552, %r1697;
	and.b64  	%rd21063, %rd8034, 72057594037927935;
	setp.lt.u32 	%p349, %r1697, 9;
	@%p349 bra 	$L__BB0_3542;
	ld.global.nc.u64 	%rd10553, [%rd8033+128];
	sub.s32 	%r3801, 64, %r1697;
	shl.b64 	%rd10554, %rd10553, %r3801;
	and.b64  	%rd10555, %rd10554, 72057594037927935;
	or.b64  	%rd21063, %rd10555, %rd8034;
$L__BB0_3542:
	st.global.u64 	[%rd7897+7168], %rd21063;
	add.s32 	%r3802, %r1667, 928;
	shr.u32 	%r3803, %r3802, 4;
	mul.lo.s32 	%r3804, %r3803, 56;
	and.b32  	%r1698, %r3804, 56;
	shr.u32 	%r3805, %r3804, 2;
	and.b32  	%r3806, %r3805, 2032;
	or.b32  	%r3807, %r3806, %r1668;
	mul.wide.u32 	%rd10556, %r3807, 8;
	add.s64 	%rd8038, %rd1, %rd10556;
	ld.global.nc.u64 	%rd10557, [%rd8038];
	shr.u64 	%rd8039, %rd10557, %r1698;
	and.b64  	%rd21064, %rd8039, 72057594037927935;
	setp.lt.u32 	%p350, %r1698, 9;
	@%p350 bra 	$L__BB0_3544;
	ld.global.nc.u64 	%rd10558, [%rd8038+128];
	sub.s32 	%r3808, 64, %r1698;
	shl.b64 	%rd10559, %rd10558, %r3808;
	and.b64  	%rd10560, %rd10559, 72057594037927935;
	or.b64  	%rd21064, %rd10560, %rd8039;
$L__BB0_3544:
	st.global.u64 	[%rd7897+7424], %rd21064;
	add.s32 	%r3809, %r1667, 960;
	shr.u32 	%r3810, %r3809, 4;
	mul.lo.s32 	%r3811, %r3810, 56;
	and.b32  	%r1699, %r3811, 56;
	shr.u32 	%r3812, %r3811, 2;
	and.b32  	%r3813, %r3812, 2032;
	or.b32  	%r3814, %r3813, %r1668;
	mul.wide.u32 	%rd10561, %r3814, 8;
	add.s64 	%rd8043, %rd1, %rd10561;
	ld.global.nc.u64 	%rd10562, [%rd8043];
	shr.u64 	%rd8044, %rd10562, %r1699;
	and.b64  	%rd21065, %rd8044, 72057594037927935;
	setp.lt.u32 	%p351, %r1699, 9;
	@%p351 bra 	$L__BB0_3546;
	ld.global.nc.u64 	%rd10563, [%rd8043+128];
	sub.s32 	%r3815, 64, %r1699;
	shl.b64 	%rd10564, %rd10563, %r3815;
	and.b64  	%rd10565, %rd10564, 72057594037927935;
	or.b64  	%rd21065, %rd10565, %rd8044;
$L__BB0_3546:
	st.global.u64 	[%rd7897+7680], %rd21065;
	add.s32 	%r3816, %r1667, 992;
	shr.u32 	%r3817, %r3816, 4;
	mul.lo.s32 	%r3818, %r3817, 56;
	and.b32  	%r1700, %r3818, 56;
	shr.u32 	%r3819, %r3818, 2;
	and.b32  	%r3820, %r3819, 2032;
	or.b32  	%r3821, %r3820, %r1668;
	mul.wide.u32 	%rd10566, %r3821, 8;
	add.s64 	%rd8048, %rd1, %rd10566;
	ld.global.nc.u64 	%rd10567, [%rd8048];
	shr.u64 	%rd8049, %rd10567, %r1700;
	and.b64  	%rd21066, %rd8049, 72057594037927935;
	setp.lt.u32 	%p352, %r1700, 9;
	@%p352 bra 	$L__BB0_3548;
	ld.global.nc.u64 	%rd10568, [%rd8048+128];
	sub.s32 	%r3822, 64, %r1700;
	shl.b64 	%rd10569, %rd10568, %r3822;
	and.b64  	%rd10570, %rd10569, 72057594037927935;
	or.b64  	%rd21066, %rd10570, %rd8049;
$L__BB0_3548:
	st.global.u64 	[%rd7897+7936], %rd21066;
	bra.uni 	$L__BB0_3809;
$L__BB0_3549:
	mov.u32 	%r1735, %tid.x;
	and.b32  	%r1736, %r1735, 15;
	shr.u32 	%r3154, %r1735, 4;
	mul.lo.s32 	%r3155, %r3154, 58;
	and.b32  	%r1737, %r3155, 62;
	shr.u32 	%r3156, %r3155, 2;
	and.b32  	%r3157, %r3156, 1008;
	or.b32  	%r3158, %r3157, %r1736;
	mul.wide.u32 	%rd10088, %r3158, 8;
	add.s64 	%rd8214, %rd1, %rd10088;
	ld.global.nc.u64 	%rd10089, [%rd8214];
	shr.u64 	%rd8215, %rd10089, %r1737;
	and.b64  	%rd21099, %rd8215, 288230376151711743;
	setp.lt.u32 	%p257, %r1737, 7;
	@%p257 bra 	$L__BB0_3551;
	ld.global.nc.u64 	%rd10090, [%rd8214+128];
	sub.s32 	%r3159, 64, %r1737;
	shl.b64 	%rd10091, %rd10090, %r3159;
	and.b64  	%rd10092, %rd10091, 288230376151711743;
	or.b64  	%rd21099, %rd10092, %rd8215;
$L__BB0_3551:
	mul.wide.u32 	%rd10093, %r1735, 8;
	add.s64 	%rd8219, %rd2, %rd10093;
	st.global.u64 	[%rd8219], %rd21099;
	add.s32 	%r3160, %r1735, 32;
	shr.u32 	%r3161, %r3160, 4;
	mul.lo.s32 	%r3162, %r3161, 58;
	and.b32  	%r1738, %r3162, 62;
	shr.u32 	%r3163, %r3162, 2;
	and.b32  	%r3164, %r3163, 2032;
	or.b32  	%r3165, %r3164, %r1736;
	mul.wide.u32 	%rd10094, %r3165, 8;
	add.s64 	%rd8220, %rd1, %rd10094;
	ld.global.nc.u64 	%rd10095, [%rd8220];
	shr.u64 	%rd8221, %rd10095, %r1738;
	and.b64  	%rd21100, %rd8221, 288230376151711743;
	setp.lt.u32 	%p258, %r1738, 7;
	@%p258 bra 	$L__BB0_3553;
	ld.global.nc.u64 	%rd10096, [%rd8220+128];
	sub.s32 	%r3166, 64, %r1738;
	shl.b64 	%rd10097, %rd10096, %r3166;
	and.b64  	%rd10098, %rd10097, 288230376151711743;
	or.b64  	%rd21100, %rd10098, %rd8221;
$L__BB0_3553:
	st.global.u64 	[%rd8219+256], %rd21100;
	add.s32 	%r3167, %r1735, 64;
	shr.u32 	%r3168, %r3167, 4;
	mul.lo.s32 	%r3169, %r3168, 58;
	and.b32  	%r1739, %r3169, 62;
	shr.u32 	%r3170, %r3169, 2;
	and.b32  	%r3171, %r3170, 2032;
	or.b32  	%r3172, %r3171, %r1736;
	mul.wide.u32 	%rd10099, %r3172, 8;
	add.s64 	%rd8225, %rd1, %rd10099;
	ld.global.nc.u64 	%rd10100, [%rd8225];
	shr.u64 	%rd8226, %rd10100, %r1739;
	and.b64  	%rd21101, %rd8226, 288230376151711743;
	setp.lt.u32 	%p259, %r1739, 7;
	@%p259 bra 	$L__BB0_3555;
	ld.global.nc.u64 	%rd10101, [%rd8225+128];
	sub.s32 	%r3173, 64, %r1739;
	shl.b64 	%rd10102, %rd10101, %r3173;
	and.b64  	%rd10103, %rd10102, 288230376151711743;
	or.b64  	%rd21101, %rd10103, %rd8226;
$L__BB0_3555:
	st.global.u64 	[%rd8219+512], %rd21101;
	add.s32 	%r3174, %r1735, 96;
	shr.u32 	%r3175, %r3174, 4;
	mul.lo.s32 	%r3176, %r3175, 58;
	and.b32  	%r1740, %r3176, 62;
	shr.u32 	%r3177, %r3176, 2;
	and.b32  	%r3178, %r3177, 2032;
	or.b32  	%r3179, %r3178, %r1736;
	mul.wide.u32 	%rd10104, %r3179, 8;
	add.s64 	%rd8230, %rd1, %rd10104;
	ld.global.nc.u64 	%rd10105, [%rd8230];
	shr.u64 	%rd8231, %rd10105, %r1740;
	and.b64  	%rd21102, %rd8231, 288230376151711743;
	setp.lt.u32 	%p260, %r1740, 7;
	@%p260 bra 	$L__BB0_3557;
	ld.global.nc.u64 	%rd10106, [%rd8230+128];
	sub.s32 	%r3180, 64, %r1740;
	shl.b64 	%rd10107, %rd10106, %r3180;
	and.b64  	%rd10108, %rd10107, 288230376151711743;
	or.b64  	%rd21102, %rd10108, %rd8231;
$L__BB0_3557:
	st.global.u64 	[%rd8219+768], %rd21102;
	add.s32 	%r3181, %r1735, 128;
	shr.u32 	%r3182, %r3181, 4;
	mul.lo.s32 	%r3183, %r3182, 58;
	and.b32  	%r1741, %r3183, 62;
	shr.u32 	%r3184, %r3183, 2;
	and.b32  	%r3185, %r3184, 2032;
	or.b32  	%r3186, %r3185, %r1736;
	mul.wide.u32 	%rd10109, %r3186, 8;
	add.s64 	%rd8235, %rd1, %rd10109;
	ld.global.nc.u64 	%rd10110, [%rd8235];
	shr.u64 	%rd8236, %rd10110, %r1741;
	and.b64  	%rd21103, %rd8236, 288230376151711743;
	setp.lt.u32 	%p261, %r1741, 7;
	@%p261 bra 	$L__BB0_3559;
	ld.global.nc.u64 	%rd10111, [%rd8235+128];
	sub.s32 	%r3187, 64, %r1741;
	shl.b64 	%rd10112, %rd10111, %r3187;
	and.b64  	%rd10113, %rd10112, 288230376151711743;
	or.b64  	%rd21103, %rd10113, %rd8236;
$L__BB0_3559:
	st.global.u64 	[%rd8219+1024], %rd21103;
	add.s32 	%r3188, %r1735, 160;
	shr.u32 	%r3189, %r3188, 4;
	mul.lo.s32 	%r3190, %r3189, 58;
	and.b32  	%r1742, %r3190, 62;
	shr.u32 	%r3191, %r3190, 2;
	and.b32  	%r3192, %r3191, 2032;
	or.b32  	%r3193, %r3192, %r1736;
	mul.wide.u32 	%rd10114, %r3193, 8;
	add.s64 	%rd8240, %rd1, %rd10114;
	ld.global.nc.u64 	%rd10115, [%rd8240];
	shr.u64 	%rd8241, %rd10115, %r1742;
	and.b64  	%rd21104, %rd8241, 288230376151711743;
	setp.lt.u32 	%p262, %r1742, 7;
	@%p262 bra 	$L__BB0_3561;
	ld.global.nc.u64 	%rd10116, [%rd8240+128];
	sub.s32 	%r3194, 64, %r1742;
	shl.b64 	%rd10117, %rd10116, %r3194;
	and.b64  	%rd10118, %rd10117, 288230376151711743;
	or.b64  	%rd21104, %rd10118, %rd8241;
$L__BB0_3561:
	st.global.u64 	[%rd8219+1280], %rd21104;
	add.s32 	%r3195, %r1735, 192;
	shr.u32 	%r3196, %r3195, 4;
	mul.lo.s32 	%r3197, %r3196, 58;
	and.b32  	%r1743, %r3197, 62;
	shr.u32 	%r3198, %r3197, 2;
	and.b32  	%r3199, %r3198, 2032;
	or.b32  	%r3200, %r3199, %r1736;
	mul.wide.u32 	%rd10119, %r3200, 8;
	add.s64 	%rd8245, %rd1, %rd10119;
	ld.global.nc.u64 	%rd10120, [%rd8245];
	shr.u64 	%rd8246, %rd10120, %r1743;
	and.b64  	%rd21105, %rd8246, 288230376151711743;
	setp.lt.u32 	%p263, %r1743, 7;
	@%p263 bra 	$L__BB0_3563;
	ld.global.nc.u64 	%rd10121, [%rd8245+128];
	sub.s32 	%r3201, 64, %r1743;
	shl.b64 	%rd10122, %rd10121, %r3201;
	and.b64  	%rd10123, %rd10122, 288230376151711743;
	or.b64  	%rd21105, %rd10123, %rd8246;
$L__BB0_3563:
	st.global.u64 	[%rd8219+1536], %rd21105;
	add.s32 	%r3202, %r1735, 224;
	shr.u32 	%r3203, %r3202, 4;
	mul.lo.s32 	%r3204, %r3203, 58;
	and.b32  	%r1744, %r3204, 62;
	shr.u32 	%r3205, %r3204, 2;
	and.b32  	%r3206, %r3205, 2032;
	or.b32  	%r3207, %r3206, %r1736;
	mul.wide.u32 	%rd10124, %r3207, 8;
	add.s64 	%rd8250, %rd1, %rd10124;
	ld.global.nc.u64 	%rd10125, [%rd8250];
	shr.u64 	%rd8251, %rd10125, %r1744;
	and.b64  	%rd21106, %rd8251, 288230376151711743;
	setp.lt.u32 	%p264, %r1744, 7;
	@%p264 bra 	$L__BB0_3565;
	ld.global.nc.u64 	%rd10126, [%rd8250+128];
	sub.s32 	%r3208, 64, %r1744;
	shl.b64 	%rd10127, %rd10126, %r3208;
	and.b64  	%rd10128, %rd10127, 288230376151711743;
	or.b64  	%rd21106, %rd10128, %rd8251;
$L__BB0_3565:
	st.global.u64 	[%rd8219+1792], %rd21106;
	add.s32 	%r3209, %r1735, 256;
	shr.u32 	%r3210, %r3209, 4;
	mul.lo.s32 	%r3211, %r3210, 58;
	and.b32  	%r1745, %r3211, 62;
	shr.u32 	%r3212, %r3211, 2;
	and.b32  	%r3213, %r3212, 2032;
	or.b32  	%r3214, %r3213, %r1736;
	mul.wide.u32 	%rd10129, %r3214, 8;
	add.s64 	%rd8255, %rd1, %rd10129;
	ld.global.nc.u64 	%rd10130, [%rd8255];
	shr.u64 	%rd8256, %rd10130, %r1745;
	and.b64  	%rd21107, %rd8256, 288230376151711743;
	setp.lt.u32 	%p265, %r1745, 7;
	@%p265 bra 	$L__BB0_3567;
	ld.global.nc.u64 	%rd10131, [%rd8255+128];
	sub.s32 	%r3215, 64, %r1745;
	shl.b64 	%rd10132, %rd10131, %r3215;
	and.b64  	%rd10133, %rd10132, 288230376151711743;
	or.b64  	%rd21107, %rd10133, %rd8256;
$L__BB0_3567:
	st.global.u64 	[%rd8219+2048], %rd21107;
	add.s32 	%r3216, %r1735, 288;
	shr.u32 	%r3217, %r3216, 4;
	mul.lo.s32 	%r3218, %r3217, 58;
	and.b32  	%r1746, %r3218, 62;
	shr.u32 	%r3219, %r3218, 2;
	and.b32  	%r3220, %r3219, 2032;
	or.b32  	%r3221, %r3220, %r1736;
	mul.wide.u32 	%rd10134, %r3221, 8;
	add.s64 	%rd8260, %rd1, %rd10134;
	ld.global.nc.u64 	%rd10135, [%rd8260];
	shr.u64 	%rd8261, %rd10135, %r1746;
	and.b64  	%rd21108, %rd8261, 288230376151711743;
	setp.lt.u32 	%p266, %r1746, 7;
	@%p266 bra 	$L__BB0_3569;
	ld.global.nc.u64 	%rd10136, [%rd8260+128];
	sub.s32 	%r3222, 64, %r1746;
	shl.b64 	%rd10137, %rd10136, %r3222;
	and.b64  	%rd10138, %rd10137, 288230376151711743;
	or.b64  	%rd21108, %rd10138, %rd8261;
$L__BB0_3569:
	st.global.u64 	[%rd8219+2304], %rd21108;
	add.s32 	%r3223, %r1735, 320;
	shr.u32 	%r3224, %r3223, 4;
	mul.lo.s32 	%r3225, %r3224, 58;
	and.b32  	%r1747, %r3225, 62;
	shr.u32 	%r3226, %r3225, 2;
	and.b32  	%r3227, %r3226, 2032;
	or.b32  	%r3228, %r3227, %r1736;
	mul.wide.u32 	%rd10139, %r3228, 8;
	add.s64 	%rd8265, %rd1, %rd10139;
	ld.global.nc.u64 	%rd10140, [%rd8265];
	shr.u64 	%rd8266, %rd10140, %r1747;
	and.b64  	%rd21109, %rd8266, 288230376151711743;
	setp.lt.u32 	%p267, %r1747, 7;
	@%p267 bra 	$L__BB0_3571;
	ld.global.nc.u64 	%rd10141, [%rd8265+128];
	sub.s32 	%r3229, 64, %r1747;
	shl.b64 	%rd10142, %rd10141, %r3229;
	and.b64  	%rd10143, %rd10142, 288230376151711743;
	or.b64  	%rd21109, %rd10143, %rd8266;
$L__BB0_3571:
	st.global.u64 	[%rd8219+2560], %rd21109;
	add.s32 	%r3230, %r1735, 352;
	shr.u32 	%r3231, %r3230, 4;
	mul.lo.s32 	%r3232, %r3231, 58;
	and.b32  	%r1748, %r3232, 62;
	shr.u32 	%r3233, %r3232, 2;
	and.b32  	%r3234, %r3233, 2032;
	or.b32  	%r3235, %r3234, %r1736;
	mul.wide.u32 	%rd10144, %r3235, 8;
	add.s64 	%rd8270, %rd1, %rd10144;
	ld.global.nc.u64 	%rd10145, [%rd8270];
	shr.u64 	%rd8271, %rd10145, %r1748;
	and.b64  	%rd21110, %rd8271, 288230376151711743;
	setp.lt.u32 	%p268, %r1748, 7;
	@%p268 bra 	$L__BB0_3573;
	ld.global.nc.u64 	%rd10146, [%rd8270+128];
	sub.s32 	%r3236, 64, %r1748;
	shl.b64 	%rd10147, %rd10146, %r3236;
	and.b64  	%rd10148, %rd10147, 288230376151711743;
	or.b64  	%rd21110, %rd10148, %rd8271;
$L__BB0_3573:
	st.global.u64 	[%rd8219+2816], %rd21110;
	add.s32 	%r3237, %r1735, 384;
	shr.u32 	%r3238, %r3237, 4;
	mul.lo.s32 	%r3239, %r3238, 58;
	and.b32  	%r1749, %r3239, 62;
	shr.u32 	%r3240, %r3239, 2;
	and.b32  	%r3241, %r3240, 2032;
	or.b32  	%r3242, %r3241, %r1736;
	mul.wide.u32 	%rd10149, %r3242, 8;
	add.s64 	%rd8275, %rd1, %rd10149;
	ld.global.nc.u64 	%rd10150, [%rd8275];
	shr.u64 	%rd8276, %rd10150, %r1749;
	and.b64  	%rd21111, %rd8276, 288230376151711743;
	setp.lt.u32 	%p269, %r1749, 7;
	@%p269 bra 	$L__BB0_3575;
	ld.global.nc.u64 	%rd10151, [%rd8275+128];
	sub.s32 	%r3243, 64, %r1749;
	shl.b64 	%rd10152, %rd10151, %r3243;
	and.b64  	%rd10153, %rd10152, 288230376151711743;
	or.b64  	%rd21111, %rd10153, %rd8276;
$L__BB0_3575:
	st.global.u64 	[%rd8219+3072], %rd21111;
	add.s32 	%r3244, %r1735, 416;
	shr.u32 	%r3245, %r3244, 4;
	mul.lo.s32 	%r3246, %r3245, 58;
	and.b32  	%r1750, %r3246, 62;
	shr.u32 	%r3247, %r3246, 2;
	and.b32  	%r3248, %r3247, 2032;
	or.b32  	%r3249, %r3248, %r1736;
	mul.wide.u32 	%rd10154, %r3249, 8;
	add.s64 	%rd8280, %rd1, %rd10154;
	ld.global.nc.u64 	%rd10155, [%rd8280];
	shr.u64 	%rd8281, %rd10155, %r1750;
	and.b64  	%rd21112, %rd8281, 288230376151711743;
	setp.lt.u32 	%p270, %r1750, 7;
	@%p270 bra 	$L__BB0_3577;
	ld.global.nc.u64 	%rd10156, [%rd8280+128];
	sub.s32 	%r3250, 64, %r1750;
	shl.b64 	%rd10157, %rd10156, %r3250;
	and.b64  	%rd10158, %rd10157, 288230376151711743;
	or.b64  	%rd21112, %rd10158, %rd8281;
$L__BB0_3577:
	st.global.u64 	[%rd8219+3328], %rd21112;
	add.s32 	%r3251, %r1735, 448;
	shr.u32 	%r3252, %r3251, 4;
	mul.lo.s32 	%r3253, %r3252, 58;
	and.b32  	%r1751, %r3253, 62;
	shr.u32 	%r3254, %r3253, 2;
	and.b32  	%r3255, %r3254, 2032;
	or.b32  	%r3256, %r3255, %r1736;
	mul.wide.u32 	%rd10159, %r3256, 8;
	add.s64 	%rd8285, %rd1, %rd10159;
	ld.global.nc.u64 	%rd10160, [%rd8285];
	shr.u64 	%rd8286, %rd10160, %r1751;
	and.b64  	%rd21113, %rd8286, 288230376151711743;
	setp.lt.u32 	%p271, %r1751, 7;
	@%p271 bra 	$L__BB0_3579;
	ld.global.nc.u64 	%rd10161, [%rd8285+128];
	sub.s32 	%r3257, 64, %r1751;
	shl.b64 	%rd10162, %rd10161, %r3257;
	and.b64  	%rd10163, %rd10162, 288230376151711743;
	or.b64  	%rd21113, %rd10163, %rd8286;
$L__BB0_3579:
	st.global.u64 	[%rd8219+3584], %rd21113;
	add.s32 	%r3258, %r1735, 480;
	shr.u32 	%r3259, %r3258, 4;
	mul.lo.s32 	%r3260, %r3259, 58;
	and.b32  	%r1752, %r3260, 62;
	shr.u32 	%r3261, %r3260, 2;
	and.b32  	%r3262, %r3261, 2032;
	or.b32  	%r3263, %r3262, %r1736;
	mul.wide.u32 	%rd10164, %r3263, 8;
	add.s64 	%rd8290, %rd1, %rd10164;
	ld.global.nc.u64 	%rd10165, [%rd8290];
	shr.u64 	%rd8291, %rd10165, %r1752;
	and.b64  	%rd21114, %rd8291, 288230376151711743;
	setp.lt.u32 	%p272, %r1752, 7;
	@%p272 bra 	$L__BB0_3581;
	ld.global.nc.u64 	%rd10166, [%rd8290+128];
	sub.s32 	%r3264, 64, %r1752;
	shl.b64 	%rd10167, %rd10166, %r3264;
	and.b64  	%rd10168, %rd10167, 288230376151711743;
	or.b64  	%rd21114, %rd10168, %rd8291;
$L__BB0_3581:
	st.global.u64 	[%rd8219+3840], %rd21114;
	add.s32 	%r3265, %r1735, 512;
	shr.u32 	%r3266, %r3265, 4;
	mul.lo.s32 	%r3267, %r3266, 58;
	and.b32  	%r1753, %r3267, 62;
	shr.u32 	%r3268, %r3267, 2;
	and.b32  	%r3269, %r3268, 2032;
	or.b32  	%r3270, %r3269, %r1736;
	mul.wide.u32 	%rd10169, %r3270, 8;
	add.s64 	%rd8295, %rd1, %rd10169;
	ld.global.nc.u64 	%rd10170, [%rd8295];
	shr.u64 	%rd8296, %rd10170, %r1753;
	and.b64  	%rd21115, %rd8296, 288230376151711743;
	setp.lt.u32 	%p273, %r1753, 7;
	@%p273 bra 	$L__BB0_3583;
	ld.global.nc.u64 	%rd10171, [%rd8295+128];
	sub.s32 	%r3271, 64, %r1753;
	shl.b64 	%rd10172, %rd10171, %r3271;
	and.b64  	%rd10173, %rd10172, 288230376151711743;
	or.b64  	%rd21115, %rd10173, %rd8296;
$L__BB0_3583:
	st.global.u64 	[%rd8219+4096], %rd21115;
	add.s32 	%r3272, %r1735, 544;
	shr.u32 	%r3273, %r3272, 4;
	mul.lo.s32 	%r3274, %r3273, 58;
	and.b32  	%r1754, %r3274, 62;
	shr.u32 	%r3275, %r3274, 2;
	and.b32  	%r3276, %r3275, 2032;
	or.b32  	%r3277, %r3276, %r1736;
	mul.wide.u32 	%rd10174, %r3277, 8;
	add.s64 	%rd8300, %rd1, %rd10174;
	ld.global.nc.u64 	%rd10175, [%rd8300];
	shr.u64 	%rd8301, %rd10175, %r1754;
	and.b64  	%rd21116, %rd8301, 288230376151711743;
	setp.lt.u32 	%p274, %r1754, 7;
	@%p274 bra 	$L__BB0_3585;
	ld.global.nc.u64 	%rd10176, [%rd8300+128];
	sub.s32 	%r3278, 64, %r1754;
	shl.b64 	%rd10177, %rd10176, %r3278;
	and.b64  	%rd10178, %rd10177, 288230376151711743;
	or.b64  	%rd21116, %rd10178, %rd8301;
$L__BB0_3585:
	st.global.u64 	[%rd8219+4352], %rd21116;
	add.s32 	%r3279, %r1735, 576;
	shr.u32 	%r3280, %r3279, 4;
	mul.lo.s32 	%r3281, %r3280, 58;
	and.b32  	%r1755, %r3281, 62;
	shr.u32 	%r3282, %r3281, 2;
	and.b32  	%r3283, %r3282, 2032;
	or.b32  	%r3284, %r3283, %r1736;
	mul.wide.u32 	%rd10179, %r3284, 8;
	add.s64 	%rd8305, %rd1, %rd10179;
	ld.global.nc.u64 	%rd10180, [%rd8305];
	shr.u64 	%rd8306, %rd10180, %r1755;
	and.b64  	%rd21117, %rd8306, 288230376151711743;
	setp.lt.u32 	%p275, %r1755, 7;
	@%p275 bra 	$L__BB0_3587;
	ld.global.nc.u64 	%rd10181, [%rd8305+128];
	sub.s32 	%r3285, 64, %r1755;
	shl.b64 	%rd10182, %rd10181, %r3285;
	and.b64  	%rd10183, %rd10182, 288230376151711743;
	or.b64  	%rd21117, %rd10183, %rd8306;
$L__BB0_3587:
	st.global.u64 	[%rd8219+4608], %rd21117;
	add.s32 	%r3286, %r1735, 608;
	shr.u32 	%r3287, %r3286, 4;
	mul.lo.s32 	%r3288, %r3287, 58;
	and.b32  	%r1756, %r3288, 62;
	shr.u32 	%r3289, %r3288, 2;
	and.b32  	%r3290, %r3289, 2032;
	or.b32  	%r3291, %r3290, %r1736;
	mul.wide.u32 	%rd10184, %r3291, 8;
	add.s64 	%rd8310, %rd1, %rd10184;
	ld.global.nc.u64 	%rd10185, [%rd8310];
	shr.u64 	%rd8311, %rd10185, %r1756;
	and.b64  	%rd21118, %rd8311, 288230376151711743;
	setp.lt.u32 	%p276, %r1756, 7;
	@%p276 bra 	$L__BB0_3589;
	ld.global.nc.u64 	%rd10186, [%rd8310+128];
	sub.s32 	%r3292, 64, %r1756;
	shl.b64 	%rd10187, %rd10186, %r3292;
	and.b64  	%rd10188, %rd10187, 288230376151711743;
	or.b64  	%rd21118, %rd10188, %rd8311;
$L__BB0_3589:
	st.global.u64 	[%rd8219+4864], %rd21118;
	add.s32 	%r3293, %r1735, 640;
	shr.u32 	%r3294, %r3293, 4;
	mul.lo.s32 	%r3295, %r3294, 58;
	and.b32  	%r1757, %r3295, 62;
	shr.u32 	%r3296, %r3295, 2;
	and.b32  	%r3297, %r3296, 2032;
	or.b32  	%r3298, %r3297, %r1736;
	mul.wide.u32 	%rd10189, %r3298, 8;
	add.s64 	%rd8315, %rd1, %rd10189;
	ld.global.nc.u64 	%rd10190, [%rd8315];
	shr.u64 	%rd8316, %rd10190, %r1757;
	and.b64  	%rd21119, %rd8316, 288230376151711743;
	setp.lt.u32 	%p277, %r1757, 7;
	@%p277 bra 	$L__BB0_3591;
	ld.global.nc.u64 	%rd10191, [%rd8315+128];
	sub.s32 	%r3299, 64, %r1757;
	shl.b64 	%rd10192, %rd10191, %r3299;
	and.b64  	%rd10193, %rd10192, 288230376151711743;
	or.b64  	%rd21119, %rd10193, %rd8316;
$L__BB0_3591:
	st.global.u64 	[%rd8219+5120], %rd21119;
	add.s32 	%r3300, %r1735, 672;
	shr.u32 	%r3301, %r3300, 4;
	mul.lo.s32 	%r3302, %r3301, 58;
	and.b32  	%r1758, %r3302, 62;
	shr.u32 	%r3303, %r3302, 2;
	and.b32  	%r3304, %r3303, 2032;
	or.b32  	%r3305, %r3304, %r1736;
	mul.wide.u32 	%rd10194, %r3305, 8;
	add.s64 	%rd8320, %rd1, %rd10194;
	ld.global.nc.u64 	%rd10195, [%rd8320];
	shr.u64 	%rd8321, %rd10195, %r1758;
	and.b64  	%rd21120, %rd8321, 288230376151711743;
	setp.lt.u32 	%p278, %r1758, 7;
	@%p278 bra 	$L__BB0_3593;
	ld.global.nc.u64 	%rd10196, [%rd8320+128];
	sub.s32 	%r3306, 64, %r1758;
	shl.b64 	%rd10197, %rd10196, %r3306;
	and.b64  	%rd10198, %rd10197, 288230376151711743;
	or.b64  	%rd21120, %rd10198, %rd8321;
$L__BB0_3593:
	st.global.u64 	[%rd8219+5376], %rd21120;
	add.s32 	%r3307, %r1735, 704;
	shr.u32 	%r3308, %r3307, 4;
	mul.lo.s32 	%r3309, %r3308, 58;
	and.b32  	%r1759, %r3309, 62;
	shr.u32 	%r3310, %r3309, 2;
	and.b32  	%r3311, %r3310, 2032;
	or.b32  	%r3312, %r3311, %r1736;
	mul.wide.u32 	%rd10199, %r3312, 8;
	add.s64 	%rd8325, %rd1, %rd10199;
	ld.global.nc.u64 	%rd10200, [%rd8325];
	shr.u64 	%rd8326, %rd10200, %r1759;
	and.b64  	%rd21121, %rd8326, 288230376151711743;
	setp.lt.u32 	%p279, %r1759, 7;
	@%p279 bra 	$L__BB0_3595;
	ld.global.nc.u64 	%rd10201, [%rd8325+128];
	sub.s32 	%r3313, 64, %r1759;
	shl.b64 	%rd10202, %rd10201, %r3313;
	and.b64  	%rd10203, %rd10202, 288230376151711743;
	or.b64  	%rd21121, %rd10203, %rd8326;
$L__BB0_3595:
	st.global.u64 	[%rd8219+5632], %rd21121;
	add.s32 	%r3314, %r1735, 736;
	shr.u32 	%r3315, %r3314, 4;
	mul.lo.s32 	%r3316, %r3315, 58;
	and.b32  	%r1760, %r3316, 62;
	shr.u32 	%r3317, %r3316, 2;
	and.b32  	%r3318, %r3317, 2032;
	or.b32  	%r3319, %r3318, %r1736;
	mul.wide.u32 	%rd10204, %r3319, 8;
	add.s64 	%rd8330, %rd1, %rd10204;
	ld.global.nc.u64 	%rd10205, [%rd8330];
	shr.u64 	%rd8331, %rd10205, %r1760;
	and.b64  	%rd21122, %rd8331, 288230376151711743;
	setp.lt.u32 	%p280, %r1760, 7;
	@%p280 bra 	$L__BB0_3597;
	ld.global.nc.u64 	%rd10206, [%rd8330+128];
	sub.s32 	%r3320, 64, %r1760;
	shl.b64 	%rd10207, %rd10206, %r3320;
	and.b64  	%rd10208, %rd10207, 288230376151711743;
	or.b64  	%rd21122, %rd10208, %rd8331;
$L__BB0_3597:
	st.global.u64 	[%rd8219+5888], %rd21122;
	add.s32 	%r3321, %r1735, 768;
	shr.u32 	%r3322, %r3321, 4;
	mul.lo.s32 	%r3323, %r3322, 58;
	and.b32  	%r1761, %r3323, 62;
	shr.u32 	%r3324, %r3323, 2;
	and.b32  	%r3325, %r3324, 2032;
	or.b32  	%r3326, %r3325, %r1736;
	mul.wide.u32 	%rd10209, %r3326, 8;
	add.s64 	%rd8335, %rd1, %rd10209;
	ld.global.nc.u64 	%rd10210, [%rd8335];
	shr.u64 	%rd8336, %rd10210, %r1761;
	and.b64  	%rd21123, %rd8336, 288230376151711743;
	setp.lt.u32 	%p281, %r1761, 7;
	@%p281 bra 	$L__BB0_3599;
	ld.global.nc.u64 	%rd10211, [%rd8335+128];
	sub.s32 	%r3327, 64, %r1761;
	shl.b64 	%rd10212, %rd10211, %r3327;
	and.b64  	%rd10213, %rd10212, 288230376151711743;
	or.b64  	%rd21123, %rd10213, %rd8336;
$L__BB0_3599:
	st.global.u64 	[%rd8219+6144], %rd21123;
	add.s32 	%r3328, %r1735, 800;
	shr.u32 	%r3329, %r3328, 4;
	mul.lo.s32 	%r3330, %r3329, 58;
	and.b32  	%r1762, %r3330, 62;
	shr.u32 	%r3331, %r3330, 2;
	and.b32  	%r3332, %r3331, 2032;
	or.b32  	%r3333, %r3332, %r1736;
	mul.wide.u32 	%rd10214, %r3333, 8;
	add.s64 	%rd8340, %rd1, %rd10214;
	ld.global.nc.u64 	%rd10215, [%rd8340];
	shr.u64 	%rd8341, %rd10215, %r1762;
	and.b64  	%rd21124, %rd8341, 288230376151711743;
	setp.lt.u32 	%p282, %r1762, 7;
	@%p282 bra 	$L__BB0_3601;
	ld.global.nc.u64 	%rd10216, [%rd8340+128];
	sub.s32 	%r3334, 64, %r1762;
	shl.b64 	%rd10217, %rd10216, %r3334;
	and.b64  	%rd10218, %rd10217, 288230376151711743;
	or.b64  	%rd21124, %rd10218, %rd8341;
$L__BB0_3601:
	st.global.u64 	[%rd8219+6400], %rd21124;
	add.s32 	%r3335, %r1735, 832;
	shr.u32 	%r3336, %r3335, 4;
	mul.lo.s32 	%r3337, %r3336, 58;
	and.b32  	%r1763, %r3337, 62;
	shr.u32 	%r3338, %r3337, 2;
	and.b32  	%r3339, %r3338, 2032;
	or.b32  	%r3340, %r3339, %r1736;
	mul.wide.u32 	%rd10219, %r3340, 8;
	add.s64 	%rd8345, %rd1, %rd10219;
	ld.global.nc.u64 	%rd10220, [%rd8345];
	shr.u64 	%rd8346, %rd10220, %r1763;
	and.b64  	%rd21125, %rd8346, 288230376151711743;
	setp.lt.u32 	%p283, %r1763, 7;
	@%p283 bra 	$L__BB0_3603;
	ld.global.nc.u64 	%rd10221, [%rd8345+128];
	sub.s32 	%r3341, 64, %r1763;
	shl.b64 	%rd10222, %rd10221, %r3341;
	and.b64  	%rd10223, %rd10222, 288230376151711743;
	or.b64  	%rd21125, %rd10223, %rd8346;
$L__BB0_3603:
	st.global.u64 	[%rd8219+6656], %rd21125;
	add.s32 	%r3342, %r1735, 864;
	shr.u32 	%r3343, %r3342, 4;
	mul.lo.s32 	%r3344, %r3343, 58;
	and.b32  	%r1764, %r3344, 62;
	shr.u32 	%r3345, %r3344, 2;
	and.b32  	%r3346, %r3345, 2032;
	or.b32  	%r3347, %r3346, %r1736;
	mul.wide.u32 	%rd10224, %r3347, 8;
	add.s64 	%rd8350, %rd1, %rd10224;
	ld.global.nc.u64 	%rd10225, [%rd8350];
	shr.u64 	%rd8351, %rd10225, %r1764;
	and.b64  	%rd21126, %rd8351, 288230376151711743;
	setp.lt.u32 	%p284, %r1764, 7;
	@%p284 bra 	$L__BB0_3605;
	ld.global.nc.u64 	%rd10226, [%rd8350+128];
	sub.s32 	%r3348, 64, %r1764;
	shl.b64 	%rd10227, %rd10226, %r3348;
	and.b64  	%rd10228, %rd10227, 288230376151711743;
	or.b64  	%rd21126, %rd10228, %rd8351;
$L__BB0_3605:
	st.global.u64 	[%rd8219+6912], %rd21126;
	add.s32 	%r3349, %r1735, 896;
	shr.u32 	%r3350, %r3349, 4;
	mul.lo.s32 	%r3351, %r3350, 58;
	and.b32  	%r1765, %r3351, 62;
	shr.u32 	%r3352, %r3351, 2;
	and.b32  	%r3353, %r3352, 2032;
	or.b32  	%r3354, %r3353, %r1736;
	mul.wide.u32 	%rd10229, %r3354, 8;
	add.s64 	%rd8355, %rd1, %rd10229;
	ld.global.nc.u64 	%rd10230, [%rd8355];
	shr.u64 	%rd8356, %rd10230, %r1765;
	and.b64  	%rd21127, %rd8356, 288230376151711743;
	setp.lt.u32 	%p285, %r1765, 7;
	@%p285 bra 	$L__BB0_3607;
	ld.global.nc.u64 	%rd10231, [%rd8355+128];
	sub.s32 	%r3355, 64, %r1765;
	shl.b64 	%rd10232, %rd10231, %r3355;
	and.b64  	%rd10233, %rd10232, 288230376151711743;
	or.b64  	%rd21127, %rd10233, %rd8356;
$L__BB0_3607:
	st.global.u64 	[%rd8219+7168], %rd21127;
	add.s32 	%r3356, %r1735, 928;
	shr.u32 	%r3357, %r3356, 4;
	mul.lo.s32 	%r3358, %r3357, 58;
	and.b32  	%r1766, %r3358, 62;
	shr.u32 	%r3359, %r3358, 2;
	and.b32  	%r3360, %r3359, 2032;
	or.b32  	%r3361, %r3360, %r1736;
	mul.wide.u32 	%rd10234, %r3361, 8;
	add.s64 	%rd8360, %rd1, %rd10234;
	ld.global.nc.u64 	%rd10235, [%rd8360];
	shr.u64 	%rd8361, %rd10235, %r1766;
	and.b64  	%rd21128, %rd8361, 288230376151711743;
	setp.lt.u32 	%p286, %r1766, 7;
	@%p286 bra 	$L__BB0_3609;
	ld.global.nc.u64 	%rd10236, [%rd8360+128];
	sub.s32 	%r3362, 64, %r1766;
	shl.b64 	%rd10237, %rd10236, %r3362;
	and.b64  	%rd10238, %rd10237, 288230376151711743;
	or.b64  	%rd21128, %rd10238, %rd8361;
$L__BB0_3609:
	st.global.u64 	[%rd8219+7424], %rd21128;
	add.s32 	%r3363, %r1735, 960;
	shr.u32 	%r3364, %r3363, 4;
	mul.lo.s32 	%r3365, %r3364, 58;
	and.b32  	%r1767, %r3365, 62;
	shr.u32 	%r3366, %r3365, 2;
	and.b32  	%r3367, %r3366, 2032;
	or.b32  	%r3368, %r3367, %r1736;
	mul.wide.u32 	%rd10239, %r3368, 8;
	add.s64 	%rd8365, %rd1, %rd10239;
	ld.global.nc.u64 	%rd10240, [%rd8365];
	shr.u64 	%rd8366, %rd10240, %r1767;
	and.b64  	%rd21129, %rd8366, 288230376151711743;
	setp.lt.u32 	%p287, %r1767, 7;
	@%p287 bra 	$L__BB0_3611;
	ld.global.nc.u64 	%rd10241, [%rd8365+128];
	sub.s32 	%r3369, 64, %r1767;
	shl.b64 	%rd10242, %rd10241, %r3369;
	and.b64  	%rd10243, %rd10242, 288230376151711743;
	or.b64  	%rd21129, %rd10243, %rd8366;
$L__BB0_3611:
	st.global.u64 	[%rd8219+7680], %rd21129;
	add.s32 	%r3370, %r1735, 992;
	shr.u32 	%r3371, %r3370, 4;
	mul.lo.s32 	%r3372, %r3371, 58;
	and.b32  	%r1768, %r3372, 62;
	shr.u32 	%r3373, %r3372, 2;
	and.b32  	%r3374, %r3373, 2032;
	or.b32  	%r3375, %r3374, %r1736;
	mul.wide.u32 	%rd10244, %r3375, 8;
	add.s64 	%rd8370, %rd1, %rd10244;
	ld.global.nc.u64 	%rd10245, [%rd8370];
	shr.u64 	%rd8371, %rd10245, %r1768;
	and.b64  	%rd21130, %rd8371, 288230376151711743;
	setp.lt.u32 	%p288, %r1768, 7;
	@%p288 bra 	$L__BB0_3613;
	ld.global.nc.u64 	%rd10246, [%rd8370+128];
	sub.s32 	%r3376, 64, %r1768;
	shl.b64 	%rd10247, %rd10246, %r3376;
	and.b64  	%rd10248, %rd10247, 288230376151711743;
	or.b64  	%rd21130, %rd10248, %rd8371;
$L__BB0_3613:
	st.global.u64 	[%rd8219+7936], %rd21130;
	bra.uni 	$L__BB0_3809;
$L__BB0_3614:
	mov.u32 	%r1803, %tid.x;
	and.b32  	%r1804, %r1803, 15;
	shr.u32 	%r2708, %r1803, 4;
	mul.lo.s32 	%r2709, %r2708, 60;
	and.b32  	%r1805, %r2709, 60;
	shr.u32 	%r2710, %r2709, 2;
	and.b32  	%r2711, %r2710, 1008;
	or.b32  	%r2712, %r2711, %r1804;
	mul.wide.u32 	%rd9766, %r2712, 8;
	add.s64 	%rd8536, %rd1, %rd9766;
	ld.global.nc.u64 	%rd9767, [%rd8536];
	shr.u64 	%rd8537, %rd9767, %r1805;
	and.b64  	%rd21163, %rd8537, 1152921504606846975;
	setp.lt.u32 	%p193, %r1805, 5;
	@%p193 bra 	$L__BB0_3616;
	ld.global.nc.u64 	%rd9768, [%rd8536+128];
	sub.s32 	%r2713, 64, %r1805;
	shl.b64 	%rd9769, %rd9768, %r2713;
	and.b64  	%rd9770, %rd9769, 1152921504606846975;
	or.b64  	%rd21163, %rd9770, %rd8537;
$L__BB0_3616:
	mul.wide.u32 	%rd9771, %r1803, 8;
	add.s64 	%rd8541, %rd2, %rd9771;
	st.global.u64 	[%rd8541], %rd21163;
	add.s32 	%r2714, %r1803, 32;
	shr.u32 	%r2715, %r2714, 4;
	mul.lo.s32 	%r2716, %r2715, 60;
	and.b32  	%r1806, %r2716, 60;
	shr.u32 	%r2717, %r2716, 2;
	and.b32  	%r2718, %r2717, 2032;
	or.b32  	%r2719, %r2718, %r1804;
	mul.wide.u32 	%rd9772, %r2719, 8;
	add.s64 	%rd8542, %rd1, %rd9772;
	ld.global.nc.u64 	%rd9773, [%rd8542];
	shr.u64 	%rd8543, %rd9773, %r1806;
	and.b64  	%rd21164, %rd8543, 1152921504606846975;
	setp.lt.u32 	%p194, %r1806, 5;
	@%p194 bra 	$L__BB0_3618;
	ld.global.nc.u64 	%rd9774, [%rd8542+128];
	sub.s32 	%r2720, 64, %r1806;
	shl.b64 	%rd9775, %rd9774, %r2720;
	and.b64  	%rd9776, %rd9775, 1152921504606846975;
	or.b64  	%rd21164, %rd9776, %rd8543;
$L__BB0_3618:
	st.global.u64 	[%rd8541+256], %rd21164;
	add.s32 	%r2721, %r1803, 64;
	shr.u32 	%r2722, %r2721, 4;
	mul.lo.s32 	%r2723, %r2722, 60;
	and.b32  	%r1807, %r2723, 60;
	shr.u32 	%r2724, %r2723, 2;
	and.b32  	%r2725, %r2724, 2032;
	or.b32  	%r2726, %r2725, %r1804;
	mul.wide.u32 	%rd9777, %r2726, 8;
	add.s64 	%rd8547, %rd1, %rd9777;
	ld.global.nc.u64 	%rd9778, [%rd8547];
	shr.u64 	%rd8548, %rd9778, %r1807;
	and.b64  	%rd21165, %rd8548, 1152921504606846975;
	setp.lt.u32 	%p195, %r1807, 5;
	@%p195 bra 	$L__BB0_3620;
	ld.global.nc.u64 	%rd9779, [%rd8547+128];
	sub.s32 	%r2727, 64, %r1807;
	shl.b64 	%rd9780, %rd9779, %r2727;
	and.b64  	%rd9781, %rd9780, 1152921504606846975;
	or.b64  	%rd21165, %rd9781, %rd8548;
$L__BB0_3620:
	st.global.u64 	[%rd8541+512], %rd21165;
	add.s32 	%r2728, %r1803, 96;
	shr.u32 	%r2729, %r2728, 4;
	mul.lo.s32 	%r2730, %r2729, 60;
	and.b32  	%r1808, %r2730, 60;
	shr.u32 	%r2731, %r2730, 2;
	and.b32  	%r2732, %r2731, 2032;
	or.b32  	%r2733, %r2732, %r1804;
	mul.wide.u32 	%rd9782, %r2733, 8;
	add.s64 	%rd8552, %rd1, %rd9782;
	ld.global.nc.u64 	%rd9783, [%rd8552];
	shr.u64 	%rd8553, %rd9783, %r1808;
	and.b64  	%rd21166, %rd8553, 1152921504606846975;
	setp.lt.u32 	%p196, %r1808, 5;
	@%p196 bra 	$L__BB0_3622;
	ld.global.nc.u64 	%rd9784, [%rd8552+128];
	sub.s32 	%r2734, 64, %r1808;
	shl.b64 	%rd9785, %rd9784, %r2734;
	and.b64  	%rd9786, %rd9785, 1152921504606846975;
	or.b64  	%rd21166, %rd9786, %rd8553;
$L__BB0_3622:
	st.global.u64 	[%rd8541+768], %rd21166;
	add.s32 	%r2735, %r1803, 128;
	shr.u32 	%r2736, %r2735, 4;
	mul.lo.s32 	%r2737, %r2736, 60;
	and.b32  	%r1809, %r2737, 60;
	shr.u32 	%r2738, %r2737, 2;
	and.b32  	%r2739, %r2738, 2032;
	or.b32  	%r2740, %r2739, %r1804;
	mul.wide.u32 	%rd9787, %r2740, 8;
	add.s64 	%rd8557, %rd1, %rd9787;
	ld.global.nc.u64 	%rd9788, [%rd8557];
	shr.u64 	%rd8558, %rd9788, %r1809;
	and.b64  	%rd21167, %rd8558, 1152921504606846975;
	setp.lt.u32 	%p197, %r1809, 5;
	@%p197 bra 	$L__BB0_3624;
	ld.global.nc.u64 	%rd9789, [%rd8557+128];
	sub.s32 	%r2741, 64, %r1809;
	shl.b64 	%rd9790, %rd9789, %r2741;
	and.b64  	%rd9791, %rd9790, 1152921504606846975;
	or.b64  	%rd21167, %rd9791, %rd8558;
$L__BB0_3624:
	st.global.u64 	[%rd8541+1024], %rd21167;
	add.s32 	%r2742, %r1803, 160;
	shr.u32 	%r2743, %r2742, 4;
	mul.lo.s32 	%r2744, %r2743, 60;
	and.b32  	%r1810, %r2744, 60;
	shr.u32 	%r2745, %r2744, 2;
	and.b32  	%r2746, %r2745, 2032;
	or.b32  	%r2747, %r2746, %r1804;
	mul.wide.u32 	%rd9792, %r2747, 8;
	add.s64 	%rd8562, %rd1, %rd9792;
	ld.global.nc.u64 	%rd9793, [%rd8562];
	shr.u64 	%rd8563, %rd9793, %r1810;
	and.b64  	%rd21168, %rd8563, 1152921504606846975;
	setp.lt.u32 	%p198, %r1810, 5;
	@%p198 bra 	$L__BB0_3626;
	ld.global.nc.u64 	%rd9794, [%rd8562+128];
	sub.s32 	%r2748, 64, %r1810;
	shl.b64 	%rd9795, %rd9794, %r2748;
	and.b64  	%rd9796, %rd9795, 1152921504606846975;
	or.b64  	%rd21168, %rd9796, %rd8563;
$L__BB0_3626:
	st.global.u64 	[%rd8541+1280], %rd21168;
	add.s32 	%r2749, %r1803, 192;
	shr.u32 	%r2750, %r2749, 4;
	mul.lo.s32 	%r2751, %r2750, 60;
	and.b32  	%r1811, %r2751, 60;
	shr.u32 	%r2752, %r2751, 2;
	and.b32  	%r2753, %r2752, 2032;
	or.b32  	%r2754, %r2753, %r1804;
	mul.wide.u32 	%rd9797, %r2754, 8;
	add.s64 	%rd8567, %rd1, %rd9797;
	ld.global.nc.u64 	%rd9798, [%rd8567];
	shr.u64 	%rd8568, %rd9798, %r1811;
	and.b64  	%rd21169, %rd8568, 1152921504606846975;
	setp.lt.u32 	%p199, %r1811, 5;
	@%p199 bra 	$L__BB0_3628;
	ld.global.nc.u64 	%rd9799, [%rd8567+128];
	sub.s32 	%r2755, 64, %r1811;
	shl.b64 	%rd9800, %rd9799, %r2755;
	and.b64  	%rd9801, %rd9800, 1152921504606846975;
	or.b64  	%rd21169, %rd9801, %rd8568;
$L__BB0_3628:
	st.global.u64 	[%rd8541+1536], %rd21169;
	add.s32 	%r2756, %r1803, 224;
	shr.u32 	%r2757, %r2756, 4;
	mul.lo.s32 	%r2758, %r2757, 60;
	and.b32  	%r1812, %r2758, 60;
	shr.u32 	%r2759, %r2758, 2;
	and.b32  	%r2760, %r2759, 2032;
	or.b32  	%r2761, %r2760, %r1804;
	mul.wide.u32 	%rd9802, %r2761, 8;
	add.s64 	%rd8572, %rd1, %rd9802;
	ld.global.nc.u64 	%rd9803, [%rd8572];
	shr.u64 	%rd8573, %rd9803, %r1812;
	and.b64  	%rd21170, %rd8573, 1152921504606846975;
	setp.lt.u32 	%p200, %r1812, 5;
	@%p200 bra 	$L__BB0_3630;
	ld.global.nc.u64 	%rd9804, [%rd8572+128];
	sub.s32 	%r2762, 64, %r1812;
	shl.b64 	%rd9805, %rd9804, %r2762;
	and.b64  	%rd9806, %rd9805, 1152921504606846975;
	or.b64  	%rd21170, %rd9806, %rd8573;
$L__BB0_3630:
	st.global.u64 	[%rd8541+1792], %rd21170;
	add.s32 	%r2763, %r1803, 256;
	shr.u32 	%r2764, %r2763, 4;
	mul.lo.s32 	%r2765, %r2764, 60;
	and.b32  	%r1813, %r2765, 60;
	shr.u32 	%r2766, %r2765, 2;
	and.b32  	%r2767, %r2766, 2032;
	or.b32  	%r2768, %r2767, %r1804;
	mul.wide.u32 	%rd9807, %r2768, 8;
	add.s64 	%rd8577, %rd1, %rd9807;
	ld.global.nc.u64 	%rd9808, [%rd8577];
	shr.u64 	%rd8578, %rd9808, %r1813;
	and.b64  	%rd21171, %rd8578, 1152921504606846975;
	setp.lt.u32 	%p201, %r1813, 5;
	@%p201 bra 	$L__BB0_3632;
	ld.global.nc.u64 	%rd9809, [%rd8577+128];
	sub.s32 	%r2769, 64, %r1813;
	shl.b64 	%rd9810, %rd9809, %r2769;
	and.b64  	%rd9811, %rd9810, 1152921504606846975;
	or.b64  	%rd21171, %rd9811, %rd8578;
$L__BB0_3632:
	st.global.u64 	[%rd8541+2048], %rd21171;
	add.s32 	%r2770, %r1803, 288;
	shr.u32 	%r2771, %r2770, 4;
	mul.lo.s32 	%r2772, %r2771, 60;
	and.b32  	%r1814, %r2772, 60;
	shr.u32 	%r2773, %r2772, 2;
	and.b32  	%r2774, %r2773, 2032;
	or.b32  	%r2775, %r2774, %r1804;
	mul.wide.u32 	%rd9812, %r2775, 8;
	add.s64 	%rd8582, %rd1, %rd9812;
	ld.global.nc.u64 	%rd9813, [%rd8582];
	shr.u64 	%rd8583, %rd9813, %r1814;
	and.b64  	%rd21172, %rd8583, 1152921504606846975;
	setp.lt.u32 	%p202, %r1814, 5;
	@%p202 bra 	$L__BB0_3634;
	ld.global.nc.u64 	%rd9814, [%rd8582+128];
	sub.s32 	%r2776, 64, %r1814;
	shl.b64 	%rd9815, %rd9814, %r2776;
	and.b64  	%rd9816, %rd9815, 1152921504606846975;
	or.b64  	%rd21172, %rd9816, %rd8583;
$L__BB0_3634:
	st.global.u64 	[%rd8541+2304], %rd21172;
	add.s32 	%r2777, %r1803, 320;
	shr.u32 	%r2778, %r2777, 4;
	mul.lo.s32 	%r2779, %r2778, 60;
	and.b32  	%r1815, %r2779, 60;
	shr.u32 	%r2780, %r2779, 2;
	and.b32  	%r2781, %r2780, 2032;
	or.b32  	%r2782, %r2781, %r1804;
	mul.wide.u32 	%rd9817, %r2782, 8;
	add.s64 	%rd8587, %rd1, %rd9817;
	ld.global.nc.u64 	%rd9818, [%rd8587];
	shr.u64 	%rd8588, %rd9818, %r1815;
	and.b64  	%rd21173, %rd8588, 1152921504606846975;
	setp.lt.u32 	%p203, %r1815, 5;
	@%p203 bra 	$L__BB0_3636;
	ld.global.nc.u64 	%rd9819, [%rd8587+128];
	sub.s32 	%r2783, 64, %r1815;
	shl.b64 	%rd9820, %rd9819, %r2783;
	and.b64  	%rd9821, %rd9820, 1152921504606846975;
	or.b64  	%rd21173, %rd9821, %rd8588;
$L__BB0_3636:
	st.global.u64 	[%rd8541+2560], %rd21173;
	add.s32 	%r2784, %r1803, 352;
	shr.u32 	%r2785, %r2784, 4;
	mul.lo.s32 	%r2786, %r2785, 60;
	and.b32  	%r1816, %r2786, 60;
	shr.u32 	%r2787, %r2786, 2;
	and.b32  	%r2788, %r2787, 2032;
	or.b32  	%r2789, %r2788, %r1804;
	mul.wide.u32 	%rd9822, %r2789, 8;
	add.s64 	%rd8592, %rd1, %rd9822;
	ld.global.nc.u64 	%rd9823, [%rd8592];
	shr.u64 	%rd8593, %rd9823, %r1816;
	and.b64  	%rd21174, %rd8593, 1152921504606846975;
	setp.lt.u32 	%p204, %r1816, 5;
	@%p204 bra 	$L__BB0_3638;
	ld.global.nc.u64 	%rd9824, [%rd8592+128];
	sub.s32 	%r2790, 64, %r1816;
	shl.b64 	%rd9825, %rd9824, %r2790;
	and.b64  	%rd9826, %rd9825, 1152921504606846975;
	or.b64  	%rd21174, %rd9826, %rd8593;
$L__BB0_3638:
	st.global.u64 	[%rd8541+2816], %rd21174;
	add.s32 	%r2791, %r1803, 384;
	shr.u32 	%r2792, %r2791, 4;
	mul.lo.s32 	%r2793, %r2792, 60;
	and.b32  	%r1817, %r2793, 60;
	shr.u32 	%r2794, %r2793, 2;
	and.b32  	%r2795, %r2794, 2032;
	or.b32  	%r2796, %r2795, %r1804;
	mul.wide.u32 	%rd9827, %r2796, 8;
	add.s64 	%rd8597, %rd1, %rd9827;
	ld.global.nc.u64 	%rd9828, [%rd8597];
	shr.u64 	%rd8598, %rd9828, %r1817;
	and.b64  	%rd21175, %rd8598, 1152921504606846975;
	setp.lt.u32 	%p205, %r1817, 5;
	@%p205 bra 	$L__BB0_3640;
	ld.global.nc.u64 	%rd9829, [%rd8597+128];
	sub.s32 	%r2797, 64, %r1817;
	shl.b64 	%rd9830, %rd9829, %r2797;
	and.b64  	%rd9831, %rd9830, 1152921504606846975;
	or.b64  	%rd21175, %rd9831, %rd8598;
$L__BB0_3640:
	st.global.u64 	[%rd8541+3072], %rd21175;
	add.s32 	%r2798, %r1803, 416;
	shr.u32 	%r2799, %r2798, 4;
	mul.lo.s32 	%r2800, %r2799, 60;
	and.b32  	%r1818, %r2800, 60;
	shr.u32 	%r2801, %r2800, 2;
	and.b32  	%r2802, %r2801, 2032;
	or.b32  	%r2803, %r2802, %r1804;
	mul.wide.u32 	%rd9832, %r2803, 8;
	add.s64 	%rd8602, %rd1, %rd9832;
	ld.global.nc.u64 	%rd9833, [%rd8602];
	shr.u64 	%rd8603, %rd9833, %r1818;
	and.b64  	%rd21176, %rd8603, 1152921504606846975;
	setp.lt.u32 	%p206, %r1818, 5;
	@%p206 bra 	$L__BB0_3642;
	ld.global.nc.u64 	%rd9834, [%rd8602+128];
	sub.s32 	%r2804, 64, %r1818;
	shl.b64 	%rd9835, %rd9834, %r2804;
	and.b64  	%rd9836, %rd9835, 1152921504606846975;
	or.b64  	%rd21176, %rd9836, %rd8603;
$L__BB0_3642:
	st.global.u64 	[%rd8541+3328], %rd21176;
	add.s32 	%r2805, %r1803, 448;
	shr.u32 	%r2806, %r2805, 4;
	mul.lo.s32 	%r2807, %r2806, 60;
	and.b32  	%r1819, %r2807, 60;
	shr.u32 	%r2808, %r2807, 2;
	and.b32  	%r2809, %r2808, 2032;
	or.b32  	%r2810, %r2809, %r1804;
	mul.wide.u32 	%rd9837, %r2810, 8;
	add.s64 	%rd8607, %rd1, %rd9837;
	ld.global.nc.u64 	%rd9838, [%rd8607];
	shr.u64 	%rd8608, %rd9838, %r1819;
	and.b64  	%rd21177, %rd8608, 1152921504606846975;
	setp.lt.u32 	%p207, %r1819, 5;
	@%p207 bra 	$L__BB0_3644;
	ld.global.nc.u64 	%rd9839, [%rd8607+128];
	sub.s32 	%r2811, 64, %r1819;
	shl.b64 	%rd9840, %rd9839, %r2811;
	and.b64  	%rd9841, %rd9840, 1152921504606846975;
	or.b64  	%rd21177, %rd9841, %rd8608;
$L__BB0_3644:
	st.global.u64 	[%rd8541+3584], %rd21177;
	add.s32 	%r2812, %r1803, 480;
	shr.u32 	%r2813, %r2812, 4;
	mul.lo.s32 	%r2814, %r2813, 60;
	and.b32  	%r1820, %r2814, 60;
	shr.u32 	%r2815, %r2814, 2;
	and.b32  	%r2816, %r2815, 2032;
	or.b32  	%r2817, %r2816, %r1804;
	mul.wide.u32 	%rd9842, %r2817, 8;
	add.s64 	%rd8612, %rd1, %rd9842;
	ld.global.nc.u64 	%rd9843, [%rd8612];
	shr.u64 	%rd8613, %rd9843, %r1820;
	and.b64  	%rd21178, %rd8613, 1152921504606846975;
	setp.lt.u32 	%p208, %r1820, 5;
	@%p208 bra 	$L__BB0_3646;
	ld.global.nc.u64 	%rd9844, [%rd8612+128];
	sub.s32 	%r2818, 64, %r1820;
	shl.b64 	%rd9845, %rd9844, %r2818;
	and.b64  	%rd9846, %rd9845, 1152921504606846975;
	or.b64  	%rd21178, %rd9846, %rd8613;
$L__BB0_3646:
	st.global.u64 	[%rd8541+3840], %rd21178;
	add.s32 	%r2819, %r1803, 512;
	shr.u32 	%r2820, %r2819, 4;
	mul.lo.s32 	%r2821, %r2820, 60;
	and.b32  	%r1821, %r2821, 60;
	shr.u32 	%r2822, %r2821, 2;
	and.b32  	%r2823, %r2822, 2032;
	or.b32  	%r2824, %r2823, %r1804;
	mul.wide.u32 	%rd9847, %r2824, 8;
	add.s64 	%rd8617, %rd1, %rd9847;
	ld.global.nc.u64 	%rd9848, [%rd8617];
	shr.u64 	%rd8618, %rd9848, %r1821;
	and.b64  	%rd21179, %rd8618, 1152921504606846975;
	setp.lt.u32 	%p209, %r1821, 5;
	@%p209 bra 	$L__BB0_3648;
	ld.global.nc.u64 	%rd9849, [%rd8617+128];
	sub.s32 	%r2825, 64, %r1821;
	shl.b64 	%rd9850, %rd9849, %r2825;
	and.b64  	%rd9851, %rd9850, 1152921504606846975;
	or.b64  	%rd21179, %rd9851, %rd8618;
$L__BB0_3648:
	st.global.u64 	[%rd8541+4096], %rd21179;
	add.s32 	%r2826, %r1803, 544;
	shr.u32 	%r2827, %r2826, 4;
	mul.lo.s32 	%r2828, %r2827, 60;
	and.b32  	%r1822, %r2828, 60;
	shr.u32 	%r2829, %r2828, 2;
	and.b32  	%r2830, %r2829, 2032;
	or.b32  	%r2831, %r2830, %r1804;
	mul.wide.u32 	%rd9852, %r2831, 8;
	add.s64 	%rd8622, %rd1, %rd9852;
	ld.global.nc.u64 	%rd9853, [%rd8622];
	shr.u64 	%rd8623, %rd9853, %r1822;
	and.b64  	%rd21180, %rd8623, 1152921504606846975;
	setp.lt.u32 	%p210, %r1822, 5;
	@%p210 bra 	$L__BB0_3650;
	ld.global.nc.u64 	%rd9854, [%rd8622+128];
	sub.s32 	%r2832, 64, %r1822;
	shl.b64 	%rd9855, %rd9854, %r2832;
	and.b64  	%rd9856, %rd9855, 1152921504606846975;
	or.b64  	%rd21180, %rd9856, %rd8623;
$L__BB0_3650:
	st.global.u64 	[%rd8541+4352], %rd21180;
	add.s32 	%r2833, %r1803, 576;
	shr.u32 	%r2834, %r2833, 4;
	mul.lo.s32 	%r2835, %r2834, 60;
	and.b32  	%r1823, %r2835, 60;
	shr.u32 	%r2836, %r2835, 2;
	and.b32  	%r2837, %r2836, 2032;
	or.b32  	%r2838, %r2837, %r1804;
	mul.wide.u32 	%rd9857, %r2838, 8;
	add.s64 	%rd8627, %rd1, %rd9857;
	ld.global.nc.u64 	%rd9858, [%rd8627];
	shr.u64 	%rd8628, %rd9858, %r1823;
	and.b64  	%rd21181, %rd8628, 1152921504606846975;
	setp.lt.u32 	%p211, %r1823, 5;
	@%p211 bra 	$L__BB0_3652;
	ld.global.nc.u64 	%rd9859, [%rd8627+128];
	sub.s32 	%r2839, 64, %r1823;
	shl.b64 	%rd9860, %rd9859, %r2839;
	and.b64  	%rd9861, %rd9860, 1152921504606846975;
	or.b64  	%rd21181, %rd9861, %rd8628;
$L__BB0_3652:
	st.global.u64 	[%rd8541+4608], %rd21181;
	add.s32 	%r2840, %r1803, 608;
	shr.u32 	%r2841, %r2840, 4;
	mul.lo.s32 	%r2842, %r2841, 60;
	and.b32  	%r1824, %r2842, 60;
	shr.u32 	%r2843, %r2842, 2;
	and.b32  	%r2844, %r2843, 2032;
	or.b32  	%r2845, %r2844, %r1804;
	mul.wide.u32 	%rd9862, %r2845, 8;
	add.s64 	%rd8632, %rd1, %rd9862;
	ld.global.nc.u64 	%rd9863, [%rd8632];
	shr.u64 	%rd8633, %rd9863, %r1824;
	and.b64  	%rd21182, %rd8633, 1152921504606846975;
	setp.lt.u32 	%p212, %r1824, 5;
	@%p212 bra 	$L__BB0_3654;
	ld.global.nc.u64 	%rd9864, [%rd8632+128];
	sub.s32 	%r2846, 64, %r1824;
	shl.b64 	%rd9865, %rd9864, %r2846;
	and.b64  	%rd9866, %rd9865, 1152921504606846975;
	or.b64  	%rd21182, %rd9866, %rd8633;
$L__BB0_3654:
	st.global.u64 	[%rd8541+4864], %rd21182;
	add.s32 	%r2847, %r1803, 640;
	shr.u32 	%r2848, %r2847, 4;
	mul.lo.s32 	%r2849, %r2848, 60;
	and.b32  	%r1825, %r2849, 60;
	shr.u32 	%r2850, %r2849, 2;
	and.b32  	%r2851, %r2850, 2032;
	or.b32  	%r2852, %r2851, %r1804;
	mul.wide.u32 	%rd9867, %r2852, 8;
	add.s64 	%rd8637, %rd1, %rd9867;
	ld.global.nc.u64 	%rd9868, [%rd8637];
	shr.u64 	%rd8638, %rd9868, %r1825;
	and.b64  	%rd21183, %rd8638, 1152921504606846975;
	setp.lt.u32 	%p213, %r1825, 5;
	@%p213 bra 	$L__BB0_3656;
	ld.global.nc.u64 	%rd9869, [%rd8637+128];
	sub.s32 	%r2853, 64, %r1825;
	shl.b64 	%rd9870, %rd9869, %r2853;
	and.b64  	%rd9871, %rd9870, 1152921504606846975;
	or.b64  	%rd21183, %rd9871, %rd8638;
$L__BB0_3656:
	st.global.u64 	[%rd8541+5120], %rd21183;
	add.s32 	%r2854, %r1803, 672;
	shr.u32 	%r2855, %r2854, 4;
	mul.lo.s32 	%r2856, %r2855, 60;
	and.b32  	%r1826, %r2856, 60;
	shr.u32 	%r2857, %r2856, 2;
	and.b32  	%r2858, %r2857, 2032;
	or.b32  	%r2859, %r2858, %r1804;
	mul.wide.u32 	%rd9872, %r2859, 8;
	add.s64 	%rd8642, %rd1, %rd9872;
	ld.global.nc.u64 	%rd9873, [%rd8642];
	shr.u64 	%rd8643, %rd9873, %r1826;
	and.b64  	%rd21184, %rd8643, 1152921504606846975;
	setp.lt.u32 	%p214, %r1826, 5;
	@%p214 bra 	$L__BB0_3658;
	ld.global.nc.u64 	%rd9874, [%rd8642+128];
	sub.s32 	%r2860, 64, %r1826;
	shl.b64 	%rd9875, %rd9874, %r2860;
	and.b64  	%rd9876, %rd9875, 1152921504606846975;
	or.b64  	%rd21184, %rd9876, %rd8643;
$L__BB0_3658:
	st.global.u64 	[%rd8541+5376], %rd21184;
	add.s32 	%r2861, %r1803, 704;
	shr.u32 	%r2862, %r2861, 4;
	mul.lo.s32 	%r2863, %r2862, 60;
	and.b32  	%r1827, %r2863, 60;
	shr.u32 	%r2864, %r2863, 2;
	and.b32  	%r2865, %r2864, 2032;
	or.b32  	%r2866, %r2865, %r1804;
	mul.wide.u32 	%rd9877, %r2866, 8;
	add.s64 	%rd8647, %rd1, %rd9877;
	ld.global.nc.u64 	%rd9878, [%rd8647];
	shr.u64 	%rd8648, %rd9878, %r1827;
	and.b64  	%rd21185, %rd8648, 1152921504606846975;
	setp.lt.u32 	%p215, %r1827, 5;
	@%p215 bra 	$L__BB0_3660;
	ld.global.nc.u64 	%rd9879, [%rd8647+128];
	sub.s32 	%r2867, 64, %r1827;
	shl.b64 	%rd9880, %rd9879, %r2867;
	and.b64  	%rd9881, %rd9880, 1152921504606846975;
	or.b64  	%rd21185, %rd9881, %rd8648;
$L__BB0_3660:
	st.global.u64 	[%rd8541+5632], %rd21185;
	add.s32 	%r2868, %r1803, 736;
	shr.u32 	%r2869, %r2868, 4;
	mul.lo.s32 	%r2870, %r2869, 60;
	and.b32  	%r1828, %r2870, 60;
	shr.u32 	%r2871, %r2870, 2;
	and.b32  	%r2872, %r2871, 2032;
	or.b32  	%r2873, %r2872, %r1804;
	mul.wide.u32 	%rd9882, %r2873, 8;
	add.s64 	%rd8652, %rd1, %rd9882;
	ld.global.nc.u64 	%rd9883, [%rd8652];
	shr.u64 	%rd8653, %rd9883, %r1828;
	and.b64  	%rd21186, %rd8653, 1152921504606846975;
	setp.lt.u32 	%p216, %r1828, 5;
	@%p216 bra 	$L__BB0_3662;
	ld.global.nc.u64 	%rd9884, [%rd8652+128];
	sub.s32 	%r2874, 64, %r1828;
	shl.b64 	%rd9885, %rd9884, %r2874;
	and.b64  	%rd9886, %rd9885, 1152921504606846975;
	or.b64  	%rd21186, %rd9886, %rd8653;
$L__BB0_3662:
	st.global.u64 	[%rd8541+5888], %rd21186;
	add.s32 	%r2875, %r1803, 768;
	shr.u32 	%r2876, %r2875, 4;
	mul.lo.s32 	%r2877, %r2876, 60;
	and.b32  	%r1829, %r2877, 60;
	shr.u32 	%r2878, %r2877, 2;
	and.b32  	%r2879, %r2878, 2032;
	or.b32  	%r2880, %r2879, %r1804;
	mul.wide.u32 	%rd9887, %r2880, 8;
	add.s64 	%rd8657, %rd1, %rd9887;
	ld.global.nc.u64 	%rd9888, [%rd8657];
	shr.u64 	%rd8658, %rd9888, %r1829;
	and.b64  	%rd21187, %rd8658, 1152921504606846975;
	setp.lt.u32 	%p217, %r1829, 5;
	@%p217 bra 	$L__BB0_3664;
	ld.global.nc.u64 	%rd9889, [%rd8657+128];
	sub.s32 	%r2881, 64, %r1829;
	shl.b64 	%rd9890, %rd9889, %r2881;
	and.b64  	%rd9891, %rd9890, 1152921504606846975;
	or.b64  	%rd21187, %rd9891, %rd8658;
$L__BB0_3664:
	st.global.u64 	[%rd8541+6144], %rd21187;
	add.s32 	%r2882, %r1803, 800;
	shr.u32 	%r2883, %r2882, 4;
	mul.lo.s32 	%r2884, %r2883, 60;
	and.b32  	%r1830, %r2884, 60;
	shr.u32 	%r2885, %r2884, 2;
	and.b32  	%r2886, %r2885, 2032;
	or.b32  	%r2887, %r2886, %r1804;
	mul.wide.u32 	%rd9892, %r2887, 8;
	add.s64 	%rd8662, %rd1, %rd9892;
	ld.global.nc.u64 	%rd9893, [%rd8662];
	shr.u64 	%rd8663, %rd9893, %r1830;
	and.b64  	%rd21188, %rd8663, 1152921504606846975;
	setp.lt.u32 	%p218, %r1830, 5;
	@%p218 bra 	$L__BB0_3666;
	ld.global.nc.u64 	%rd9894, [%rd8662+128];
	sub.s32 	%r2888, 64, %r1830;
	shl.b64 	%rd9895, %rd9894, %r2888;
	and.b64  	%rd9896, %rd9895, 1152921504606846975;
	or.b64  	%rd21188, %rd9896, %rd8663;
$L__BB0_3666:
	st.global.u64 	[%rd8541+6400], %rd21188;
	add.s32 	%r2889, %r1803, 832;
	shr.u32 	%r2890, %r2889, 4;
	mul.lo.s32 	%r2891, %r2890, 60;
	and.b32  	%r1831, %r2891, 60;
	shr.u32 	%r2892, %r2891, 2;
	and.b32  	%r2893, %r2892, 2032;
	or.b32  	%r2894, %r2893, %r1804;
	mul.wide.u32 	%rd9897, %r2894, 8;
	add.s64 	%rd8667, %rd1, %rd9897;
	ld.global.nc.u64 	%rd9898, [%rd8667];
	shr.u64 	%rd8668, %rd9898, %r1831;
	and.b64  	%rd21189, %rd8668, 1152921504606846975;
	setp.lt.u32 	%p219, %r1831, 5;
	@%p219 bra 	$L__BB0_3668;
	ld.global.nc.u64 	%rd9899, [%rd8667+128];
	sub.s32 	%r2895, 64, %r1831;
	shl.b64 	%rd9900, %rd9899, %r2895;
	and.b64  	%rd9901, %rd9900, 1152921504606846975;
	or.b64  	%rd21189, %rd9901, %rd8668;
$L__BB0_3668:
	st.global.u64 	[%rd8541+6656], %rd21189;
	add.s32 	%r2896, %r1803, 864;
	shr.u32 	%r2897, %r2896, 4;
	mul.lo.s32 	%r2898, %r2897, 60;
	and.b32  	%r1832, %r2898, 60;
	shr.u32 	%r2899, %r2898, 2;
	and.b32  	%r2900, %r2899, 2032;
	or.b32  	%r2901, %r2900, %r1804;
	mul.wide.u32 	%rd9902, %r2901, 8;
	add.s64 	%rd8672, %rd1, %rd9902;
	ld.global.nc.u64 	%rd9903, [%rd8672];
	shr.u64 	%rd8673, %rd9903, %r1832;
	and.b64  	%rd21190, %rd8673, 1152921504606846975;
	setp.lt.u32 	%p220, %r1832, 5;
	@%p220 bra 	$L__BB0_3670;
	ld.global.nc.u64 	%rd9904, [%rd8672+128];
	sub.s32 	%r2902, 64, %r1832;
	shl.b64 	%rd9905, %rd9904, %r2902;
	and.b64  	%rd9906, %rd9905, 1152921504606846975;
	or.b64  	%rd21190, %rd9906, %rd8673;
$L__BB0_3670:
	st.global.u64 	[%rd8541+6912], %rd21190;
	add.s32 	%r2903, %r1803, 896;
	shr.u32 	%r2904, %r2903, 4;
	mul.lo.s32 	%r2905, %r2904, 60;
	and.b32  	%r1833, %r2905, 60;
	shr.u32 	%r2906, %r2905, 2;
	and.b32  	%r2907, %r2906, 2032;
	or.b32  	%r2908, %r2907, %r1804;
	mul.wide.u32 	%rd9907, %r2908, 8;
	add.s64 	%rd8677, %rd1, %rd9907;
	ld.global.nc.u64 	%rd9908, [%rd8677];
	shr.u64 	%rd8678, %rd9908, %r1833;
	and.b64  	%rd21191, %rd8678, 1152921504606846975;
	setp.lt.u32 	%p221, %r1833, 5;
	@%p221 bra 	$L__BB0_3672;
	ld.global.nc.u64 	%rd9909, [%rd8677+128];
	sub.s32 	%r2909, 64, %r1833;
	shl.b64 	%rd9910, %rd9909, %r2909;
	and.b64  	%rd9911, %rd9910, 1152921504606846975;
	or.b64  	%rd21191, %rd9911, %rd8678;
$L__BB0_3672:
	st.global.u64 	[%rd8541+7168], %rd21191;
	add.s32 	%r2910, %r1803, 928;
	shr.u32 	%r2911, %r2910, 4;
	mul.lo.s32 	%r2912, %r2911, 60;
	and.b32  	%r1834, %r2912, 60;
	shr.u32 	%r2913, %r2912, 2;
	and.b32  	%r2914, %r2913, 2032;
	or.b32  	%r2915, %r2914, %r1804;
	mul.wide.u32 	%rd9912, %r2915, 8;
	add.s64 	%rd8682, %rd1, %rd9912;
	ld.global.nc.u64 	%rd9913, [%rd8682];
	shr.u64 	%rd8683, %rd9913, %r1834;
	and.b64  	%rd21192, %rd8683, 1152921504606846975;
	setp.lt.u32 	%p222, %r1834, 5;
	@%p222 bra 	$L__BB0_3674;
	ld.global.nc.u64 	%rd9914, [%rd8682+128];
	sub.s32 	%r2916, 64, %r1834;
	shl.b64 	%rd9915, %rd9914, %r2916;
	and.b64  	%rd9916, %rd9915, 1152921504606846975;
	or.b64  	%rd21192, %rd9916, %rd8683;
$L__BB0_3674:
	st.global.u64 	[%rd8541+7424], %rd21192;
	add.s32 	%r2917, %r1803, 960;
	shr.u32 	%r2918, %r2917, 4;
	mul.lo.s32 	%r2919, %r2918, 60;
	and.b32  	%r1835, %r2919, 60;
	shr.u32 	%r2920, %r2919, 2;
	and.b32  	%r2921, %r2920, 2032;
	or.b32  	%r2922, %r2921, %r1804;
	mul.wide.u32 	%rd9917, %r2922, 8;
	add.s64 	%rd8687, %rd1, %rd9917;
	ld.global.nc.u64 	%rd9918, [%rd8687];
	shr.u64 	%rd8688, %rd9918, %r1835;
	and.b64  	%rd21193, %rd8688, 1152921504606846975;
	setp.lt.u32 	%p223, %r1835, 5;
	@%p223 bra 	$L__BB0_3676;
	ld.global.nc.u64 	%rd9919, [%rd8687+128];
	sub.s32 	%r2923, 64, %r1835;
	shl.b64 	%rd9920, %rd9919, %r2923;
	and.b64  	%rd9921, %rd9920, 1152921504606846975;
	or.b64  	%rd21193, %rd9921, %rd8688;
$L__BB0_3676:
	st.global.u64 	[%rd8541+7680], %rd21193;
	add.s32 	%r2924, %r1803, 992;
	shr.u32 	%r2925, %r2924, 4;
	mul.lo.s32 	%r2926, %r2925, 60;
	and.b32  	%r1836, %r2926, 60;
	shr.u32 	%r2927, %r2926, 2;
	and.b32  	%r2928, %r2927, 2032;
	or.b32  	%r2929, %r2928, %r1804;
	mul.wide.u32 	%rd9922, %r2929, 8;
	add.s64 	%rd8692, %rd1, %rd9922;
	ld.global.nc.u64 	%rd9923, [%rd8692];
	shr.u64 	%rd8693, %rd9923, %r1836;
	and.b64  	%rd21194, %rd8693, 1152921504606846975;
	setp.lt.u32 	%p224, %r1836, 5;
	@%p224 bra 	$L__BB0_3678;
	ld.global.nc.u64 	%rd9924, [%rd8692+128];
	sub.s32 	%r2930, 64, %r1836;
	shl.b64 	%rd9925, %rd9924, %r2930;
	and.b64  	%rd9926, %rd9925, 1152921504606846975;
	or.b64  	%rd21194, %rd9926, %rd8693;
$L__BB0_3678:
	st.global.u64 	[%rd8541+7936], %rd21194;
	bra.uni 	$L__BB0_3809;
$L__BB0_3679:
	mov.u32 	%r1871, %tid.x;
	and.b32  	%r1872, %r1871, 15;
	shr.u32 	%r2262, %r1871, 4;
	mul.lo.s32 	%r2263, %r2262, 62;
	and.b32  	%r1873, %r2263, 62;
	shr.u32 	%r2264, %r2263, 2;
	and.b32  	%r2265, %r2264, 1008;
	or.b32  	%r2266, %r2265, %r1872;
	mul.wide.u32 	%rd9444, %r2266, 8;
	add.s64 	%rd8858, %rd1, %rd9444;
	ld.global.nc.u64 	%rd9445, [%rd8858];
	shr.u64 	%rd8859, %rd9445, %r1873;
	and.b64  	%rd21227, %rd8859, 4611686018427387903;
	setp.lt.u32 	%p129, %r1873, 3;
	@%p129 bra 	$L__BB0_3681;
	ld.global.nc.u64 	%rd9446, [%rd8858+128];
	sub.s32 	%r2267, 64, %r1873;
	shl.b64 	%rd9447, %rd9446, %r2267;
	and.b64  	%rd9448, %rd9447, 4611686018427387903;
	or.b64  	%rd21227, %rd9448, %rd8859;
$L__BB0_3681:
	mul.wide.u32 	%rd9449, %r1871, 8;
	add.s64 	%rd8863, %rd2, %rd9449;
	st.global.u64 	[%rd8863], %rd21227;
	add.s32 	%r2268, %r1871, 32;
	shr.u32 	%r2269, %r2268, 4;
	mul.lo.s32 	%r2270, %r2269, 62;
	and.b32  	%r1874, %r2270, 62;
	shr.u32 	%r2271, %r2270, 2;
	and.b32  	%r2272, %r2271, 2032;
	or.b32  	%r2273, %r2272, %r1872;
	mul.wide.u32 	%rd9450, %r2273, 8;
	add.s64 	%rd8864, %rd1, %rd9450;
	ld.global.nc.u64 	%rd9451, [%rd8864];
	shr.u64 	%rd8865, %rd9451, %r1874;
	and.b64  	%rd21228, %rd8865, 4611686018427387903;
	setp.lt.u32 	%p130, %r1874, 3;
	@%p130 bra 	$L__BB0_3683;
	ld.global.nc.u64 	%rd9452, [%rd8864+128];
	sub.s32 	%r2274, 64, %r1874;
	shl.b64 	%rd9453, %rd9452, %r2274;
	and.b64  	%rd9454, %rd9453, 4611686018427387903;
	or.b64  	%rd21228, %rd9454, %rd8865;
$L__BB0_3683:
	st.global.u64 	[%rd8863+256], %rd21228;
	add.s32 	%r2275, %r1871, 64;
	shr.u32 	%r2276, %r2275, 4;
	mul.lo.s32 	%r2277, %r2276, 62;
	and.b32  	%r1875, %r2277, 62;
	shr.u32 	%r2278, %r2277, 2;
	and.b32  	%r2279, %r2278, 2032;
	or.b32  	%r2280, %r2279, %r1872;
	mul.wide.u32 	%rd9455, %r2280, 8;
	add.s64 	%rd8869, %rd1, %rd9455;
	ld.global.nc.u64 	%rd9456, [%rd8869];
	shr.u64 	%rd8870, %rd9456, %r1875;
	and.b64  	%rd21229, %rd8870, 4611686018427387903;
	setp.lt.u32 	%p131, %r1875, 3;
	@%p131 bra 	$L__BB0_3685;
	ld.global.nc.u64 	%rd9457, [%rd8869+128];
	sub.s32 	%r2281, 64, %r1875;
	shl.b64 	%rd9458, %rd9457, %r2281;
	and.b64  	%rd9459, %rd9458, 4611686018427387903;
	or.b64  	%rd21229, %rd9459, %rd8870;
$L__BB0_3685:
	st.global.u64 	[%rd8863+512], %rd21229;
	add.s32 	%r2282, %r1871, 96;
	shr.u32 	%r2283, %r2282, 4;
	mul.lo.s32 	%r2284, %r2283, 62;
	and.b32  	%r1876, %r2284, 62;
	shr.u32 	%r2285, %r2284, 2;
	and.b32  	%r2286, %r2285, 2032;
	or.b32  	%r2287, %r2286, %r1872;
	mul.wide.u32 	%rd9460, %r2287, 8;
	add.s64 	%rd8874, %rd1, %rd9460;
	ld.global.nc.u64 	%rd9461, [%rd8874];
	shr.u64 	%rd8875, %rd9461, %r1876;
	and.b64  	%rd21230, %rd8875, 4611686018427387903;
	setp.lt.u32 	%p132, %r1876, 3;
	@%p132 bra 	$L__BB0_3687;
	ld.global.nc.u64 	%rd9462, [%rd8874+128];
	sub.s32 	%r2288, 64, %r1876;
	shl.b64 	%rd9463, %rd9462, %r2288;
	and.b64  	%rd9464, %rd9463, 4611686018427387903;
	or.b64  	%rd21230, %rd9464, %rd8875;
$L__BB0_3687:
	st.global.u64 	[%rd8863+768], %rd21230;
	add.s32 	%r2289, %r1871, 128;
	shr.u32 	%r2290, %r2289, 4;
	mul.lo.s32 	%r2291, %r2290, 62;
	and.b32  	%r1877, %r2291, 62;
	shr.u32 	%r2292, %r2291, 2;
	and.b32  	%r2293, %r2292, 2032;
	or.b32  	%r2294, %r2293, %r1872;
	mul.wide.u32 	%rd9465, %r2294, 8;
	add.s64 	%rd8879, %rd1, %rd9465;
	ld.global.nc.u64 	%rd9466, [%rd8879];
	shr.u64 	%rd8880, %rd9466, %r1877;
	and.b64  	%rd21231, %rd8880, 4611686018427387903;
	setp.lt.u32 	%p133, %r1877, 3;
	@%p133 bra 	$L__BB0_3689;
	ld.global.nc.u64 	%rd9467, [%rd8879+128];
	sub.s32 	%r2295, 64, %r1877;
	shl.b64 	%rd9468, %rd9467, %r2295;
	and.b64  	%rd9469, %rd9468, 4611686018427387903;
	or.b64  	%rd21231, %rd9469, %rd8880;
$L__BB0_3689:
	st.global.u64 	[%rd8863+1024], %rd21231;
	add.s32 	%r2296, %r1871, 160;
	shr.u32 	%r2297, %r2296, 4;
	mul.lo.s32 	%r2298, %r2297, 62;
	and.b32  	%r1878, %r2298, 62;
	shr.u32 	%r2299, %r2298, 2;
	and.b32  	%r2300, %r2299, 2032;
	or.b32  	%r2301, %r2300, %r1872;
	mul.wide.u32 	%rd9470, %r2301, 8;
	add.s64 	%rd8884, %rd1, %rd9470;
	ld.global.nc.u64 	%rd9471, [%rd8884];
	shr.u64 	%rd8885, %rd9471, %r1878;
	and.b64  	%rd21232, %rd8885, 4611686018427387903;
	setp.lt.u32 	%p134, %r1878, 3;
	@%p134 bra 	$L__BB0_3691;
	ld.global.nc.u64 	%rd9472, [%rd8884+128];
	sub.s32 	%r2302, 64, %r1878;
	shl.b64 	%rd9473, %rd9472, %r2302;
	and.b64  	%rd9474, %rd9473, 4611686018427387903;
	or.b64  	%rd21232, %rd9474, %rd8885;
$L__BB0_3691:
	st.global.u64 	[%rd8863+1280], %rd21232;
	add.s32 	%r2303, %r1871, 192;
	shr.u32 	%r2304, %r2303, 4;
	mul.lo.s32 	%r2305, %r2304, 62;
	and.b32  	%r1879, %r2305, 62;
	shr.u32 	%r2306, %r2305, 2;
	and.b32  	%r2307, %r2306, 2032;
	or.b32  	%r2308, %r2307, %r1872;
	mul.wide.u32 	%rd9475, %r2308, 8;
	add.s64 	%rd8889, %rd1, %rd9475;
	ld.global.nc.u64 	%rd9476, [%rd8889];
	shr.u64 	%rd8890, %rd9476, %r1879;
	and.b64  	%rd21233, %rd8890, 4611686018427387903;
	setp.lt.u32 	%p135, %r1879, 3;
	@%p135 bra 	$L__BB0_3693;
	ld.global.nc.u64 	%rd9477, [%rd8889+128];
	sub.s32 	%r2309, 64, %r1879;
	shl.b64 	%rd9478, %rd9477, %r2309;
	and.b64  	%rd9479, %rd9478, 4611686018427387903;
	or.b64  	%rd21233, %rd9479, %rd8890;
$L__BB0_3693:
	st.global.u64 	[%rd8863+1536], %rd21233;
	add.s32 	%r2310, %r1871, 224;
	shr.u32 	%r2311, %r2310, 4;
	mul.lo.s32 	%r2312, %r2311, 62;
	and.b32  	%r1880, %r2312, 62;
	shr.u32 	%r2313, %r2312, 2;
	and.b32  	%r2314, %r2313, 2032;
	or.b32  	%r2315, %r2314, %r1872;
	mul.wide.u32 	%rd9480, %r2315, 8;
	add.s64 	%rd8894, %rd1, %rd9480;
	ld.global.nc.u64 	%rd9481, [%rd8894];
	shr.u64 	%rd8895, %rd9481, %r1880;
	and.b64  	%rd21234, %rd8895, 4611686018427387903;
	setp.lt.u32 	%p136, %r1880, 3;
	@%p136 bra 	$L__BB0_3695;
	ld.global.nc.u64 	%rd9482, [%rd8894+128];
	sub.s32 	%r2316, 64, %r1880;
	shl.b64 	%rd9483, %rd9482, %r2316;
	and.b64  	%rd9484, %rd9483, 4611686018427387903;
	or.b64  	%rd21234, %rd9484, %rd8895;
$L__BB0_3695:
	st.global.u64 	[%rd8863+1792], %rd21234;
	add.s32 	%r2317, %r1871, 256;
	shr.u32 	%r2318, %r2317, 4;
	mul.lo.s32 	%r2319, %r2318, 62;
	and.b32  	%r1881, %r2319, 62;
	shr.u32 	%r2320, %r2319, 2;
	and.b32  	%r2321, %r2320, 2032;
	or.b32  	%r2322, %r2321, %r1872;
	mul.wide.u32 	%rd9485, %r2322, 8;
	add.s64 	%rd8899, %rd1, %rd9485;
	ld.global.nc.u64 	%rd9486, [%rd8899];
	shr.u64 	%rd8900, %rd9486, %r1881;
	and.b64  	%rd21235, %rd8900, 4611686018427387903;
	setp.lt.u32 	%p137, %r1881, 3;
	@%p137 bra 	$L__BB0_3697;
	ld.global.nc.u64 	%rd9487, [%rd8899+128];
	sub.s32 	%r2323, 64, %r1881;
	shl.b64 	%rd9488, %rd9487, %r2323;
	and.b64  	%rd9489, %rd9488, 4611686018427387903;
	or.b64  	%rd21235, %rd9489, %rd8900;
$L__BB0_3697:
	st.global.u64 	[%rd8863+2048], %rd21235;
	add.s32 	%r2324, %r1871, 288;
	shr.u32 	%r2325, %r2324, 4;
	mul.lo.s32 	%r2326, %r2325, 62;
	and.b32  	%r1882, %r2326, 62;
	shr.u32 	%r2327, %r2326, 2;
	and.b32  	%r2328, %r2327, 2032;
	or.b32  	%r2329, %r2328, %r1872;
	mul.wide.u32 	%rd9490, %r2329, 8;
	add.s64 	%rd8904, %rd1, %rd9490;
	ld.global.nc.u64 	%rd9491, [%rd8904];
	shr.u64 	%rd8905, %rd9491, %r1882;
	and.b64  	%rd21236, %rd8905, 4611686018427387903;
	setp.lt.u32 	%p138, %r1882, 3;
	@%p138 bra 	$L__BB0_3699;
	ld.global.nc.u64 	%rd9492, [%rd8904+128];
	sub.s32 	%r2330, 64, %r1882;
	shl.b64 	%rd9493, %rd9492, %r2330;
	and.b64  	%rd9494, %rd9493, 4611686018427387903;
	or.b64  	%rd21236, %rd9494, %rd8905;
$L__BB0_3699:
	st.global.u64 	[%rd8863+2304], %rd21236;
	add.s32 	%r2331, %r1871, 320;
	shr.u32 	%r2332, %r2331, 4;
	mul.lo.s32 	%r2333, %r2332, 62;
	and.b32  	%r1883, %r2333, 62;
	shr.u32 	%r2334, %r2333, 2;
	and.b32  	%r2335, %r2334, 2032;
	or.b32  	%r2336, %r2335, %r1872;
	mul.wide.u32 	%rd9495, %r2336, 8;
	add.s64 	%rd8909, %rd1, %rd9495;
	ld.global.nc.u64 	%rd9496, [%rd8909];
	shr.u64 	%rd8910, %rd9496, %r1883;
	and.b64  	%rd21237, %rd8910, 4611686018427387903;
	setp.lt.u32 	%p139, %r1883, 3;
	@%p139 bra 	$L__BB0_3701;
	ld.global.nc.u64 	%rd9497, [%rd8909+128];
	sub.s32 	%r2337, 64, %r1883;
	shl.b64 	%rd9498, %rd9497, %r2337;
	and.b64  	%rd9499, %rd9498, 4611686018427387903;
	or.b64  	%rd21237, %rd9499, %rd8910;
$L__BB0_3701:
	st.global.u64 	[%rd8863+2560], %rd21237;
	add.s32 	%r2338, %r1871, 352;
	shr.u32 	%r2339, %r2338, 4;
	mul.lo.s32 	%r2340, %r2339, 62;
	and.b32  	%r1884, %r2340, 62;
	shr.u32 	%r2341, %r2340, 2;
	and.b32  	%r2342, %r2341, 2032;
	or.b32  	%r2343, %r2342, %r1872;
	mul.wide.u32 	%rd9500, %r2343, 8;
	add.s64 	%rd8914, %rd1, %rd9500;
	ld.global.nc.u64 	%rd9501, [%rd8914];
	shr.u64 	%rd8915, %rd9501, %r1884;
	and.b64  	%rd21238, %rd8915, 4611686018427387903;
	setp.lt.u32 	%p140, %r1884, 3;
	@%p140 bra 	$L__BB0_3703;
	ld.global.nc.u64 	%rd9502, [%rd8914+128];
	sub.s32 	%r2344, 64, %r1884;
	shl.b64 	%rd9503, %rd9502, %r2344;
	and.b64  	%rd9504, %rd9503, 4611686018427387903;
	or.b64  	%rd21238, %rd9504, %rd8915;
$L__BB0_3703:
	st.global.u64 	[%rd8863+2816], %rd21238;
	add.s32 	%r2345, %r1871, 384;
	shr.u32 	%r2346, %r2345, 4;
	mul.lo.s32 	%r2347, %r2346, 62;
	and.b32  	%r1885, %r2347, 62;
	shr.u32 	%r2348, %r2347, 2;
	and.b32  	%r2349, %r2348, 2032;
	or.b32  	%r2350, %r2349, %r1872;
	mul.wide.u32 	%rd9505, %r2350, 8;
	add.s64 	%rd8919, %rd1, %rd9505;
	ld.global.nc.u64 	%rd9506, [%rd8919];
	shr.u64 	%rd8920, %rd9506, %r1885;
	and.b64  	%rd21239, %rd8920, 4611686018427387903;
	setp.lt.u32 	%p141, %r1885, 3;
	@%p141 bra 	$L__BB0_3705;
	ld.global.nc.u64 	%rd9507, [%rd8919+128];
	sub.s32 	%r2351, 64, %r1885;
	shl.b64 	%rd9508, %rd9507, %r2351;
	and.b64  	%rd9509, %rd9508, 4611686018427387903;
	or.b64  	%rd21239, %rd9509, %rd8920;
$L__BB0_3705:
	st.global.u64 	[%rd8863+3072], %rd21239;
	add.s32 	%r2352, %r1871, 416;
	shr.u32 	%r2353, %r2352, 4;
	mul.lo.s32 	%r2354, %r2353, 62;
	and.b32  	%r1886, %r2354, 62;
	shr.u32 	%r2355, %r2354, 2;
	and.b32  	%r2356, %r2355, 2032;
	or.b32  	%r2357, %r2356, %r1872;
	mul.wide.u32 	%rd9510, %r2357, 8;
	add.s64 	%rd8924, %rd1, %rd9510;
	ld.global.nc.u64 	%rd9511, [%rd8924];
	shr.u64 	%rd8925, %rd9511, %r1886;
	and.b64  	%rd21240, %rd8925, 4611686018427387903;
	setp.lt.u32 	%p142, %r1886, 3;
	@%p142 bra 	$L__BB0_3707;
	ld.global.nc.u64 	%rd9512, [%rd8924+128];
	sub.s32 	%r2358, 64, %r1886;
	shl.b64 	%rd9513, %rd9512, %r2358;
	and.b64  	%rd9514, %rd9513, 4611686018427387903;
	or.b64  	%rd21240, %rd9514, %rd8925;
$L__BB0_3707:
	st.global.u64 	[%rd8863+3328], %rd21240;
	add.s32 	%r2359, %r1871, 448;
	shr.u32 	%r2360, %r2359, 4;
	mul.lo.s32 	%r2361, %r2360, 62;
	and.b32  	%r1887, %r2361, 62;
	shr.u32 	%r2362, %r2361, 2;
	and.b32  	%r2363, %r2362, 2032;
	or.b32  	%r2364, %r2363, %r1872;
	mul.wide.u32 	%rd9515, %r2364, 8;
	add.s64 	%rd8929, %rd1, %rd9515;
	ld.global.nc.u64 	%rd9516, [%rd8929];
	shr.u64 	%rd8930, %rd9516, %r1887;
	and.b64  	%rd21241, %rd8930, 4611686018427387903;
	setp.lt.u32 	%p143, %r1887, 3;
	@%p143 bra 	$L__BB0_3709;
	ld.global.nc.u64 	%rd9517, [%rd8929+128];
	sub.s32 	%r2365, 64, %r1887;
	shl.b64 	%rd9518, %rd9517, %r2365;
	and.b64  	%rd9519, %rd9518, 4611686018427387903;
	or.b64  	%rd21241, %rd9519, %rd8930;
$L__BB0_3709:
	st.global.u64 	[%rd8863+3584], %rd21241;
	add.s32 	%r2366, %r1871, 480;
	shr.u32 	%r2367, %r2366, 4;
	mul.lo.s32 	%r2368, %r2367, 62;
	and.b32  	%r1888, %r2368, 62;
	shr.u32 	%r2369, %r2368, 2;
	and.b32  	%r2370, %r2369, 2032;
	or.b32  	%r2371, %r2370, %r1872;
	mul.wide.u32 	%rd9520, %r2371, 8;
	add.s64 	%rd8934, %rd1, %rd9520;
	ld.global.nc.u64 	%rd9521, [%rd8934];
	shr.u64 	%rd8935, %rd9521, %r1888;
	and.b64  	%rd21242, %rd8935, 4611686018427387903;
	setp.lt.u32 	%p144, %r1888, 3;
	@%p144 bra 	$L__BB0_3711;
	ld.global.nc.u64 	%rd9522, [%rd8934+128];
	sub.s32 	%r2372, 64, %r1888;
	shl.b64 	%rd9523, %rd9522, %r2372;
	and.b64  	%rd9524, %rd9523, 4611686018427387903;
	or.b64  	%rd21242, %rd9524, %rd8935;
$L__BB0_3711:
	st.global.u64 	[%rd8863+3840], %rd21242;
	add.s32 	%r2373, %r1871, 512;
	shr.u32 	%r2374, %r2373, 4;
	mul.lo.s32 	%r2375, %r2374, 62;
	and.b32  	%r1889, %r2375, 62;
	shr.u32 	%r2376, %r2375, 2;
	and.b32  	%r2377, %r2376, 2032;
	or.b32  	%r2378, %r2377, %r1872;
	mul.wide.u32 	%rd9525, %r2378, 8;
	add.s64 	%rd8939, %rd1, %rd9525;
	ld.global.nc.u64 	%rd9526, [%rd8939];
	shr.u64 	%rd8940, %rd9526, %r1889;
	and.b64  	%rd21243, %rd8940, 4611686018427387903;
	setp.lt.u32 	%p145, %r1889, 3;
	@%p145 bra 	$L__BB0_3713;
	ld.global.nc.u64 	%rd9527, [%rd8939+128];
	sub.s32 	%r2379, 64, %r1889;
	shl.b64 	%rd9528, %rd9527, %r2379;
	and.b64  	%rd9529, %rd9528, 4611686018427387903;
	or.b64  	%rd21243, %rd9529, %rd8940;
$L__BB0_3713:
	st.global.u64 	[%rd8863+4096], %rd21243;
	add.s32 	%r2380, %r1871, 544;
	shr.u32 	%r2381, %r2380, 4;
	mul.lo.s32 	%r2382, %r2381, 62;
	and.b32  	%r1890, %r2382, 62;
	shr.u32 	%r2383, %r2382, 2;
	and.b32  	%r2384, %r2383, 2032;
	or.b32  	%r2385, %r2384, %r1872;
	mul.wide.u32 	%rd9530, %r2385, 8;
	add.s64 	%rd8944, %rd1, %rd9530;
	ld.global.nc.u64 	%rd9531, [%rd8944];
	shr.u64 	%rd8945, %rd9531, %r1890;
	and.b64  	%rd21244, %rd8945, 4611686018427387903;
	setp.lt.u32 	%p146, %r1890, 3;
	@%p146 bra 	$L__BB0_3715;
	ld.global.nc.u64 	%rd9532, [%rd8944+128];
	sub.s32 	%r2386, 64, %r1890;
	shl.b64 	%rd9533, %rd9532, %r2386;
	and.b64  	%rd9534, %rd9533, 4611686018427387903;
	or.b64  	%rd21244, %rd9534, %rd8945;
$L__BB0_3715:
	st.global.u64 	[%rd8863+4352], %rd21244;
	add.s32 	%r2387, %r1871, 576;
	shr.u32 	%r2388, %r2387, 4;
	mul.lo.s32 	%r2389, %r2388, 62;
	and.b32  	%r1891, %r2389, 62;
	shr.u32 	%r2390, %r2389, 2;
	and.b32  	%r2391, %r2390, 2032;
	or.b32  	%r2392, %r2391, %r1872;
	mul.wide.u32 	%rd9535, %r2392, 8;
	add.s64 	%rd8949, %rd1, %rd9535;
	ld.global.nc.u64 	%rd9536, [%rd8949];
	shr.u64 	%rd8950, %rd9536, %r1891;
	and.b64  	%rd21245, %rd8950, 4611686018427387903;
	setp.lt.u32 	%p147, %r1891, 3;
	@%p147 bra 	$L__BB0_3717;
	ld.global.nc.u64 	%rd9537, [%rd8949+128];
	sub.s32 	%r2393, 64, %r1891;
	shl.b64 	%rd9538, %rd9537, %r2393;
	and.b64  	%rd9539, %rd9538, 4611686018427387903;
	or.b64  	%rd21245, %rd9539, %rd8950;
$L__BB0_3717:
	st.global.u64 	[%rd8863+4608], %rd21245;
	add.s32 	%r2394, %r1871, 608;
	shr.u32 	%r2395, %r2394, 4;
	mul.lo.s32 	%r2396, %r2395, 62;
	and.b32  	%r1892, %r2396, 62;
	shr.u32 	%r2397, %r2396, 2;
	and.b32  	%r2398, %r2397, 2032;
	or.b32  	%r2399, %r2398, %r1872;
	mul.wide.u32 	%rd9540, %r2399, 8;
	add.s64 	%rd8954, %rd1, %rd9540;
	ld.global.nc.u64 	%rd9541, [%rd8954];
	shr.u64 	%rd8955, %rd9541, %r1892;
	and.b64  	%rd21246, %rd8955, 4611686018427387903;
	setp.lt.u32 	%p148, %r1892, 3;
	@%p148 bra 	$L__BB0_3719;
	ld.global.nc.u64 	%rd9542, [%rd8954+128];
	sub.s32 	%r2400, 64, %r1892;
	shl.b64 	%rd9543, %rd9542, %r2400;
	and.b64  	%rd9544, %rd9543, 4611686018427387903;
	or.b64  	%rd21246, %rd9544, %rd8955;
$L__BB0_3719:
	st.global.u64 	[%rd8863+4864], %rd21246;
	add.s32 	%r2401, %r1871, 640;
	shr.u32 	%r2402, %r2401, 4;
	mul.lo.s32 	%r2403, %r2402, 62;
	and.b32  	%r1893, %r2403, 62;
	shr.u32 	%r2404, %r2403, 2;
	and.b32  	%r2405, %r2404, 2032;
	or.b32  	%r2406, %r2405, %r1872;
	mul.wide.u32 	%rd9545, %r2406, 8;
	add.s64 	%rd8959, %rd1, %rd9545;
	ld.global.nc.u64 	%rd9546, [%rd8959];
	shr.u64 	%rd8960, %rd9546, %r1893;
	and.b64  	%rd21247, %rd8960, 4611686018427387903;
	setp.lt.u32 	%p149, %r1893, 3;
	@%p149 bra 	$L__BB0_3721;
	ld.global.nc.u64 	%rd9547, [%rd8959+128];
	sub.s32 	%r2407, 64, %r1893;
	shl.b64 	%rd9548, %rd9547, %r2407;
	and.b64  	%rd9549, %rd9548, 4611686018427387903;
	or.b64  	%rd21247, %rd9549, %rd8960;
$L__BB0_3721:
	st.global.u64 	[%rd8863+5120], %rd21247;
	add.s32 	%r2408, %r1871, 672;
	shr.u32 	%r2409, %r2408, 4;
	mul.lo.s32 	%r2410, %r2409, 62;
	and.b32  	%r1894, %r2410, 62;
	shr.u32 	%r2411, %r2410, 2;
	and.b32  	%r2412, %r2411, 2032;
	or.b32  	%r2413, %r2412, %r1872;
	mul.wide.u32 	%rd9550, %r2413, 8;
	add.s64 	%rd8964, %rd1, %rd9550;
	ld.global.nc.u64 	%rd9551, [%rd8964];
	shr.u64 	%rd8965, %rd9551, %r1894;
	and.b64  	%rd21248, %rd8965, 4611686018427387903;
	setp.lt.u32 	%p150, %r1894, 3;
	@%p150 bra 	$L__BB0_3723;
	ld.global.nc.u64 	%rd9552, [%rd8964+128];
	sub.s32 	%r2414, 64, %r1894;
	shl.b64 	%rd9553, %rd9552, %r2414;
	and.b64  	%rd9554, %rd9553, 4611686018427387903;
	or.b64  	%rd21248, %rd9554, %rd8965;
$L__BB0_3723:
	st.global.u64 	[%rd8863+5376], %rd21248;
	add.s32 	%r2415, %r1871, 704;
	shr.u32 	%r2416, %r2415, 4;
	mul.lo.s32 	%r2417, %r2416, 62;
	and.b32  	%r1895, %r2417, 62;
	shr.u32 	%r2418, %r2417, 2;
	and.b32  	%r2419, %r2418, 2032;
	or.b32  	%r2420, %r2419, %r1872;
	mul.wide.u32 	%rd9555, %r2420, 8;
	add.s64 	%rd8969, %rd1, %rd9555;
	ld.global.nc.u64 	%rd9556, [%rd8969];
	shr.u64 	%rd8970, %rd9556, %r1895;
	and.b64  	%rd21249, %rd8970, 4611686018427387903;
	setp.lt.u32 	%p151, %r1895, 3;
	@%p151 bra 	$L__BB0_3725;
	ld.global.nc.u64 	%rd9557, [%rd8969+128];
	sub.s32 	%r2421, 64, %r1895;
	shl.b64 	%rd9558, %rd9557, %r2421;
	and.b64  	%rd9559, %rd9558, 4611686018427387903;
	or.b64  	%rd21249, %rd9559, %rd8970;
$L__BB0_3725:
	st.global.u64 	[%rd8863+5632], %rd21249;
	add.s32 	%r2422, %r1871, 736;
	shr.u32 	%r2423, %r2422, 4;
	mul.lo.s32 	%r2424, %r2423, 62;
	and.b32  	%r1896, %r2424, 62;
	shr.u32 	%r2425, %r2424, 2;
	and.b32  	%r2426, %r2425, 2032;
	or.b32  	%r2427, %r2426, %r1872;
	mul.wide.u32 	%rd9560, %r2427, 8;
	add.s64 	%rd8974, %rd1, %rd9560;
	ld.global.nc.u64 	%rd9561, [%rd8974];
	shr.u64 	%rd8975, %rd9561, %r1896;
	and.b64  	%rd21250, %rd8975, 4611686018427387903;
	setp.lt.u32 	%p152, %r1896, 3;
	@%p152 bra 	$L__BB0_3727;
	ld.global.nc.u64 	%rd9562, [%rd8974+128];
	sub.s32 	%r2428, 64, %r1896;
	shl.b64 	%rd9563, %rd9562, %r2428;
	and.b64  	%rd9564, %rd9563, 4611686018427387903;
	or.b64  	%rd21250, %rd9564, %rd8975;
$L__BB0_3727:
	st.global.u64 	[%rd8863+5888], %rd21250;
	add.s32 	%r2429, %r1871, 768;
	shr.u32 	%r2430, %r2429, 4;
	mul.lo.s32 	%r2431, %r2430, 62;
	and.b32  	%r1897, %r2431, 62;
	shr.u32 	%r2432, %r2431, 2;
	and.b32  	%r2433, %r2432, 2032;
	or.b32  	%r2434, %r2433, %r1872;
	mul.wide.u32 	%rd9565, %r2434, 8;
	add.s64 	%rd8979, %rd1, %rd9565;
	ld.global.nc.u64 	%rd9566, [%rd8979];
	shr.u64 	%rd8980, %rd9566, %r1897;
	and.b64  	%rd21251, %rd8980, 4611686018427387903;
	setp.lt.u32 	%p153, %r1897, 3;
	@%p153 bra 	$L__BB0_3729;
	ld.global.nc.u64 	%rd9567, [%rd8979+128];
	sub.s32 	%r2435, 64, %r1897;
	shl.b64 	%rd9568, %rd9567, %r2435;
	and.b64  	%rd9569, %rd9568, 4611686018427387903;
	or.b64  	%rd21251, %rd9569, %rd8980;
$L__BB0_3729:
	st.global.u64 	[%rd8863+6144], %rd21251;
	add.s32 	%r2436, %r1871, 800;
	shr.u32 	%r2437, %r2436, 4;
	mul.lo.s32 	%r2438, %r2437, 62;
	and.b32  	%r1898, %r2438, 62;
	shr.u32 	%r2439, %r2438, 2;
	and.b32  	%r2440, %r2439, 2032;
	or.b32  	%r2441, %r2440, %r1872;
	mul.wide.u32 	%rd9570, %r2441, 8;
	add.s64 	%rd8984, %rd1, %rd9570;
	ld.global.nc.u64 	%rd9571, [%rd8984];
	shr.u64 	%rd8985, %rd9571, %r1898;
	and.b64  	%rd21252, %rd8985, 4611686018427387903;
	setp.lt.u32 	%p154, %r1898, 3;
	@%p154 bra 	$L__BB0_3731;
	ld.global.nc.u64 	%rd9572, [%rd8984+128];
	sub.s32 	%r2442, 64, %r1898;
	shl.b64 	%rd9573, %rd9572, %r2442;
	and.b64  	%rd9574, %rd9573, 4611686018427387903;
	or.b64  	%rd21252, %rd9574, %rd8985;
$L__BB0_3731:
	st.global.u64 	[%rd8863+6400], %rd21252;
	add.s32 	%r2443, %r1871, 832;
	shr.u32 	%r2444, %r2443, 4;
	mul.lo.s32 	%r2445, %r2444, 62;
	and.b32  	%r1899, %r2445, 62;
	shr.u32 	%r2446, %r2445, 2;
	and.b32  	%r2447, %r2446, 2032;
	or.b32  	%r2448, %r2447, %r1872;
	mul.wide.u32 	%rd9575, %r2448, 8;
	add.s64 	%rd8989, %rd1, %rd9575;
	ld.global.nc.u64 	%rd9576, [%rd8989];
	shr.u64 	%rd8990, %rd9576, %r1899;
	and.b64  	%rd21253, %rd8990, 4611686018427387903;
	setp.lt.u32 	%p155, %r1899, 3;
	@%p155 bra 	$L__BB0_3733;
	ld.global.nc.u64 	%rd9577, [%rd8989+128];
	sub.s32 	%r2449, 64, %r1899;
	shl.b64 	%rd9578, %rd9577, %r2449;
	and.b64  	%rd9579, %rd9578, 4611686018427387903;
	or.b64  	%rd21253, %rd9579, %rd8990;
$L__BB0_3733:
	st.global.u64 	[%rd8863+6656], %rd21253;
	add.s32 	%r2450, %r1871, 864;
	shr.u32 	%r2451, %r2450, 4;
	mul.lo.s32 	%r2452, %r2451, 62;
	and.b32  	%r1900, %r2452, 62;
	shr.u32 	%r2453, %r2452, 2;
	and.b32  	%r2454, %r2453, 2032;
	or.b32  	%r2455, %r2454, %r1872;
	mul.wide.u32 	%rd9580, %r2455, 8;
	add.s64 	%rd8994, %rd1, %rd9580;
	ld.global.nc.u64 	%rd9581, [%rd8994];
	shr.u64 	%rd8995, %rd9581, %r1900;
	and.b64  	%rd21254, %rd8995, 4611686018427387903;
	setp.lt.u32 	%p156, %r1900, 3;
	@%p156 bra 	$L__BB0_3735;
	ld.global.nc.u64 	%rd9582, [%rd8994+128];
	sub.s32 	%r2456, 64, %r1900;
	shl.b64 	%rd9583, %rd9582, %r2456;
	and.b64  	%rd9584, %rd9583, 4611686018427387903;
	or.b64  	%rd21254, %rd9584, %rd8995;
$L__BB0_3735:
	st.global.u64 	[%rd8863+6912], %rd21254;
	add.s32 	%r2457, %r1871, 896;
	shr.u32 	%r2458, %r2457, 4;
	mul.lo.s32 	%r2459, %r2458, 62;
	and.b32  	%r1901, %r2459, 62;
	shr.u32 	%r2460, %r2459, 2;
	and.b32  	%r2461, %r2460, 2032;
	or.b32  	%r2462, %r2461, %r1872;
	mul.wide.u32 	%rd9585, %r2462, 8;
	add.s64 	%rd8999, %rd1, %rd9585;
	ld.global.nc.u64 	%rd9586, [%rd8999];
	shr.u64 	%rd9000, %rd9586, %r1901;
	and.b64  	%rd21255, %rd9000, 4611686018427387903;
	setp.lt.u32 	%p157, %r1901, 3;
	@%p157 bra 	$L__BB0_3737;
	ld.global.nc.u64 	%rd9587, [%rd8999+128];
	sub.s32 	%r2463, 64, %r1901;
	shl.b64 	%rd9588, %rd9587, %r2463;
	and.b64  	%rd9589, %rd9588, 4611686018427387903;
	or.b64  	%rd21255, %rd9589, %rd9000;
$L__BB0_3737:
	st.global.u64 	[%rd8863+7168], %rd21255;
	add.s32 	%r2464, %r1871, 928;
	shr.u32 	%r2465, %r2464, 4;
	mul.lo.s32 	%r2466, %r2465, 62;
	and.b32  	%r1902, %r2466, 62;
	shr.u32 	%r2467, %r2466, 2;
	and.b32  	%r2468, %r2467, 2032;
	or.b32  	%r2469, %r2468, %r1872;
	mul.wide.u32 	%rd9590, %r2469, 8;
	add.s64 	%rd9004, %rd1, %rd9590;
	ld.global.nc.u64 	%rd9591, [%rd9004];
	shr.u64 	%rd9005, %rd9591, %r1902;
	and.b64  	%rd21256, %rd9005, 4611686018427387903;
	setp.lt.u32 	%p158, %r1902, 3;
	@%p158 bra 	$L__BB0_3739;
	ld.global.nc.u64 	%rd9592, [%rd9004+128];
	sub.s32 	%r2470, 64, %r1902;
	shl.b64 	%rd9593, %rd9592, %r2470;
	and.b64  	%rd9594, %rd9593, 4611686018427387903;
	or.b64  	%rd21256, %rd9594, %rd9005;
$L__BB0_3739:
	st.global.u64 	[%rd8863+7424], %rd21256;
	add.s32 	%r2471, %r1871, 960;
	shr.u32 	%r2472, %r2471, 4;
	mul.lo.s32 	%r2473, %r2472, 62;
	and.b32  	%r1903, %r2473, 62;
	shr.u32 	%r2474, %r2473, 2;
	and.b32  	%r2475, %r2474, 2032;
	or.b32  	%r2476, %r2475, %r1872;
	mul.wide.u32 	%rd9595, %r2476, 8;
	add.s64 	%rd9009, %rd1, %rd9595;
	ld.global.nc.u64 	%rd9596, [%rd9009];
	shr.u64 	%rd9010, %rd9596, %r1903;
	and.b64  	%rd21257, %rd9010, 4611686018427387903;
	setp.lt.u32 	%p159, %r1903, 3;
	@%p159 bra 	$L__BB0_3741;
	ld.global.nc.u64 	%rd9597, [%rd9009+128];
	sub.s32 	%r2477, 64, %r1903;
	shl.b64 	%rd9598, %rd9597, %r2477;
	and.b64  	%rd9599, %rd9598, 4611686018427387903;
	or.b64  	%rd21257, %rd9599, %rd9010;
$L__BB0_3741:
	st.global.u64 	[%rd8863+7680], %rd21257;
	add.s32 	%r2478, %r1871, 992;
	shr.u32 	%r2479, %r2478, 4;
	mul.lo.s32 	%r2480, %r2479, 62;
	and.b32  	%r1904, %r2480, 62;
	shr.u32 	%r2481, %r2480, 2;
	and.b32  	%r2482, %r2481, 2032;
	or.b32  	%r2483, %r2482, %r1872;
	mul.wide.u32 	%rd9600, %r2483, 8;
	add.s64 	%rd9014, %rd1, %rd9600;
	ld.global.nc.u64 	%rd9601, [%rd9014];
	shr.u64 	%rd9015, %rd9601, %r1904;
	and.b64  	%rd21258, %rd9015, 4611686018427387903;
	setp.lt.u32 	%p160, %r1904, 3;
	@%p160 bra 	$L__BB0_3743;
	ld.global.nc.u64 	%rd9602, [%rd9014+128];
	sub.s32 	%r2484, 64, %r1904;
	shl.b64 	%rd9603, %rd9602, %r2484;
	and.b64  	%rd9604, %rd9603, 4611686018427387903;
	or.b64  	%rd21258, %rd9604, %rd9015;
$L__BB0_3743:
	st.global.u64 	[%rd8863+7936], %rd21258;
	bra.uni 	$L__BB0_3809;
$L__BB0_3744:
	mov.u32 	%r1905, %tid.x;
	and.b32  	%r1906, %r1905, 15;
	shr.u32 	%r2039, %r1905, 4;
	mul.lo.s32 	%r2040, %r2039, 63;
	and.b32  	%r1907, %r2040, 63;
	shr.u32 	%r2041, %r2040, 2;
	and.b32  	%r2042, %r2041, 1008;
	or.b32  	%r2043, %r2042, %r1906;
	mul.wide.u32 	%rd9283, %r2043, 8;
	add.s64 	%rd9019, %rd1, %rd9283;
	ld.global.nc.u64 	%rd9284, [%rd9019];
	shr.u64 	%rd9020, %rd9284, %r1907;
	and.b64  	%rd21259, %rd9020, 9223372036854775807;
	setp.lt.u32 	%p97, %r1907, 2;
	@%p97 bra 	$L__BB0_3746;
	ld.global.nc.u64 	%rd9285, [%rd9019+128];
	sub.s32 	%r2044, 64, %r1907;
	shl.b64 	%rd9286, %rd9285, %r2044;
	and.b64  	%rd9287, %rd9286, 9223372036854775807;
	or.b64  	%rd21259, %rd9287, %rd9020;
$L__BB0_3746:
	mul.wide.u32 	%rd9288, %r1905, 8;
	add.s64 	%rd9024, %rd2, %rd9288;
	st.global.u64 	[%rd9024], %rd21259;
	add.s32 	%r2045, %r1905, 32;
	shr.u32 	%r2046, %r2045, 4;
	mul.lo.s32 	%r2047, %r2046, 63;
	and.b32  	%r1908, %r2047, 63;
	shr.u32 	%r2048, %r2047, 2;
	and.b32  	%r2049, %r2048, 2032;
	or.b32  	%r2050, %r2049, %r1906;
	mul.wide.u32 	%rd9289, %r2050, 8;
	add.s64 	%rd9025, %rd1, %rd9289;
	ld.global.nc.u64 	%rd9290, [%rd9025];
	shr.u64 	%rd9026, %rd9290, %r1908;
	and.b64  	%rd21260, %rd9026, 9223372036854775807;
	setp.lt.u32 	%p98, %r1908, 2;
	@%p98 bra 	$L__BB0_3748;
	ld.global.nc.u64 	%rd9291, [%rd9025+128];
	sub.s32 	%r2051, 64, %r1908;
	shl.b64 	%rd9292, %rd9291, %r2051;
	and.b64  	%rd9293, %rd9292, 9223372036854775807;
	or.b64  	%rd21260, %rd9293, %rd9026;
$L__BB0_3748:
	st.global.u64 	[%rd9024+256], %rd21260;
	add.s32 	%r2052, %r1905, 64;
	shr.u32 	%r2053, %r2052, 4;
	mul.lo.s32 	%r2054, %r2053, 63;
	and.b32  	%r1909, %r2054, 63;
	shr.u32 	%r2055, %r2054, 2;
	and.b32  	%r2056, %r2055, 2032;
	or.b32  	%r2057, %r2056, %r1906;
	mul.wide.u32 	%rd9294, %r2057, 8;
	add.s64 	%rd9030, %rd1, %rd9294;
	ld.global.nc.u64 	%rd9295, [%rd9030];
	shr.u64 	%rd9031, %rd9295, %r1909;
	and.b64  	%rd21261, %rd9031, 9223372036854775807;
	setp.lt.u32 	%p99, %r1909, 2;
	@%p99 bra 	$L__BB0_3750;
	ld.global.nc.u64 	%rd9296, [%rd9030+128];
	sub.s32 	%r2058, 64, %r1909;
	shl.b64 	%rd9297, %rd9296, %r2058;
	and.b64  	%rd9298, %rd9297, 9223372036854775807;
	or.b64  	%rd21261, %rd9298, %rd9031;
$L__BB0_3750:
	st.global.u64 	[%rd9024+512], %rd21261;
	add.s32 	%r2059, %r1905, 96;
	shr.u32 	%r2060, %r2059, 4;
	mul.lo.s32 	%r2061, %r2060, 63;
	and.b32  	%r1910, %r2061, 63;
	shr.u32 	%r2062, %r2061, 2;
	and.b32  	%r2063, %r2062, 2032;
	or.b32  	%r2064, %r2063, %r1906;
	mul.wide.u32 	%rd9299, %r2064, 8;
	add.s64 	%rd9035, %rd1, %rd9299;
	ld.global.nc.u64 	%rd9300, [%rd9035];
	shr.u64 	%rd9036, %rd9300, %r1910;
	and.b64  	%rd21262, %rd9036, 9223372036854775807;
	setp.lt.u32 	%p100, %r1910, 2;
	@%p100 bra 	$L__BB0_3752;
	ld.global.nc.u64 	%rd9301, [%rd9035+128];
	sub.s32 	%r2065, 64, %r1910;
	shl.b64 	%rd9302, %rd9301, %r2065;
	and.b64  	%rd9303, %rd9302, 9223372036854775807;
	or.b64  	%rd21262, %rd9303, %rd9036;
$L__BB0_3752:
	st.global.u64 	[%rd9024+768], %rd21262;
	add.s32 	%r2066, %r1905, 128;
	shr.u32 	%r2067, %r2066, 4;
	mul.lo.s32 	%r2068, %r2067, 63;
	and.b32  	%r1911, %r2068, 63;
	shr.u32 	%r2069, %r2068, 2;
	and.b32  	%r2070, %r2069, 2032;
	or.b32  	%r2071, %r2070, %r1906;
	mul.wide.u32 	%rd9304, %r2071, 8;
	add.s64 	%rd9040, %rd1, %rd9304;
	ld.global.nc.u64 	%rd9305, [%rd9040];
	shr.u64 	%rd9041, %rd9305, %r1911;
	and.b64  	%rd21263, %rd9041, 9223372036854775807;
	setp.lt.u32 	%p101, %r1911, 2;
	@%p101 bra 	$L__BB0_3754;
	ld.global.nc.u64 	%rd9306, [%rd9040+128];
	sub.s32 	%r2072, 64, %r1911;
	shl.b64 	%rd9307, %rd9306, %r2072;
	and.b64  	%rd9308, %rd9307, 9223372036854775807;
	or.b64  	%rd21263, %rd9308, %rd9041;
$L__BB0_3754:
	st.global.u64 	[%rd9024+1024], %rd21263;
	add.s32 	%r2073, %r1905, 160;
	shr.u32 	%r2074, %r2073, 4;
	mul.lo.s32 	%r2075, %r2074, 63;
	and.b32  	%r1912, %r2075, 63;
	shr.u32 	%r2076, %r2075, 2;
	and.b32  	%r2077, %r2076, 2032;
	or.b32  	%r2078, %r2077, %r1906;
	mul.wide.u32 	%rd9309, %r2078, 8;
	add.s64 	%rd9045, %rd1, %rd9309;
	ld.global.nc.u64 	%rd9310, [%rd9045];
	shr.u64 	%rd9046, %rd9310, %r1912;
	and.b64  	%rd21264, %rd9046, 9223372036854775807;
	setp.lt.u32 	%p102, %r1912, 2;
	@%p102 bra 	$L__BB0_3756;
	ld.global.nc.u64 	%rd9311, [%rd9045+128];
	sub.s32 	%r2079, 64, %r1912;
	shl.b64 	%rd9312, %rd9311, %r2079;
	and.b64  	%rd9313, %rd9312, 9223372036854775807;
	or.b64  	%rd21264, %rd9313, %rd9046;
$L__BB0_3756:
	st.global.u64 	[%rd9024+1280], %rd21264;
	add.s32 	%r2080, %r1905, 192;
	shr.u32 	%r2081, %r2080, 4;
	mul.lo.s32 	%r2082, %r2081, 63;
	and.b32  	%r1913, %r2082, 63;
	shr.u32 	%r2083, %r2082, 2;
	and.b32  	%r2084, %r2083, 2032;
	or.b32  	%r2085, %r2084, %r1906;
	mul.wide.u32 	%rd9314, %r2085, 8;
	add.s64 	%rd9050, %rd1, %rd9314;
	ld.global.nc.u64 	%rd9315, [%rd9050];
	shr.u64 	%rd9051, %rd9315, %r1913;
	and.b64  	%rd21265, %rd9051, 9223372036854775807;
	setp.lt.u32 	%p103, %r1913, 2;
	@%p103 bra 	$L__BB0_3758;
	ld.global.nc.u64 	%rd9316, [%rd9050+128];
	sub.s32 	%r2086, 64, %r1913;
	shl.b64 	%rd9317, %rd9316, %r2086;
	and.b64  	%rd9318, %rd9317, 9223372036854775807;
	or.b64  	%rd21265, %rd9318, %rd9051;
$L__BB0_3758:
	st.global.u64 	[%rd9024+1536], %rd21265;
	add.s32 	%r2087, %r1905, 224;
	shr.u32 	%r2088, %r2087, 4;
	mul.lo.s32 	%r2089, %r2088, 63;
	and.b32  	%r1914, %r2089, 63;
	shr.u32 	%r2090, %r2089, 2;
	and.b32  	%r2091, %r2090, 2032;
	or.b32  	%r2092, %r2091, %r1906;
	mul.wide.u32 	%rd9319, %r2092, 8;
	add.s64 	%rd9055, %rd1, %rd9319;
	ld.global.nc.u64 	%rd9320, [%rd9055];
	shr.u64 	%rd9056, %rd9320, %r1914;
	and.b64  	%rd21266, %rd9056, 9223372036854775807;
	setp.lt.u32 	%p104, %r1914, 2;
	@%p104 bra 	$L__BB0_3760;
	ld.global.nc.u64 	%rd9321, [%rd9055+128];
	sub.s32 	%r2093, 64, %r1914;
	shl.b64 	%rd9322, %rd9321, %r2093;
	and.b64  	%rd9323, %rd9322, 9223372036854775807;
	or.b64  	%rd21266, %rd9323, %rd9056;
$L__BB0_3760:
	st.global.u64 	[%rd9024+1792], %rd21266;
	add.s32 	%r2094, %r1905, 256;
	shr.u32 	%r2095, %r2094, 4;
	mul.lo.s32 	%r2096, %r2095, 63;
	and.b32  	%r1915, %r2096, 63;
	shr.u32 	%r2097, %r2096, 2;
	and.b32  	%r2098, %r2097, 2032;
	or.b32  	%r2099, %r2098, %r1906;
	mul.wide.u32 	%rd9324, %r2099, 8;
	add.s64 	%rd9060, %rd1, %rd9324;
	ld.global.nc.u64 	%rd9325, [%rd9060];
	shr.u64 	%rd9061, %rd9325, %r1915;
	and.b64  	%rd21267, %rd9061, 9223372036854775807;
	setp.lt.u32 	%p105, %r1915, 2;
	@%p105 bra 	$L__BB0_3762;
	ld.global.nc.u64 	%rd9326, [%rd9060+128];
	sub.s32 	%r2100, 64, %r1915;
	shl.b64 	%rd9327, %rd9326, %r2100;
	and.b64  	%rd9328, %rd9327, 9223372036854775807;
	or.b64  	%rd21267, %rd9328, %rd9061;
$L__BB0_3762:
	st.global.u64 	[%rd9024+2048], %rd21267;
	add.s32 	%r2101, %r1905, 288;
	shr.u32 	%r2102, %r2101, 4;
	mul.lo.s32 	%r2103, %r2102, 63;
	and.b32  	%r1916, %r2103, 63;
	shr.u32 	%r2104, %r2103, 2;
	and.b32  	%r2105, %r2104, 2032;
	or.b32  	%r2106, %r2105, %r1906;
	mul.wide.u32 	%rd9329, %r2106, 8;
	add.s64 	%rd9065, %rd1, %rd9329;
	ld.global.nc.u64 	%rd9330, [%rd9065];
	shr.u64 	%rd9066, %rd9330, %r1916;
	and.b64  	%rd21268, %rd9066, 9223372036854775807;
	setp.lt.u32 	%p106, %r1916, 2;
	@%p106 bra 	$L__BB0_3764;
	ld.global.nc.u64 	%rd9331, [%rd9065+128];
	sub.s32 	%r2107, 64, %r1916;
	shl.b64 	%rd9332, %rd9331, %r2107;
	and.b64  	%rd9333, %rd9332, 9223372036854775807;
	or.b64  	%rd21268, %rd9333, %rd9066;
$L__BB0_3764:
	st.global.u64 	[%rd9024+2304], %rd21268;
	add.s32 	%r2108, %r1905, 320;
	shr.u32 	%r2109, %r2108, 4;
	mul.lo.s32 	%r2110, %r2109, 63;
	and.b32  	%r1917, %r2110, 63;
	shr.u32 	%r2111, %r2110, 2;
	and.b32  	%r2112, %r2111, 2032;
	or.b32  	%r2113, %r2112, %r1906;
	mul.wide.u32 	%rd9334, %r2113, 8;
	add.s64 	%rd9070, %rd1, %rd9334;
	ld.global.nc.u64 	%rd9335, [%rd9070];
	shr.u64 	%rd9071, %rd9335, %r1917;
	and.b64  	%rd21269, %rd9071, 9223372036854775807;
	setp.lt.u32 	%p107, %r1917, 2;
	@%p107 bra 	$L__BB0_3766;
	ld.global.nc.u64 	%rd9336, [%rd9070+128];
	sub.s32 	%r2114, 64, %r1917;
	shl.b64 	%rd9337, %rd9336, %r2114;
	and.b64  	%rd9338, %rd9337, 9223372036854775807;
	or.b64  	%rd21269, %rd9338, %rd9071;
$L__BB0_3766:
	st.global.u64 	[%rd9024+2560], %rd21269;
	add.s32 	%r2115, %r1905, 352;
	shr.u32 	%r2116, %r2115, 4;
	mul.lo.s32 	%r2117, %r2116, 63;
	and.b32  	%r1918, %r2117, 63;
	shr.u32 	%r2118, %r2117, 2;
	and.b32  	%r2119, %r2118, 2032;
	or.b32  	%r2120, %r2119, %r1906;
	mul.wide.u32 	%rd9339, %r2120, 8;
	add.s64 	%rd9075, %rd1, %rd9339;
	ld.global.nc.u64 	%rd9340, [%rd9075];
	shr.u64 	%rd9076, %rd9340, %r1918;
	and.b64  	%rd21270, %rd9076, 9223372036854775807;
	setp.lt.u32 	%p108, %r1918, 2;
	@%p108 bra 	$L__BB0_3768;
	ld.global.nc.u64 	%rd9341, [%rd9075+128];
	sub.s32 	%r2121, 64, %r1918;
	shl.b64 	%rd9342, %rd9341, %r2121;
	and.b64  	%rd9343, %rd9342, 9223372036854775807;
	or.b64  	%rd21270, %rd9343, %rd9076;
$L__BB0_3768:
	st.global.u64 	[%rd9024+2816], %rd21270;
	add.s32 	%r2122, %r1905, 384;
	shr.u32 	%r2123, %r2122, 4;
	mul.lo.s32 	%r2124, %r2123, 63;
	and.b32  	%r1919, %r2124, 63;
	shr.u32 	%r2125, %r2124, 2;
	and.b32  	%r2126, %r2125, 2032;
	or.b32  	%r2127, %r2126, %r1906;
	mul.wide.u32 	%rd9344, %r2127, 8;
	add.s64 	%rd9080, %rd1, %rd9344;
	ld.global.nc.u64 	%rd9345, [%rd9080];
	shr.u64 	%rd9081, %rd9345, %r1919;
	and.b64  	%rd21271, %rd9081, 9223372036854775807;
	setp.lt.u32 	%p109, %r1919, 2;
	@%p109 bra 	$L__BB0_3770;
	ld.global.nc.u64 	%rd9346, [%rd9080+128];
	sub.s32 	%r2128, 64, %r1919;
	shl.b64 	%rd9347, %rd9346, %r2128;
	and.b64  	%rd9348, %rd9347, 9223372036854775807;
	or.b64  	%rd21271, %rd9348, %rd9081;
$L__BB0_3770:
	st.global.u64 	[%rd9024+3072], %rd21271;
	add.s32 	%r2129, %r1905, 416;
	shr.u32 	%r2130, %r2129, 4;
	mul.lo.s32 	%r2131, %r2130, 63;
	and.b32  	%r1920, %r2131, 63;
	shr.u32 	%r2132, %r2131, 2;
	and.b32  	%r2133, %r2132, 2032;
	or.b32  	%r2134, %r2133, %r1906;
	mul.wide.u32 	%rd9349, %r2134, 8;
	add.s64 	%rd9085, %rd1, %rd9349;
	ld.global.nc.u64 	%rd9350, [%rd9085];
	shr.u64 	%rd9086, %rd9350, %r1920;
	and.b64  	%rd21272, %rd9086, 9223372036854775807;
	setp.lt.u32 	%p110, %r1920, 2;
	@%p110 bra 	$L__BB0_3772;
	ld.global.nc.u64 	%rd9351, [%rd9085+128];
	sub.s32 	%r2135, 64, %r1920;
	shl.b64 	%rd9352, %rd9351, %r2135;
	and.b64  	%rd9353, %rd9352, 9223372036854775807;
	or.b64  	%rd21272, %rd9353, %rd9086;
$L__BB0_3772:
	st.global.u64 	[%rd9024+3328], %rd21272;
	add.s32 	%r2136, %r1905, 448;
	shr.u32 	%r2137, %r2136, 4;
	mul.lo.s32 	%r2138, %r2137, 63;
	and.b32  	%r1921, %r2138, 63;
	shr.u32 	%r2139, %r2138, 2;
	and.b32  	%r2140, %r2139, 2032;
	or.b32  	%r2141, %r2140, %r1906;
	mul.wide.u32 	%rd9354, %r2141, 8;
	add.s64 	%rd9090, %rd1, %rd9354;
	ld.global.nc.u64 	%rd9355, [%rd9090];
	shr.u64 	%rd9091, %rd9355, %r1921;
	and.b64  	%rd21273, %rd9091, 9223372036854775807;
	setp.lt.u32 	%p111, %r1921, 2;
	@%p111 bra 	$L__BB0_3774;
	ld.global.nc.u64 	%rd9356, [%rd9090+128];
	sub.s32 	%r2142, 64, %r1921;
	shl.b64 	%rd9357, %rd9356, %r2142;
	and.b64  	%rd9358, %rd9357, 9223372036854775807;
	or.b64  	%rd21273, %rd9358, %rd9091;
$L__BB0_3774:
	st.global.u64 	[%rd9024+3584], %rd21273;
	add.s32 	%r2143, %r1905, 480;
	shr.u32 	%r2144, %r2143, 4;
	mul.lo.s32 	%r2145, %r2144, 63;
	and.b32  	%r1922, %r2145, 63;
	shr.u32 	%r2146, %r2145, 2;
	and.b32  	%r2147, %r2146, 2032;
	or.b32  	%r2148, %r2147, %r1906;
	mul.wide.u32 	%rd9359, %r2148, 8;
	add.s64 	%rd9095, %rd1, %rd9359;
	ld.global.nc.u64 	%rd9360, [%rd9095];
	shr.u64 	%rd9096, %rd9360, %r1922;
	and.b64  	%rd21274, %rd9096, 9223372036854775807;
	setp.lt.u32 	%p112, %r1922, 2;
	@%p112 bra 	$L__BB0_3776;
	ld.global.nc.u64 	%rd9361, [%rd9095+128];
	sub.s32 	%r2149, 64, %r1922;
	shl.b64 	%rd9362, %rd9361, %r2149;
	and.b64  	%rd9363, %rd9362, 9223372036854775807;
	or.b64  	%rd21274, %rd9363, %rd9096;
$L__BB0_3776:
	st.global.u64 	[%rd9024+3840], %rd21274;
	add.s32 	%r2150, %r1905, 512;
	shr.u32 	%r2151, %r2150, 4;
	mul.lo.s32 	%r2152, %r2151, 63;
	and.b32  	%r1923, %r2152, 63;
	shr.u32 	%r2153, %r2152, 2;
	and.b32  	%r2154, %r2153, 2032;
	or.b32  	%r2155, %r2154, %r1906;
	mul.wide.u32 	%rd9364, %r2155, 8;
	add.s64 	%rd9100, %rd1, %rd9364;
	ld.global.nc.u64 	%rd9365, [%rd9100];
	shr.u64 	%rd9101, %rd9365, %r1923;
	and.b64  	%rd21275, %rd9101, 9223372036854775807;
	setp.lt.u32 	%p113, %r1923, 2;
	@%p113 bra 	$L__BB0_3778;
	ld.global.nc.u64 	%rd9366, [%rd9100+128];
	sub.s32 	%r2156, 64, %r1923;
	shl.b64 	%rd9367, %rd9366, %r2156;
	and.b64  	%rd9368, %rd9367, 9223372036854775807;
	or.b64  	%rd21275, %rd9368, %rd9101;
$L__BB0_3778:
	st.global.u64 	[%rd9024+4096], %rd21275;
	add.s32 	%r2157, %r1905, 544;
	shr.u32 	%r2158, %r2157, 4;
	mul.lo.s32 	%r2159, %r2158, 63;
	and.b32  	%r1924, %r2159, 63;
	shr.u32 	%r2160, %r2159, 2;
	and.b32  	%r2161, %r2160, 2032;
	or.b32  	%r2162, %r2161, %r1906;
	mul.wide.u32 	%rd9369, %r2162, 8;
	add.s64 	%rd9105, %rd1, %rd9369;
	ld.global.nc.u64 	%rd9370, [%rd9105];
	shr.u64 	%rd9106, %rd9370, %r1924;
	and.b64  	%rd21276, %rd9106, 9223372036854775807;
	setp.lt.u32 	%p114, %r1924, 2;
	@%p114 bra 	$L__BB0_3780;
	ld.global.nc.u64 	%rd9371, [%rd9105+128];
	sub.s32 	%r2163, 64, %r1924;
	shl.b64 	%rd9372, %rd9371, %r2163;
	and.b64  	%rd9373, %rd9372, 9223372036854775807;
	or.b64  	%rd21276, %rd9373, %rd9106;
$L__BB0_3780:
	st.global.u64 	[%rd9024+4352], %rd21276;
	add.s32 	%r2164, %r1905, 576;
	shr.u32 	%r2165, %r2164, 4;
	mul.lo.s32 	%r2166, %r2165, 63;
	and.b32  	%r1925, %r2166, 63;
	shr.u32 	%r2167, %r2166, 2;
	and.b32  	%r2168, %r2167, 2032;
	or.b32  	%r2169, %r2168, %r1906;
	mul.wide.u32 	%rd9374, %r2169, 8;
	add.s64 	%rd9110, %rd1, %rd9374;
	ld.global.nc.u64 	%rd9375, [%rd9110];
	shr.u64 	%rd9111, %rd9375, %r1925;
	and.b64  	%rd21277, %rd9111, 9223372036854775807;
	setp.lt.u32 	%p115, %r1925, 2;
	@%p115 bra 	$L__BB0_3782;
	ld.global.nc.u64 	%rd9376, [%rd9110+128];
	sub.s32 	%r2170, 64, %r1925;
	shl.b64 	%rd9377, %rd9376, %r2170;
	and.b64  	%rd9378, %rd9377, 9223372036854775807;
	or.b64  	%rd21277, %rd9378, %rd9111;
$L__BB0_3782:
	st.global.u64 	[%rd9024+4608], %rd21277;
	add.s32 	%r2171, %r1905, 608;
	shr.u32 	%r2172, %r2171, 4;
	mul.lo.s32 	%r2173, %r2172, 63;
	and.b32  	%r1926, %r2173, 63;
	shr.u32 	%r2174, %r2173, 2;
	and.b32  	%r2175, %r2174, 2032;
	or.b32  	%r2176, %r2175, %r1906;
	mul.wide.u32 	%rd9379, %r2176, 8;
	add.s64 	%rd9115, %rd1, %rd9379;
	ld.global.nc.u64 	%rd9380, [%rd9115];
	shr.u64 	%rd9116, %rd9380, %r1926;
	and.b64  	%rd21278, %rd9116, 9223372036854775807;
	setp.lt.u32 	%p116, %r1926, 2;
	@%p116 bra 	$L__BB0_3784;
	ld.global.nc.u64 	%rd9381, [%rd9115+128];
	sub.s32 	%r2177, 64, %r1926;
	shl.b64 	%rd9382, %rd9381, %r2177;
	and.b64  	%rd9383, %rd9382, 9223372036854775807;
	or.b64  	%rd21278, %rd9383, %rd9116;
$L__BB0_3784:
	st.global.u64 	[%rd9024+4864], %rd21278;
	add.s32 	%r2178, %r1905, 640;
	shr.u32 	%r2179, %r2178, 4;
	mul.lo.s32 	%r2180, %r2179, 63;
	and.b32  	%r1927, %r2180, 63;
	shr.u32 	%r2181, %r2180, 2;
	and.b32  	%r2182, %r2181, 2032;
	or.b32  	%r2183, %r2182, %r1906;
	mul.wide.u32 	%rd9384, %r2183, 8;
	add.s64 	%rd9120, %rd1, %rd9384;
	ld.global.nc.u64 	%rd9385, [%rd9120];
	shr.u64 	%rd9121, %rd9385, %r1927;
	and.b64  	%rd21279, %rd9121, 9223372036854775807;
	setp.lt.u32 	%p117, %r1927, 2;
	@%p117 bra 	$L__BB0_3786;
	ld.global.nc.u64 	%rd9386, [%rd9120+128];
	sub.s32 	%r2184, 64, %r1927;
	shl.b64 	%rd9387, %rd9386, %r2184;
	and.b64  	%rd9388, %rd9387, 9223372036854775807;
	or.b64  	%rd21279, %rd9388, %rd9121;
$L__BB0_3786:
	st.global.u64 	[%rd9024+5120], %rd21279;
	add.s32 	%r2185, %r1905, 672;
	shr.u32 	%r2186, %r2185, 4;
	mul.lo.s32 	%r2187, %r2186, 63;
	and.b32  	%r1928, %r2187, 63;
	shr.u32 	%r2188, %r2187, 2;
	and.b32  	%r2189, %r2188, 2032;
	or.b32  	%r2190, %r2189, %r1906;
	mul.wide.u32 	%rd9389, %r2190, 8;
	add.s64 	%rd9125, %rd1, %rd9389;
	ld.global.nc.u64 	%rd9390, [%rd9125];
	shr.u64 	%rd9126, %rd9390, %r1928;
	and.b64  	%rd21280, %rd9126, 9223372036854775807;
	setp.lt.u32 	%p118, %r1928, 2;
	@%p118 bra 	$L__BB0_3788;
	ld.global.nc.u64 	%rd9391, [%rd9125+128];
	sub.s32 	%r2191, 64, %r1928;
	shl.b64 	%rd9392, %rd9391, %r2191;
	and.b64  	%rd9393, %rd9392, 9223372036854775807;
	or.b64  	%rd21280, %rd9393, %rd9126;
$L__BB0_3788:
	st.global.u64 	[%rd9024+5376], %rd21280;
	add.s32 	%r2192, %r1905, 704;
	shr.u32 	%r2193, %r2192, 4;
	mul.lo.s32 	%r2194, %r2193, 63;
	and.b32  	%r1929, %r2194, 63;
	shr.u32 	%r2195, %r2194, 2;
	and.b32  	%r2196, %r2195, 2032;
	or.b32  	%r2197, %r2196, %r1906;
	mul.wide.u32 	%rd9394, %r2197, 8;
	add.s64 	%rd9130, %rd1, %rd9394;
	ld.global.nc.u64 	%rd9395, [%rd9130];
	shr.u64 	%rd9131, %rd9395, %r1929;
	and.b64  	%rd21281, %rd9131, 9223372036854775807;
	setp.lt.u32 	%p119, %r1929, 2;
	@%p119 bra 	$L__BB0_3790;
	ld.global.nc.u64 	%rd9396, [%rd9130+128];
	sub.s32 	%r2198, 64, %r1929;
	shl.b64 	%rd9397, %rd9396, %r2198;
	and.b64  	%rd9398, %rd9397, 9223372036854775807;
	or.b64  	%rd21281, %rd9398, %rd9131;
$L__BB0_3790:
	st.global.u64 	[%rd9024+5632], %rd21281;
	add.s32 	%r2199, %r1905, 736;
	shr.u32 	%r2200, %r2199, 4;
	mul.lo.s32 	%r2201, %r2200, 63;
	and.b32  	%r1930, %r2201, 63;
	shr.u32 	%r2202, %r2201, 2;
	and.b32  	%r2203, %r2202, 2032;
	or.b32  	%r2204, %r2203, %r1906;
	mul.wide.u32 	%rd9399, %r2204, 8;
	add.s64 	%rd9135, %rd1, %rd9399;
	ld.global.nc.u64 	%rd9400, [%rd9135];
	shr.u64 	%rd9136, %rd9400, %r1930;
	and.b64  	%rd21282, %rd9136, 9223372036854775807;
	setp.lt.u32 	%p120, %r1930, 2;
	@%p120 bra 	$L__BB0_3792;
	ld.global.nc.u64 	%rd9401, [%rd9135+128];
	sub.s32 	%r2205, 64, %r1930;
	shl.b64 	%rd9402, %rd9401, %r2205;
	and.b64  	%rd9403, %rd9402, 9223372036854775807;
	or.b64  	%rd21282, %rd9403, %rd9136;
$L__BB0_3792:
	st.global.u64 	[%rd9024+5888], %rd21282;
	add.s32 	%r2206, %r1905, 768;
	shr.u32 	%r2207, %r2206, 4;
	mul.lo.s32 	%r2208, %r2207, 63;
	and.b32  	%r1931, %r2208, 63;
	shr.u32 	%r2209, %r2208, 2;
	and.b32  	%r2210, %r2209, 2032;
	or.b32  	%r2211, %r2210, %r1906;
	mul.wide.u32 	%rd9404, %r2211, 8;
	add.s64 	%rd9140, %rd1, %rd9404;
	ld.global.nc.u64 	%rd9405, [%rd9140];
	shr.u64 	%rd9141, %rd9405, %r1931;
	and.b64  	%rd21283, %rd9141, 9223372036854775807;
	setp.lt.u32 	%p121, %r1931, 2;
	@%p121 bra 	$L__BB0_3794;
	ld.global.nc.u64 	%rd9406, [%rd9140+128];
	sub.s32 	%r2212, 64, %r1931;
	shl.b64 	%rd9407, %rd9406, %r2212;
	and.b64  	%rd9408, %rd9407, 9223372036854775807;
	or.b64  	%rd21283, %rd9408, %rd9141;
$L__BB0_3794:
	st.global.u64 	[%rd9024+6144], %rd21283;
	add.s32 	%r2213, %r1905, 800;
	shr.u32 	%r2214, %r2213, 4;
	mul.lo.s32 	%r2215, %r2214, 63;
	and.b32  	%r1932, %r2215, 63;
	shr.u32 	%r2216, %r2215, 2;
	and.b32  	%r2217, %r2216, 2032;
	or.b32  	%r2218, %r2217, %r1906;
	mul.wide.u32 	%rd9409, %r2218, 8;
	add.s64 	%rd9145, %rd1, %rd9409;
	ld.global.nc.u64 	%rd9410, [%rd9145];
	shr.u64 	%rd9146, %rd9410, %r1932;
	and.b64  	%rd21284, %rd9146, 9223372036854775807;
	setp.lt.u32 	%p122, %r1932, 2;
	@%p122 bra 	$L__BB0_3796;
	ld.global.nc.u64 	%rd9411, [%rd9145+128];
	sub.s32 	%r2219, 64, %r1932;
	shl.b64 	%rd9412, %rd9411, %r2219;
	and.b64  	%rd9413, %rd9412, 9223372036854775807;
	or.b64  	%rd21284, %rd9413, %rd9146;
$L__BB0_3796:
	st.global.u64 	[%rd9024+6400], %rd21284;
	add.s32 	%r2220, %r1905, 832;
	shr.u32 	%r2221, %r2220, 4;
	mul.lo.s32 	%r2222, %r2221, 63;
	and.b32  	%r1933, %r2222, 63;
	shr.u32 	%r2223, %r2222, 2;
	and.b32  	%r2224, %r2223, 2032;
	or.b32  	%r2225, %r2224, %r1906;
	mul.wide.u32 	%rd9414, %r2225, 8;
	add.s64 	%rd9150, %rd1, %rd9414;
	ld.global.nc.u64 	%rd9415, [%rd9150];
	shr.u64 	%rd9151, %rd9415, %r1933;
	and.b64  	%rd21285, %rd9151, 9223372036854775807;
	setp.lt.u32 	%p123, %r1933, 2;
	@%p123 bra 	$L__BB0_3798;
	ld.global.nc.u64 	%rd9416, [%rd9150+128];
	sub.s32 	%r2226, 64, %r1933;
	shl.b64 	%rd9417, %rd9416, %r2226;
	and.b64  	%rd9418, %rd9417, 9223372036854775807;
	or.b64  	%rd21285, %rd9418, %rd9151;
$L__BB0_3798:
	st.global.u64 	[%rd9024+6656], %rd21285;
	add.s32 	%r2227, %r1905, 864;
	shr.u32 	%r2228, %r2227, 4;
	mul.lo.s32 	%r2229, %r2228, 63;
	and.b32  	%r1934, %r2229, 63;
	shr.u32 	%r2230, %r2229, 2;
	and.b32  	%r2231, %r2230, 2032;
	or.b32  	%r2232, %r2231, %r1906;
	mul.wide.u32 	%rd9419, %r2232, 8;
	add.s64 	%rd9155, %rd1, %rd9419;
	ld.global.nc.u64 	%rd9420, [%rd9155];
	shr.u64 	%rd9156, %rd9420, %r1934;
	and.b64  	%rd21286, %rd9156, 9223372036854775807;
	setp.lt.u32 	%p124, %r1934, 2;
	@%p124 bra 	$L__BB0_3800;
	ld.global.nc.u64 	%rd9421, [%rd9155+128];
	sub.s32 	%r2233, 64, %r1934;
	shl.b64 	%rd9422, %rd9421, %r2233;
	and.b64  	%rd9423, %rd9422, 9223372036854775807;
	or.b64  	%rd21286, %rd9423, %rd9156;
$L__BB0_3800:
	st.global.u64 	[%rd9024+6912], %rd21286;
	add.s32 	%r2234, %r1905, 896;
	shr.u32 	%r2235, %r2234, 4;
	mul.lo.s32 	%r2236, %r2235, 63;
	and.b32  	%r1935, %r2236, 63;
	shr.u32 	%r2237, %r2236, 2;
	and.b32  	%r2238, %r2237, 2032;
	or.b32  	%r2239, %r2238, %r1906;
	mul.wide.u32 	%rd9424, %r2239, 8;
	add.s64 	%rd9160, %rd1, %rd9424;
	ld.global.nc.u64 	%rd9425, [%rd9160];
	shr.u64 	%rd9161, %rd9425, %r1935;
	and.b64  	%rd21287, %rd9161, 9223372036854775807;
	setp.lt.u32 	%p125, %r1935, 2;
	@%p125 bra 	$L__BB0_3802;
	ld.global.nc.u64 	%rd9426, [%rd9160+128];
	sub.s32 	%r2240, 64, %r1935;
	shl.b64 	%rd9427, %rd9426, %r2240;
	and.b64  	%rd9428, %rd9427, 9223372036854775807;
	or.b64  	%rd21287, %rd9428, %rd9161;
$L__BB0_3802:
	st.global.u64 	[%rd9024+7168], %rd21287;
	add.s32 	%r2241, %r1905, 928;
	shr.u32 	%r2242, %r2241, 4;
	mul.lo.s32 	%r2243, %r2242, 63;
	and.b32  	%r1936, %r2243, 63;
	shr.u32 	%r2244, %r2243, 2;
	and.b32  	%r2245, %r2244, 2032;
	or.b32  	%r2246, %r2245, %r1906;
	mul.wide.u32 	%rd9429, %r2246, 8;
	add.s64 	%rd9165, %rd1, %rd9429;
	ld.global.nc.u64 	%rd9430, [%rd9165];
	shr.u64 	%rd9166, %rd9430, %r1936;
	and.b64  	%rd21288, %rd9166, 9223372036854775807;
	setp.lt.u32 	%p126, %r1936, 2;
	@%p126 bra 	$L__BB0_3804;
	ld.global.nc.u64 	%rd9431, [%rd9165+128];
	sub.s32 	%r2247, 64, %r1936;
	shl.b64 	%rd9432, %rd9431, %r2247;
	and.b64  	%rd9433, %rd9432, 9223372036854775807;
	or.b64  	%rd21288, %rd9433, %rd9166;
$L__BB0_3804:
	st.global.u64 	[%rd9024+7424], %rd21288;
	add.s32 	%r2248, %r1905, 960;
	shr.u32 	%r2249, %r2248, 4;
	mul.lo.s32 	%r2250, %r2249, 63;
	and.b32  	%r1937, %r2250, 63;
	shr.u32 	%r2251, %r2250, 2;
	and.b32  	%r2252, %r2251, 2032;
	or.b32  	%r2253, %r2252, %r1906;
	mul.wide.u32 	%rd9434, %r2253, 8;
	add.s64 	%rd9170, %rd1, %rd9434;
	ld.global.nc.u64 	%rd9435, [%rd9170];
	shr.u64 	%rd9171, %rd9435, %r1937;
	and.b64  	%rd21289, %rd9171, 9223372036854775807;
	setp.lt.u32 	%p127, %r1937, 2;
	@%p127 bra 	$L__BB0_3806;
	ld.global.nc.u64 	%rd9436, [%rd9170+128];
	sub.s32 	%r2254, 64, %r1937;
	shl.b64 	%rd9437, %rd9436, %r2254;
	and.b64  	%rd9438, %rd9437, 9223372036854775807;
	or.b64  	%rd21289, %rd9438, %rd9171;
$L__BB0_3806:
	st.global.u64 	[%rd9024+7680], %rd21289;
	add.s32 	%r2255, %r1905, 992;
	shr.u32 	%r2256, %r2255, 4;
	mul.lo.s32 	%r2257, %r2256, 63;
	and.b32  	%r1938, %r2257, 63;
	shr.u32 	%r2258, %r2257, 2;
	and.b32  	%r2259, %r2258, 2032;
	or.b32  	%r2260, %r2259, %r1906;
	mul.wide.u32 	%rd9439, %r2260, 8;
	add.s64 	%rd9175, %rd1, %rd9439;
	ld.global.nc.u64 	%rd9440, [%rd9175];
	shr.u64 	%rd9176, %rd9440, %r1938;
	and.b64  	%rd21290, %rd9176, 9223372036854775807;
	setp.lt.u32 	%p128, %r1938, 2;
	@%p128 bra 	$L__BB0_3808;
	ld.global.nc.u64 	%rd9441, [%rd9175+128];
	sub.s32 	%r2261, 64, %r1938;
	shl.b64 	%rd9442, %rd9441, %r2261;
	and.b64  	%rd9443, %rd9442, 9223372036854775807;
	or.b64  	%rd21290, %rd9443, %rd9176;
$L__BB0_3808:
	st.global.u64 	[%rd9024+7936], %rd21290;
$L__BB0_3809:
	ret;

}


// ===== COMPILED SASS (sm_100) =====

	.target	sm_100

	.elftype	@"ET_EXEC"


//--------------------- .note.nv.tkinfo           --------------------------
	.section	.note.nv.tkinfo,"",@"SHT_NOTE"
	.sectionflags	@"SHF_NOTE_NV_TKINFO"
	.tkinfo
        /*0018*/ 	.word	0x00000002
        /*0030*/ 	.string	""
        /*0030*/ 	.string	"ptxas"
        /*0030*/ 	.string	"Cuda compilation tools, release 13.0, V13.0.88"
        /*0030*/ 	.string	"Build cuda_13.0.r13.0/compiler.36424714_0"
        /*0030*/ 	.string	"-arch sm_100 -m 64 "



//--------------------- .note.nv.cuinfo           --------------------------
	.section	.note.nv.cuinfo,"",@"SHT_NOTE"
	.sectionflags	@"SHF_NOTE_NV_CUINFO"
        /*0018*/ 	.short	0x0002
        /*001a*/ 	.short	0x0064
        /*001c*/ 	.short	0x0082
	.zero		2


//--------------------- .nv.info                  --------------------------
	.section	.nv.info,"",@"SHT_CUDA_INFO"
	.align	4


	//----- nvinfo : EIATTR_REGCOUNT
	.align		4
        /*0000*/ 	.byte	0x04, 0x2f
        /*0002*/ 	.short	(.L_1 - .L_0)
	.align		4
.L_0:
        /*0004*/ 	.word	index@(_Z16unpack_global_64PKmPmh)
        /*0008*/ 	.word	0x00000020


	//----- nvinfo : EIATTR_FRAME_SIZE
	.align		4
.L_1:
        /*000c*/ 	.byte	0x04, 0x11
        /*000e*/ 	.short	(.L_3 - .L_2)
	.align		4
.L_2:
        /*0010*/ 	.word	index@(_Z16unpack_global_64PKmPmh)
        /*0014*/ 	.word	0x00000000


	//----- nvinfo : EIATTR_MIN_STACK_SIZE
	.align		4
.L_3:
        /*0018*/ 	.byte	0x04, 0x12
        /*001a*/ 	.short	(.L_5 - .L_4)
	.align		4
.L_4:
        /*001c*/ 	.word	index@(_Z16unpack_global_64PKmPmh)
        /*0020*/ 	.word	0x00000000
.L_5:


//--------------------- .nv.compat                --------------------------
	.section	.nv.compat,"",@"SHT_CUDA_COMPAT_INFO"
	.align	4
        /*0000*/ 	.byte	0x02, 0x09, 0x00, 0x00, 0x02, 0x02, 0x01, 0x00, 0x02, 0x05, 0x05, 0x00, 0x03, 0x07, 0x01, 0x01
        /*0010*/ 	.byte	0x02, 0x03, 0x00, 0x00, 0x02, 0x06, 0x01, 0x00, 0x04, 0x0b, 0x08, 0x00, 0x09, 0x00, 0x00, 0x00
        /*0020*/ 	.byte	0x00, 0x00, 0x00, 0x00


//--------------------- .nv.info._Z16unpack_global_64PKmPmh --------------------------
	.section	.nv.info._Z16unpack_global_64PKmPmh,"",@"SHT_CUDA_INFO"
	.sectionflags	@""
	.align	4


	//----- nvinfo : EIATTR_CUDA_API_VERSION
	.align		4
        /*0000*/ 	.byte	0x04, 0x37
        /*0002*/ 	.short	(.L_7 - .L_6)
.L_6:
        /*0004*/ 	.word	0x00000082


	//----- nvinfo : EIATTR_KPARAM_INFO
	.align		4
.L_7:
        /*0008*/ 	.byte	0x04, 0x17
        /*000a*/ 	.short	(.L_9 - .L_8)
.L_8:
        /*000c*/ 	.word	0x00000000
        /*0010*/ 	.short	0x0002
        /*0012*/ 	.short	0x0010
        /*0014*/ 	.byte	0x00, 0xf0, 0x05, 0x00


	//----- nvinfo : EIATTR_KPARAM_INFO
	.align		4
.L_9:
        /*0018*/ 	.byte	0x04, 0x17
        /*001a*/ 	.short	(.L_11 - .L_10)
.L_10:
        /*001c*/ 	.word	0x00000000
        /*0020*/ 	.short	0x0001
        /*0022*/ 	.short	0x0008
        /*0024*/ 	.byte	0x00, 0xf5, 0x21, 0x00


	//----- nvinfo : EIATTR_KPARAM_INFO
	.align		4
.L_11:
        /*0028*/ 	.byte	0x04, 0x17
        /*002a*/ 	.short	(.L_13 - .L_12)
.L_12:
        /*002c*/ 	.word	0x00000000
        /*0030*/ 	.short	0x0000
        /*0032*/ 	.short	0x0000
        /*0034*/ 	.byte	0x00, 0xf5, 0x21, 0x00


	//----- nvinfo : EIATTR_SPARSE_MMA_MASK
	.align		4
.L_13:
        /*0038*/ 	.byte	0x03, 0x50
        /*003a*/ 	.short	0x0000


	//----- nvinfo : EIATTR_MAXREG_COUNT
	.align		4
        /*003c*/ 	.byte	0x03, 0x1b
        /*003e*/ 	.short	0x00ff


	//----- nvinfo : EIATTR_MERCURY_ISA_VERSION
	.align		4
        /*0040*/ 	.byte	0x03, 0x5f
        /*0042*/ 	.short	0x0101


	//----- nvinfo : EIATTR_VRC_CTA_INIT_COUNT
	.align		4
        /*0044*/ 	.byte	0x02, 0x4a
	.zero		1
	.zero		1


	//----- nvinfo : EIATTR_EXIT_INSTR_OFFSETS
	.align		4
        /*0048*/ 	.byte	0x04, 0x1c
        /*004a*/ 	.short	(.L_15 - .L_14)


	//   ....[0]....
.L_14:
        /*004c*/ 	.word	0x00000190


	//   ....[1]....
        /*0050*/ 	.word	0x00001980


	//   ....[2]....
        /*0054*/ 	.word	0x00001bb0


	//   ....[3]....
        /*0058*/ 	.word	0x00001bf0


	//   ....[4]....
        /*005c*/ 	.word	0x00004760


	//   ....[5]....
        /*0060*/ 	.word	0x00005f10


	//   ....[6]....
        /*0064*/ 	.word	0x00005f70


	//   ....[7]....
        /*0068*/ 	.word	0x00008ae0


	//   ....[8]....
        /*006c*/ 	.word	0x0000a250


	//   ....[9]....
        /*0070*/ 	.word	0x0000a290


	//   ....[10]....
        /*0074*/ 	.word	0x0000ce00


	//   ....[11]....
        /*0078*/ 	.word	0x0000f970


	//   ....[12]....
        /*007c*/ 	.word	0x0000f9f0


	//   ....[13]....
        /*0080*/ 	.word	0x00012560


	//   ....[14]....
        /*0084*/ 	.word	0x00013c50


	//   ....[15]....
        /*0088*/ 	.word	0x00013c90


	//   ....[16]....
        /*008c*/ 	.word	0x00016800


	//   ....[17]....
        /*0090*/ 	.word	0x00019370


	//   ....[18]....
        /*0094*/ 	.word	0x000193d0


	//   ....[19]....
        /*0098*/ 	.word	0x0001bf40


	//   ....[20]....
        /*009c*/ 	.word	0x0001eab0


	//   ....[21]....
        /*00a0*/ 	.word	0x0001eaf0


	//   ....[22]....
        /*00a4*/ 	.word	0x00021660


	//   ....[23]....
        /*00a8*/ 	.word	0x000241d0


	//   ....[24]....
        /*00ac*/ 	.word	0x00024270


	//   ....[25]....
        /*00b0*/ 	.word	0x00026de0


	//   ....[26]....
        /*00b4*/ 	.word	0x000282d0


	//   ....[27]....
        /*00b8*/ 	.word	0x00028310


	//   ....[28]....
        /*00bc*/ 	.word	0x0002ae80


	//   ....[29]....
        /*00c0*/ 	.word	0x0002d9f0


	//   ....[30]....
        /*00c4*/ 	.word	0x0002da50


	//   ....[31]....
        /*00c8*/ 	.word	0x000305c0


	//   ....[32]....
        /*00cc*/ 	.word	0x00033130


	//   ....[33]....
        /*00d0*/ 	.word	0x00033170


	//   ....[34]....
        /*00d4*/ 	.word	0x00035ce0


	//   ....[35]....
        /*00d8*/ 	.word	0x00038850


	//   ....[36]....
        /*00dc*/ 	.word	0x000388d0


	//   ....[37]....
        /*00e0*/ 	.word	0x0003b440


	//   ....[38]....
        /*00e4*/ 	.word	0x0003dfb0


	//   ....[39]....
        /*00e8*/ 	.word	0x0003dff0


	//   ....[40]....
        /*00ec*/ 	.word	0x00040b60


	//   ....[41]....
        /*00f0*/ 	.word	0x000436d0


	//   ....[42]....
        /*00f4*/ 	.word	0x00043730


	//   ....[43]....
        /*00f8*/ 	.word	0x000462a0


	//   ....[44]....
        /*00fc*/ 	.word	0x00048e10


	//   ....[45]....
        /*0100*/ 	.word	0x00048e50


	//   ....[46]....
        /*0104*/ 	.word	0x0004b9c0


	//   ....[47]....
        /*0108*/ 	.word	0x0004e530


	//   ....[48]....
        /*010c*/ 	.word	0x0004e5f0


	//   ....[49]....
        /*0110*/ 	.word	0x00051230


	//   ....[50]....
        /*0114*/ 	.word	0x00052850


	//   ....[51]....
        /*0118*/ 	.word	0x00052890


	//   ....[52]....
        /*011c*/ 	.word	0x000554d0


	//   ....[53]....
        /*0120*/ 	.word	0x00058110


	//   ....[54]....
        /*0124*/ 	.word	0x00058170


	//   ....[55]....
        /*0128*/ 	.word	0x0005adb0


	//   ....[56]....
        /*012c*/ 	.word	0x0005d9f0


	//   ....[57]....
        /*0130*/ 	.word	0x0005da30


	//   ....[58]....
        /*0134*/ 	.word	0x00060670


	//   ....[59]....
        /*0138*/ 	.word	0x000632b0


	//   ....[60]....
        /*013c*/ 	.word	0x00063330


	//   ....[61]....
        /*0140*/ 	.word	0x00065f70


	//   ....[62]....
        /*0144*/ 	.word	0x00068bb0


	//   ....[63]....
        /*0148*/ 	.word	0x00068bf0


	//   ....[64]....
        /*014c*/ 	.word	0x0006b830


	//   ....[65]....
        /*0150*/ 	.word	0x0006e470


	//   ....[66]....
        /*0154*/ 	.word	0x0006e4d0


	//   ....[67]....
        /*0158*/ 	.word	0x00071110


	//   ....[68]....
        /*015c*/ 	.word	0x00073d50


	//   ....[69]....
        /*0160*/ 	.word	0x00073d90


	//   ....[70]....
        /*0164*/ 	.word	0x000769d0


	//   ....[71]....
        /*0168*/ 	.word	0x00079610


	//   ....[72]....
        /*016c*/ 	.word	0x000796b0


	//   ....[73]....
        /*0170*/ 	.word	0x0007c2f0


	//   ....[74]....
        /*0174*/ 	.word	0x0007ef30


	//   ....[75]....
        /*0178*/ 	.word	0x0007ef70


	//   ....[76]....
        /*017c*/ 	.word	0x00081bb0


	//   ....[77]....
        /*0180*/ 	.word	0x000847f0


	//   ....[78]....
        /*0184*/ 	.word	0x00084850


	//   ....[79]....
        /*0188*/ 	.word	0x00087490


	//   ....[80]....
        /*018c*/ 	.word	0x0008a0d0


	//   ....[81]....
        /*0190*/ 	.word	0x0008a110


	//   ....[82]....
        /*0194*/ 	.word	0x0008cd50


	//   ....[83]....
        /*0198*/ 	.word	0x0008f990


	//   ....[84]....
        /*019c*/ 	.word	0x0008fa10


	//   ....[85]....
        /*01a0*/ 	.word	0x00092650


	//   ....[86]....
        /*01a4*/ 	.word	0x00095290


	//   ....[87]....
        /*01a8*/ 	.word	0x000952d0


	//   ....[88]....
        /*01ac*/ 	.word	0x00097f10


	//   ....[89]....
        /*01b0*/ 	.word	0x0009ab10


	//   ....[90]....
        /*01b4*/ 	.word	0x0009ab70


	//   ....[91]....
        /*01b8*/ 	.word	0x0009d7b0


	//   ....[92]....
        /*01bc*/ 	.word	0x000a03b0


	//   ....[93]....
        /*01c0*/ 	.word	0x000a0410


	//   ....[94]....
        /*01c4*/ 	.word	0x000a1010


	//   ....[95]....
        /*01c8*/ 	.word	0x000a3c10


	//   ....[96]....
        /*01cc*/ 	.word	0x000a6810


	//----- nvinfo : EIATTR_CBANK_PARAM_SIZE
	.align		4
.L_15:
        /*01d0*/ 	.byte	0x03, 0x19
        /*01d2*/ 	.short	0x0011


	//----- nvinfo : EIATTR_PARAM_CBANK
	.align		4
        /*01d4*/ 	.byte	0x04, 0x0a
        /*01d6*/ 	.short	(.L_17 - .L_16)
	.align		4
.L_16:
        /*01d8*/ 	.word	index@(.nv.constant0._Z16unpack_global_64PKmPmh)
        /*01dc*/ 	.short	0x0380
        /*01de*/ 	.short	0x0011


	//----- nvinfo : EIATTR_SW_WAR
	.align		4
.L_17:
        /*01e0*/ 	.byte	0x04, 0x36
        /*01e2*/ 	.short	(.L_19 - .L_18)
.L_18:
        /*01e4*/ 	.word	0x00000008
.L_19:


//--------------------- .nv.callgraph             --------------------------
	.section	.nv.callgraph,"",@"SHT_CUDA_CALLGRAPH"
	.align	4
	.sectionentsize	8
	.align		4
        /*0000*/ 	.word	0x00000000
	.align		4
        /*0004*/ 	.word	0xffffffff
	.align		4
        /*0008*/ 	.word	0x00000000
	.align		4
        /*000c*/ 	.word	0xfffffffe
	.align		4
        /*0010*/ 	.word	0x00000000
	.align		4
        /*0014*/ 	.word	0xfffffffd
	.align		4
        /*0018*/ 	.word	0x00000000
	.align		4
        /*001c*/ 	.word	0xfffffffc


//--------------------- .text._Z16unpack_global_64PKmPmh --------------------------
	.section	.text._Z16unpack_global_64PKmPmh,"ax",@progbits
	.align	128
        .global         _Z16unpack_global_64PKmPmh
        .type           _Z16unpack_global_64PKmPmh,@function
        .size           _Z16unpack_global_64PKmPmh,(.L_x_65 - _Z16unpack_global_64PKmPmh)
        .other          _Z16unpack_global_64PKmPmh,@"STO_CUDA_ENTRY STV_DEFAULT"
_Z16unpack_global_64PKmPmh:
.text._Z16unpack_global_64PKmPmh:
[----:B------:R-:W-:Y:S08]  /*0000*/  LDC R1, c[0x0][0x37c] ;  /* 0x0000df00ff017b82 */ /* 0x000ff00000000800 */
[----:B------:R-:W0:Y:S01]  /*0010*/  LDC.U8 R4, c[0x0][0x390] ;  /* 0x0000e400ff047b82 */ /* 0x000e220000000000 */
[----:B------:R-:W1:Y:S01]  /*0020*/  S2R R5, SR_CTAID.X ;  /* 0x0000000000057919 */ /* 0x000e620000002500 */
[----:B------:R-:W2:Y:S06]  /*0030*/  LDCU.64 UR4, c[0x0][0x358] ;  /* 0x00006b00ff0477ac */ /* 0x000eac0008000a00 */
[----:B------:R-:W3:Y:S08]  /*0040*/  LDC.64 R12, c[0x0][0x380] ;  /* 0x0000e000ff0c7b82 */ /* 0x000ef00000000a00 */
[----:B------:R-:W4:Y:S01]  /*0050*/  LDC.64 R8, c[0x0][0x388] ;  /* 0x0000e200ff087b82 */ /* 0x000f220000000a00 */
[----:B0-----:R-:W-:-:S04]  /*0060*/  PRMT R2, R4, 0x9910, RZ ;  /* 0x0000991004027816 */ /* 0x001fc800000000ff */
[----:B------:R-:W-:Y:S01]  /*0070*/  ISETP.GT.AND P0, PT, R2, 0x1f, PT ;  /* 0x0000001f0200780c */ /* 0x000fe20003f04270 */
[----:B-1----:R-:W-:Y:S02]  /*0080*/  IMAD R0, R4, R5, RZ ;  /* 0x0000000504007224 */ /* 0x002fe400078e02ff */
[----:B------:R-:W-:Y:S02]  /*0090*/  IMAD.SHL.U32 R5, R5, 0x400, RZ ;  /* 0x0000040005057824 */ /* 0x000fe400078e00ff */
[----:B------:R-:W-:Y:S02]  /*00a0*/  IMAD.SHL.U32 R3, R0, 0x10, RZ ;  /* 0x0000001000037824 */ /* 0x000fe400078e00ff */
[----:B----4-:R-:W-:-:S04]  /*00b0*/  IMAD.WIDE.U32 R8, R5, 0x8, R8 ;  /* 0x0000000805087825 */ /* 0x010fc800078e0008 */
[----:B---3--:R-:W-:Y:S02]  /*00c0*/  IMAD.WIDE.U32 R12, R3, 0x8, R12 ;  /* 0x00000008030c7825 */ /* 0x008fe400078e000c */
[----:B--2---:R-:W-:Y:S05]  /*00d0*/  @P0 BRA `(.L_x_0) ;  /* 0x000004e400180947 */ /* 0x004fea0003800000 */
[----:B------:R-:W-:-:S13]  /*00e0*/  ISETP.GT.AND P0, PT, R2, 0xf, PT ;  /* 0x0000000f0200780c */ /* 0x000fda0003f04270 */
[----:B------:R-:W-:Y:S05]  /*00f0*/  @P0 BRA `(.L_x_1) ;  /* 0x0000024000380947 */ /* 0x000fea0003800000 */
[----:B------:R-:W-:-:S13]  /*0100*/  ISETP.GT.AND P0, PT, R2, 0x7, PT ;  /* 0x000000070200780c */ /* 0x000fda0003f04270 */
[----:B------:R-:W-:Y:S05]  /*0110*/  @P0 BRA `(.L_x_2) ;  /* 0x000000f800180947 */ /* 0x000fea0003800000 */
[----:B------:R-:W-:-:S13]  /*0120*/  ISETP.GT.AND P0, PT, R2, 0x3, PT ;  /* 0x000000030200780c */ /* 0x000fda0003f04270 */
[----:B------:R-:W-:Y:S05]  /*0130*/  @P0 BRA `(.L_x_3) ;  /* 0x0000005c00780947 */ /* 0x000fea0003800000 */
[----:B------:R-:W-:-:S13]  /*0140*/  ISETP.GT.AND P0, PT, R2, 0x1, PT ;  /* 0x000000010200780c */ /* 0x000fda0003f04270 */
[----:B------:R-:W-:Y:S05]  /*0150*/  @P0 BRA `(.L_x_4) ;  /* 0x0000001800980947 */ /* 0x000fea0003800000 */
[----:B------:R-:W-:-:S13]  /*0160*/  ISETP.NE.AND P0, PT, R4, RZ, PT ;  /* 0x000000ff0400720c */ /* 0x000fda0003f05270 */
[----:B------:R-:W-:Y:S05]  /*0170*/  @!P0 BRA `(.L_x_5) ;  /* 0x0000001800048947 */ /* 0x000fea0003800000 */
[----:B------:R-:W-:-:S13]  /*0180*/  ISETP.NE.AND P0, PT, R2, 0x1, PT ;  /* 0x000000010200780c */ /* 0x000fda0003f05270 */
[----:B------:R-:W-:Y:S05]  /*0190*/  @P0 EXIT ;  /* 0x000000000000094d */ /* 0x000fea0003800000 */
[----:B------:R-:W0:Y:S02]  /*01a0*/  S2R R3, SR_TID.X ;  /* 0x0000000000037919 */ /* 0x000e240000002100 */
[C---:B0-----:R-:W-:Y:S02]  /*01b0*/  IMAD.SHL.U32 R0, R3.reuse, 0x8, RZ ;  /* 0x0000000803007824 */ /* 0x041fe400078e00ff */
[C---:B------:R-:W-:Y:S02]  /*01c0*/  VIADD R15, R3.reuse, 0x20 ;  /* 0x00000020030f7836 */ /* 0x040fe40000000000 */
[----:B------:R-:W-:Y:S01]  /*01d0*/  VIADD R14, R3, 0x40 ;  /* 0x00000040030e7836 */ /* 0x000fe20000000000 */
[----:B------:R-:W-:Y:S02]  /*01e0*/  LOP3.LUT R19, R0, 0x78, RZ, 0xc0, !PT ;  /* 0x0000007800137812 */ /* 0x000fe400078ec0ff */
[----:B------:R-:W-:Y:S02]  /*01f0*/  SHF.R.U32.HI R0, RZ, 0x3, R15 ;  /* 0x00000003ff007819 */ /* 0x000fe4000001160f */
[----:B------:R-:W-:-:S02]  /*0200*/  SHF.R.U32.HI R2, RZ, 0x3, R14 ;  /* 0x00000003ff027819 */ /* 0x000fc4000001160e */
[----:B------:R-:W-:Y:S02]  /*0210*/  IADD3 R18, P0, PT, R12, R19, RZ ;  /* 0x000000130c127210 */ /* 0x000fe40007f1e0ff */
[----:B------:R-:W-:Y:S01]  /*0220*/  LOP3.LUT R5, R0, 0x80, RZ, 0xc0, !PT ;  /* 0x0000008000057812 */ /* 0x000fe200078ec0ff */
[----:B------:R-:W-:Y:S01]  /*0230*/  VIADD R0, R3, 0x80 ;  /* 0x0000008003007836 */ /* 0x000fe20000000000 */
[----:B------:R-:W-:Y:S01]  /*0240*/  LOP3.LUT R7, R2, 0x80, RZ, 0xc0, !PT ;  /* 0x0000008002077812 */ /* 0x000fe200078ec0ff */
[----:B------:R-:W-:Y:S01]  /*0250*/  IMAD.X R19, RZ, RZ, R13, P0 ;  /* 0x000000ffff137224 */ /* 0x000fe200000e060d */
[-C--:B------:R-:W-:Y:S01]  /*0260*/  IADD3 R12, P0, PT, R5, R18.reuse, RZ ;  /* 0x00000012050c7210 */ /* 0x080fe20007f1e0ff */
[----:B------:R-:W-:Y:S01]  /*0270*/  VIADD R2, R3, 0x60 ;  /* 0x0000006003027836 */ /* 0x000fe20000000000 */
[----:B------:R-:W-:Y:S02]  /*0280*/  IADD3 R6, P1, PT, R7, R18, RZ ;  /* 0x0000001207067210 */ /* 0x000fe40007f3e0ff */
[----:B------:R-:W2:Y:S01]  /*0290*/  LDG.E.64.CONSTANT R4, desc[UR4][R18.64] ;  /* 0x0000000412047981 */ /* 0x000ea2000c1e9b00 */
[----:B------:R-:W-:-:S02]  /*02a0*/  IMAD.X R13, RZ, RZ, R19, P0 ;  /* 0x000000ffff0d7224 */ /* 0x000fc400000e0613 */
[----:B------:R-:W-:Y:S01]  /*02b0*/  IMAD.X R7, RZ, RZ, R19, P1 ;  /* 0x000000ffff077224 */ /* 0x000fe200008e0613 */
[----:B------:R-:W-:-:S03]  /*02c0*/  SHF.R.U32.HI R10, RZ, 0x3, R2 ;  /* 0x00000003ff0a7819 */ /* 0x000fc60000011602 */
[----:B------:R-:W3:Y:S04]  /*02d0*/  LDG.E.64.CONSTANT R12, desc[UR4][R12.64] ;  /* 0x000000040c0c7981 */ /* 0x000ee8000c1e9b00 */
[----:B------:R-:W4:Y:S01]  /*02e0*/  LDG.E.64.CONSTANT R6, desc[UR4][R6.64] ;  /* 0x0000000406067981 */ /* 0x000f22000c1e9b00 */
[----:B------:R-:W-:Y:S02]  /*02f0*/  SHF.R.U32.HI R11, RZ, 0x3, R0 ;  /* 0x00000003ff0b7819 */ /* 0x000fe40000011600 */
[----:B------:R-:W-:Y:S02]  /*0300*/  LOP3.LUT R17, R10, 0x80, RZ, 0xc0, !PT ;  /* 0x000000800a117812 */ /* 0x000fe400078ec0ff */
[----:B------:R-:W-:Y:S02]  /*0310*/  LOP3.LUT R11, R11, 0x80, RZ, 0xc0, !PT ;  /* 0x000000800b0b7812 */ /* 0x000fe400078ec0ff */
[----:B------:R-:W-:-:S02]  /*0320*/  IADD3 R10, P0, PT, R17, R18, RZ ;  /* 0x00000012110a7210 */ /* 0x000fc40007f1e0ff */
[----:B------:R-:W-:-:S03]  /*0330*/  IADD3 R28, P1, PT, R11, R18, RZ ;  /* 0x000000120b1c7210 */ /* 0x000fc60007f3e0ff */
[----:B------:R-:W-:-:S06]  /*0340*/  IMAD.X R11, RZ, RZ, R19, P0 ;  /* 0x000000ffff0b7224 */ /* 0x000fcc00000e0613 */
[----:B------:R-:W5:Y:S01]  /*0350*/  LDG.E.64.CONSTANT R10, desc[UR4][R10.64] ;  /* 0x000000040a0a7981 */ /* 0x000f62000c1e9b00 */
[----:B------:R-:W-:-:S06]  /*0360*/  IMAD.X R29, RZ, RZ, R19, P1 ;  /* 0x000000ffff1d7224 */ /* 0x000fcc00008e0613 */
[----:B------:R-:W5:Y:S01]  /*0370*/  LDG.E.64.CONSTANT R28, desc[UR4][R28.64] ;  /* 0x000000041c1c7981 */ /* 0x000f62000c1e9b00 */
[----:B------:R-:W-:Y:S02]  /*0380*/  SHF.R.U32.HI R15, RZ, 0x4, R15 ;  /* 0x00000004ff0f7819 */ /* 0x000fe4000001160f */
[----:B------:R-:W-:Y:S02]  /*0390*/  SHF.R.U32.HI R17, RZ, 0x4, R3 ;  /* 0x00000004ff117819 */ /* 0x000fe40000011603 */
[----:B------:R-:W-:Y:S02]  /*03a0*/  SHF.R.U32.HI R14, RZ, 0x4, R14 ;  /* 0x00000004ff0e7819 */ /* 0x000fe4000001160e */
[----:B------:R-:W-:Y:S02]  /*03b0*/  LOP3.LUT R15, R15, 0x3f, RZ, 0xc0, !PT ;  /* 0x0000003f0f0f7812 */ /* 0x000fe400078ec0ff */
[----:B------:R-:W-:Y:S01]  /*03c0*/  SHF.R.U32.HI R2, RZ, 0x4, R2 ;  /* 0x00000004ff027819 */ /* 0x000fe20000011602 */
[----:B------:R-:W-:-:S04]  /*03d0*/  IMAD.WIDE.U32 R8, R3, 0x8, R8 ;  /* 0x0000000803087825 */ /* 0x000fc800078e0008 */
[C---:B------:R-:W-:Y:S01]  /*03e0*/  VIADD R26, R3.reuse, 0xc0 ;  /* 0x000000c0031a7836 */ /* 0x040fe20000000000 */
[----:B--2---:R-:W-:Y:S02]  /*03f0*/  SHF.R.U64 R4, R4, R17, R5 ;  /* 0x0000001104047219 */ /* 0x004fe40000001205 */
[----:B------:R-:W-:Y:S02]  /*0400*/  LOP3.LUT R5, R14, 0x3f, RZ, 0xc0, !PT ;  /* 0x0000003f0e057812 */ /* 0x000fe400078ec0ff */
[----:B---3--:R-:W-:Y:S02]  /*0410*/  SHF.R.U64 R15, R12, R15, R13 ;  /* 0x0000000f0c0f7219 */ /* 0x008fe4000000120d */
[----:B------:R-:W-:Y:S01]  /*0420*/  SHF.R.U32.HI R13, RZ, 0x4, R0 ;  /* 0x00000004ff0d7819 */ /* 0x000fe20000011600 */
[----:B------:R-:W-:Y:S01]  /*0430*/  VIADD R0, R3, 0xa0 ;  /* 0x000000a003007836 */ /* 0x000fe20000000000 */
[----:B----4-:R-:W-:Y:S02]  /*0440*/  SHF.R.U64 R7, R6, R5, R7 ;  /* 0x0000000506077219 */ /* 0x010fe40000001207 */
[----:B------:R-:W-:Y:S01]  /*0450*/  LOP3.LUT R6, R15, 0x1, RZ, 0xc0, !PT ;  /* 0x000000010f067812 */ /* 0x000fe200078ec0ff */
[----:B------:R-:W-:Y:S01]  /*0460*/  IMAD.MOV.U32 R5, RZ, RZ, RZ ;  /* 0x000000ffff057224 */ /* 0x000fe200078e00ff */
[----:B------:R-:W-:Y:S01]  /*0470*/  LOP3.LUT R12, R7, 0x1, RZ, 0xc0, !PT ;  /* 0x00000001070c7812 */ /* 0x000fe200078ec0ff */
[----:B------:R-:W-:Y:S01]  /*0480*/  IMAD.MOV.U32 R7, RZ, RZ, RZ ;  /* 0x000000ffff077224 */ /* 0x000fe200078e00ff */
[----:B------:R-:W-:-:S02]  /*0490*/  LOP3.LUT R15, R2, 0x3f, RZ, 0xc0, !PT ;  /* 0x0000003f020f7812 */ /* 0x000fc400078ec0ff */
[----:B------:R-:W-:Y:S02]  /*04a0*/  LOP3.LUT R4, R4, 0x1, RZ, 0xc0, !PT ;  /* 0x0000000104047812 */ /* 0x000fe400078ec0ff */
[----:B------:R-:W-:Y:S01]  /*04b0*/  SHF.R.U32.HI R2, RZ, 0x3, R0 ;  /* 0x00000003ff027819 */ /* 0x000fe20000011600 */
[----:B------:R0:W-:Y:S03]  /*04c0*/  STG.E.64 desc[UR4][R8.64+0x100], R6 ;  /* 0x0001000608007986 */ /* 0x0001e6000c101b04 */
[----:B------:R-:W-:Y:S01]  /*04d0*/  LOP3.LUT R25, R2, 0x80, RZ, 0xc0, !PT ;  /* 0x0000008002197812 */ /* 0x000fe200078ec0ff */
[----:B------:R1:W-:Y:S01]  /*04e0*/  STG.E.64 desc[UR4][R8.64], R4 ;  /* 0x0000000408007986 */ /* 0x0003e2000c101b04 */
[----:B------:R-:W-:Y:S02]  /*04f0*/  LOP3.LUT R17, R13, 0x3f, RZ, 0xc0, !PT ;  /* 0x0000003f0d117812 */ /* 0x000fe400078ec0ff */
[----:B------:R-:W-:Y:S01]  /*0500*/  IADD3 R24, P0, PT, R25, R18, RZ ;  /* 0x0000001219187210 */ /* 0x000fe20007f1e0ff */
[----:B------:R-:W-:Y:S01]  /*0510*/  IMAD.MOV.U32 R13, RZ, RZ, RZ ;  /* 0x000000ffff0d7224 */ /* 0x000fe200078e00ff */
[----:B0-----:R-:W-:Y:S01]  /*0520*/  SHF.R.U32.HI R6, RZ, 0x3, R26 ;  /* 0x00000003ff067819 */ /* 0x001fe2000001161a */
[----:B-1----:R-:W-:-:S03]  /*0530*/  VIADD R5, R3, 0xe0 ;  /* 0x000000e003057836 */ /* 0x002fc60000000000 */
[----:B------:R-:W-:Y:S01]  /*0540*/  LOP3.LUT R23, R6, 0x80, RZ, 0xc0, !PT ;  /* 0x0000008006177812 */ /* 0x000fe200078ec0ff */
[C---:B------:R-:W-:Y:S02]  /*0550*/  VIADD R4, R3.reuse, 0x100 ;  /* 0x0000010003047836 */ /* 0x040fe40000000000 */
[----:B------:R-:W-:Y:S01]  /*0560*/  VIADD R2, R3, 0x120 ;  /* 0x0000012003027836 */ /* 0x000fe20000000000 */
[----:B------:R-:W-:Y:S01]  /*0570*/  SHF.R.U32.HI R7, RZ, 0x3, R5 ;  /* 0x00000003ff077819 */ /* 0x000fe20000011605 */
[----:B------:R-:W-:Y:S01]  /*0580*/  IMAD.X R25, RZ, RZ, R19, P0 ;  /* 0x000000ffff197224 */ /* 0x000fe200000e0613 */
[----:B------:R-:W-:Y:S01]  /*0590*/  IADD3 R22, P0, PT, R23, R18, RZ ;  /* 0x0000001217167210 */ /* 0x000fe20007f1e0ff */
[----:B------:R0:W-:Y:S01]  /*05a0*/  STG.E.64 desc[UR4][R8.64+0x200], R12 ;  /* 0x0002000c08007986 */ /* 0x0001e2000c101b04 */
[----:B-----5:R-:W-:Y:S02]  /*05b0*/  SHF.R.U64 R10, R10, R15, R11 ;  /* 0x0000000f0a0a7219 */ /* 0x020fe4000000120b */
[----:B------:R-:W-:Y:S01]  /*05c0*/  LOP3.LUT R7, R7, 0x80, RZ, 0xc0, !PT ;  /* 0x0000008007077812 */ /* 0x000fe200078ec0ff */
[----:B------:R-:W2:Y:S01]  /*05d0*/  LDG.E.64.CONSTANT R24, desc[UR4][R24.64] ;  /* 0x0000000418187981 */ /* 0x000ea2000c1e9b00 */
[----:B------:R-:W-:-:S02]  /*05e0*/  SHF.R.U32.HI R11, RZ, 0x3, R4 ;  /* 0x00000003ff0b7819 */ /* 0x000fc40000011604 */
[----:B------:R-:W-:Y:S01]  /*05f0*/  SHF.R.U32.HI R6, RZ, 0x3, R2 ;  /* 0x00000003ff067819 */ /* 0x000fe20000011602 */
[--C-:B------:R-:W-:Y:S01]  /*0600*/  IMAD.X R23, RZ, RZ, R19.reuse, P0 ;  /* 0x000000ffff177224 */ /* 0x100fe200000e0613 */
[-C--:B------:R-:W-:Y:S02]  /*0610*/  IADD3 R20, P1, PT, R7, R18.reuse, RZ ;  /* 0x0000001207147210 */ /* 0x080fe40007f3e0ff */
[----:B------:R-:W-:Y:S01]  /*0620*/  LOP3.LUT R11, R11, 0x80, RZ, 0xc0, !PT ;  /* 0x000000800b0b7812 */ /* 0x000fe200078ec0ff */
[----:B0-----:R-:W-:Y:S01]  /*0630*/  VIADD R13, R3, 0x140 ;  /* 0x00000140030d7836 */ /* 0x001fe20000000000 */
[----:B------:R-:W-:Y:S01]  /*0640*/  LOP3.LUT R15, R6, 0x80, RZ, 0xc0, !PT ;  /* 0x00000080060f7812 */ /* 0x000fe200078ec0ff */
[----:B------:R-:W-:Y:S01]  /*0650*/  IMAD.X R21, RZ, RZ, R19, P1 ;  /* 0x000000ffff157224 */ /* 0x000fe200008e0613 */
[----:B------:R-:W-:Y:S01]  /*0660*/  IADD3 R16, P0, PT, R11, R18, RZ ;  /* 0x000000120b107210 */ /* 0x000fe20007f1e0ff */
[----:B------:R-:W3:Y:S01]  /*0670*/  LDG.E.64.CONSTANT R22, desc[UR4][R22.64] ;  /* 0x0000000416167981 */ /* 0x000ee2000c1e9b00 */
[----:B------:R-:W-:-:S02]  /*0680*/  SHF.R.U32.HI R6, RZ, 0x3, R13 ;  /* 0x00000003ff067819 */ /* 0x000fc4000001160d */
[-C--:B------:R-:W-:Y:S01]  /*0690*/  IADD3 R14, P2, PT, R15, R18.reuse, RZ ;  /* 0x000000120f0e7210 */ /* 0x080fe20007f5e0ff */
[----:B------:R-:W4:Y:S01]  /*06a0*/  LDG.E.64.CONSTANT R20, desc[UR4][R20.64] ;  /* 0x0000000414147981 */ /* 0x000f22000c1e9b00 */
[----:B------:R-:W-:Y:S02]  /*06b0*/  LOP3.LUT R7, R6, 0x80, RZ, 0xc0, !PT ;  /* 0x0000008006077812 */ /* 0x000fe400078ec0ff */
[----:B------:R-:W-:Y:S01]  /*06c0*/  SHF.R.U64 R28, R28, R17, R29 ;  /* 0x000000111c1c7219 */ /* 0x000fe2000000121d */
[--C-:B------:R-:W-:Y:S01]  /*06d0*/  IMAD.X R17, RZ, RZ, R19.reuse, P0 ;  /* 0x000000ffff117224 */ /* 0x100fe200000e0613 */
[----:B------:R-:W-:Y:S01]  /*06e0*/  IADD3 R6, P0, PT, R7, R18, RZ ;  /* 0x0000001207067210 */ /* 0x000fe20007f1e0ff */
[----:B------:R-:W-:-:S04]  /*06f0*/  IMAD.X R15, RZ, RZ, R19, P2 ;  /* 0x000000ffff0f7224 */ /* 0x000fc800010e0613 */
[----:B------:R-:W-:Y:S01]  /*0700*/  IMAD.X R7, RZ, RZ, R19, P0 ;  /* 0x000000ffff077224 */ /* 0x000fe200000e0613 */
[----:B------:R-:W5:Y:S01]  /*0710*/  LDG.E.64.CONSTANT R16, desc[UR4][R16.64] ;  /* 0x0000000410107981 */ /* 0x000f62000c1e9b00 */
[----:B------:R-:W-:-:S03]  /*0720*/  VIADD R12, R3, 0x160 ;  /* 0x00000160030c7836 */ /* 0x000fc60000000000 */
[----:B------:R-:W5:Y:S04]  /*0730*/  LDG.E.64.CONSTANT R14, desc[UR4][R14.64] ;  /* 0x000000040e0e7981 */ /* 0x000f68000c1e9b00 */
[----:B------:R-:W5:Y:S01]  /*0740*/  LDG.E.64.CONSTANT R6, desc[UR4][R6.64] ;  /* 0x0000000406067981 */ /* 0x000f62000c1e9b00 */
[----:B------:R-:W-:Y:S01]  /*0750*/  SHF.R.U32.HI R27, RZ, 0x3, R12 ;  /* 0x00000003ff1b7819 */ /* 0x000fe2000001160c */
[----:B------:R-:W-:Y:S01]  /*0760*/  IMAD.MOV.U32 R11, RZ, RZ, RZ ;  /* 0x000000ffff0b7224 */ /* 0x000fe200078e00ff */
[----:B------:R-:W-:Y:S02]  /*0770*/  LOP3.LUT R10, R10, 0x1, RZ, 0xc0, !PT ;  /* 0x000000010a0a7812 */ /* 0x000fe400078ec0ff */
[----:B------:R-:W-:-:S03]  /*0780*/  LOP3.LUT R27, R27, 0x80, RZ, 0xc0, !PT ;  /* 0x000000801b1b7812 */ /* 0x000fc600078ec0ff */
[----:B------:R0:W-:Y:S02]  /*0790*/  STG.E.64 desc[UR4][R8.64+0x300], R10 ;  /* 0x0003000a08007986 */ /* 0x0001e4000c101b04 */
[----:B0-----:R-:W-:-:S05]  /*07a0*/  IADD3 R10, P0, PT, R27, R18, RZ ;  /* 0x000000121b0a7210 */ /* 0x001fca0007f1e0ff */
[----:B------:R-:W-:-:S06]  /*07b0*/  IMAD.X R11, RZ, RZ, R19, P0 ;  /* 0x000000ffff0b7224 */ /* 0x000fcc00000e0613 */
[----:B------:R-:W5:Y:S01]  /*07c0*/  LDG.E.64.CONSTANT R10, desc[UR4][R10.64] ;  /* 0x000000040a0a7981 */ /* 0x000f62000c1e9b00 */
[----:B------:R-:W-:Y:S02]  /*07d0*/  SHF.R.U32.HI R0, RZ, 0x4, R0 ;  /* 0x00000004ff007819 */ /* 0x000fe40000011600 */
[----:B------:R-:W-:Y:S02]  /*07e0*/  SHF.R.U32.HI R26, RZ, 0x4, R26 ;  /* 0x00000004ff1a7819 */ /* 0x000fe4000001161a */
[----:B------:R-:W-:Y:S02]  /*07f0*/  LOP3.LUT R27, R0, 0x3f, RZ, 0xc0, !PT ;  /* 0x0000003f001b7812 */ /* 0x000fe400078ec0ff */
[----:B------:R-:W-:Y:S02]  /*0800*/  SHF.R.U32.HI R0, RZ, 0x4, R5 ;  /* 0x00000004ff007819 */ /* 0x000fe40000011605 */
[----:B------:R-:W-:Y:S02]  /*0810*/  SHF.R.U32.HI R4, RZ, 0x4, R4 ;  /* 0x00000004ff047819 */ /* 0x000fe40000011604 */
[----:B------:R-:W-:-:S02]  /*0820*/  SHF.R.U32.HI R2, RZ, 0x4, R2 ;  /* 0x00000004ff027819 */ /* 0x000fc40000011602 */
[----:B------:R-:W-:-:S04]  /*0830*/  SHF.R.U32.HI R13, RZ, 0x4, R13 ;  /* 0x00000004ff0d7819 */ /* 0x000fc8000001160d */
[----:B------:R-:W-:Y:S02]  /*0840*/  LOP3.LUT R13, R13, 0x3f, RZ, 0xc0, !PT ;  /* 0x0000003f0d0d7812 */ /* 0x000fe400078ec0ff */
[----:B--2---:R-:W-:Y:S02]  /*0850*/  SHF.R.U64 R24, R24, R27, R25 ;  /* 0x0000001b18187219 */ /* 0x004fe40000001219 */
[----:B------:R-:W-:Y:S02]  /*0860*/  LOP3.LUT R25, R26, 0x3f, RZ, 0xc0, !PT ;  /* 0x0000003f1a197812 */ /* 0x000fe400078ec0ff */
[----:B------:R-:W-:Y:S02]  /*0870*/  LOP3.LUT R24, R24, 0x1, RZ, 0xc0, !PT ;  /* 0x0000000118187812 */ /* 0x000fe400078ec0ff */
[----:B---3--:R-:W-:Y:S02]  /*0880*/  SHF.R.U64 R5, R22, R25, R23 ;  /* 0x0000001916057219 */ /* 0x008fe40000001217 */
[----:B------:R-:W-:Y:S01]  /*0890*/  LOP3.LUT R23, R0, 0x3f, RZ, 0xc0, !PT ;  /* 0x0000003f00177812 */ /* 0x000fe200078ec0ff */
[----:B------:R-:W-:-:S03]  /*08a0*/  IMAD.MOV.U32 R25, RZ, RZ, RZ ;  /* 0x000000ffff197224 */ /* 0x000fc600078e00ff */
[----:B----4-:R-:W-:Y:S02]  /*08b0*/  SHF.R.U64 R20, R20, R23, R21 ;  /* 0x0000001714147219 */ /* 0x010fe40000001215 */
[----:B------:R-:W-:Y:S02]  /*08c0*/  LOP3.LUT R21, R4, 0x3f, RZ, 0xc0, !PT ;  /* 0x0000003f04157812 */ /* 0x000fe400078ec0ff */
[----:B------:R-:W-:Y:S01]  /*08d0*/  LOP3.LUT R4, R5, 0x1, RZ, 0xc0, !PT ;  /* 0x0000000105047812 */ /* 0x000fe200078ec0ff */
[----:B------:R-:W-:Y:S01]  /*08e0*/  IMAD.MOV.U32 R5, RZ, RZ, RZ ;  /* 0x000000ffff057224 */ /* 0x000fe200078e00ff */
[----:B------:R-:W-:Y:S01]  /*08f0*/  LOP3.LUT R23, R2, 0x3f, RZ, 0xc0, !PT ;  /* 0x0000003f02177812 */ /* 0x000fe200078ec0ff */
[----:B------:R0:W-:Y:S04]  /*0900*/  STG.E.64 desc[UR4][R8.64+0x500], R24 ;  /* 0x0005001808007986 */ /* 0x0001e8000c101b04 */
[----:B------:R1:W-:Y:S01]  /*0910*/  STG.E.64 desc[UR4][R8.64+0x600], R4 ;  /* 0x0006000408007986 */ /* 0x0003e2000c101b04 */
[----:B-----5:R-:W-:Y:S01]  /*0920*/  SHF.R.U64 R23, R14, R23, R15 ;  /* 0x000000170e177219 */ /* 0x020fe2000000120f */
[----:B------:R-:W-:Y:S01]  /*0930*/  IMAD.MOV.U32 R15, RZ, RZ, RZ ;  /* 0x000000ffff0f7224 */ /* 0x000fe200078e00ff */
[----:B------:R-:W-:Y:S01]  /*0940*/  SHF.R.U64 R16, R16, R21, R17 ;  /* 0x0000001510107219 */ /* 0x000fe20000001211 */
[C---:B0-----:R-:W-:Y:S01]  /*0950*/  VIADD R24, R3.reuse, 0x180 ;  /* 0x0000018003187836 */ /* 0x041fe20000000000 */
[----:B------:R-:W-:Y:S01]  /*0960*/  SHF.R.U32.HI R25, RZ, 0x4, R12 ;  /* 0x00000004ff197819 */ /* 0x000fe2000001160c */
[C---:B-1----:R-:W-:Y:S01]  /*0970*/  VIADD R4, R3.reuse, 0x1a0 ;  /* 0x000001a003047836 */ /* 0x042fe20000000000 */
[----:B------:R-:W-:Y:S01]  /*0980*/  LOP3.LUT R14, R20, 0x1, RZ, 0xc0, !PT ;  /* 0x00000001140e7812 */ /* 0x000fe200078ec0ff */
[----:B------:R-:W-:Y:S01]  /*0990*/  IMAD.MOV.U32 R21, RZ, RZ, RZ ;  /* 0x000000ffff157224 */ /* 0x000fe200078e00ff */
[----:B------:R-:W-:Y:S01]  /*09a0*/  SHF.R.U64 R2, R6, R13, R7 ;  /* 0x0000000d06027219 */ /* 0x000fe20000001207 */
[----:B------:R-:W-:Y:S01]  /*09b0*/  VIADD R7, R3, 0x1e0 ;  /* 0x000001e003077836 */ /* 0x000fe20000000000 */
[----:B------:R-:W-:-:S02]  /*09c0*/  SHF.R.U32.HI R12, RZ, 0x3, R24 ;  /* 0x00000003ff0c7819 */ /* 0x000fc40000011618 */
[----:B------:R-:W-:Y:S01]  /*09d0*/  LOP3.LUT R20, R23, 0x1, RZ, 0xc0, !PT ;  /* 0x0000000117147812 */ /* 0x000fe200078ec0ff */
[C---:B------:R-:W-:Y:S01]  /*09e0*/  VIADD R0, R3.reuse, 0x1c0 ;  /* 0x000001c003007836 */ /* 0x040fe20000000000 */
[----:B------:R-:W-:Y:S01]  /*09f0*/  SHF.R.U32.HI R13, RZ, 0x3, R4 ;  /* 0x00000003ff0d7819 */ /* 0x000fe20000011604 */
[----:B------:R0:W-:Y:S01]  /*0a00*/  STG.E.64 desc[UR4][R8.64+0x700], R14 ;  /* 0x0007000e08007986 */ /* 0x0001e2000c101b04 */
[----:B------:R-:W-:Y:S01]  /*0a10*/  LOP3.LUT R23, R12, 0x80, RZ, 0xc0, !PT ;  /* 0x000000800c177812 */ /* 0x000fe200078ec0ff */
[----:B------:R-:W-:Y:S01]  /*0a20*/  IMAD.MOV.U32 R17, RZ, RZ, RZ ;  /* 0x000000ffff117224 */ /* 0x000fe200078e00ff */
[----:B------:R-:W-:Y:S01]  /*0a30*/  LOP3.LUT R16, R16, 0x1, RZ, 0xc0, !PT ;  /* 0x0000000110107812 */ /* 0x000fe200078ec0ff */
[----:B------:R1:W-:Y:S01]  /*0a40*/  STG.E.64 desc[UR4][R8.64+0x900], R20 ;  /* 0x0009001408007986 */ /* 0x0003e2000c101b04 */
[----:B------:R-:W-:Y:S01]  /*0a50*/  VIADD R6, R3, 0x200 ;  /* 0x0000020003067836 */ /* 0x000fe20000000000 */
[----:B------:R-:W-:Y:S02]  /*0a60*/  IADD3 R22, P0, PT, R23, R18, RZ ;  /* 0x0000001217167210 */ /* 0x000fe40007f1e0ff */
[----:B------:R2:W-:Y:S01]  /*0a70*/  STG.E.64 desc[UR4][R8.64+0x800], R16 ;  /* 0x0008001008007986 */ /* 0x0005e2000c101b04 */
[----:B0-----:R-:W-:-:S02]  /*0a80*/  SHF.R.U32.HI R15, RZ, 0x3, R7 ;  /* 0x00000003ff0f7819 */ /* 0x001fc40000011607 */
[----:B------:R-:W-:Y:S02]  /*0a90*/  SHF.R.U32.HI R14, RZ, 0x3, R0 ;  /* 0x00000003ff0e7819 */ /* 0x000fe40000011600 */
[----:B-1----:R-:W-:Y:S02]  /*0aa0*/  LOP3.LUT R21, R13, 0x80, RZ, 0xc0, !PT ;  /* 0x000000800d157812 */ /* 0x002fe400078ec0ff */
[----:B------:R-:W-:Y:S02]  /*0ab0*/  LOP3.LUT R15, R15, 0x80, RZ, 0xc0, !PT ;  /* 0x000000800f0f7812 */ /* 0x000fe400078ec0ff */
[----:B--2---:R-:W-:Y:S02]  /*0ac0*/  SHF.R.U32.HI R16, RZ, 0x3, R6 ;  /* 0x00000003ff107819 */ /* 0x004fe40000011606 */
[----:B------:R-:W-:Y:S01]  /*0ad0*/  IADD3 R20, P1, PT, R21, R18, RZ ;  /* 0x0000001215147210 */ /* 0x000fe20007f3e0ff */
[----:B------:R-:W-:Y:S01]  /*0ae0*/  IMAD.X R23, RZ, RZ, R19, P0 ;  /* 0x000000ffff177224 */ /* 0x000fe200000e0613 */
[----:B------:R-:W-:-:S02]  /*0af0*/  LOP3.LUT R17, R14, 0x80, RZ, 0xc0, !PT ;  /* 0x000000800e117812 */ /* 0x000fc400078ec0ff */
[-C--:B------:R-:W-:Y:S01]  /*0b00*/  IADD3 R14, P0, PT, R15, R18.reuse, RZ ;  /* 0x000000120f0e7210 */ /* 0x080fe20007f1e0ff */
[--C-:B------:R-:W-:Y:S01]  /*0b10*/  IMAD.X R21, RZ, RZ, R19.reuse, P1 ;  /* 0x000000ffff157224 */ /* 0x100fe200008e0613 */
[----:B------:R-:W-:Y:S01]  /*0b20*/  LOP3.LUT R13, R16, 0x80, RZ, 0xc0, !PT ;  /* 0x00000080100d7812 */ /* 0x000fe200078ec0ff */
[----:B------:R-:W-:Y:S01]  /*0b30*/  VIADD R5, R3, 0x220 ;  /* 0x0000022003057836 */ /* 0x000fe20000000000 */
[----:B------:R-:W-:Y:S01]  /*0b40*/  LOP3.LUT R25, R25, 0x3f, RZ, 0xc0, !PT ;  /* 0x0000003f19197812 */ /* 0x000fe200078ec0ff */
[----:B------:R-:W-:Y:S01]  /*0b50*/  IMAD.X R15, RZ, RZ, R19, P0 ;  /* 0x000000ffff0f7224 */ /* 0x000fe200000e0613 */
[-C--:B------:R-:W-:Y:S01]  /*0b60*/  IADD3 R12, P1, PT, R13, R18.reuse, RZ ;  /* 0x000000120d0c7210 */ /* 0x080fe20007f3e0ff */
[----:B------:R-:W2:Y:S01]  /*0b70*/  LDG.E.64.CONSTANT R22, desc[UR4][R22.64] ;  /* 0x0000000416167981 */ /* 0x000ea2000c1e9b00 */
[----:B------:R-:W-:Y:S02]  /*0b80*/  IADD3 R16, P2, PT, R17, R18, RZ ;  /* 0x0000001211107210 */ /* 0x000fe40007f5e0ff */
[----:B------:R-:W-:Y:S01]  /*0b90*/  SHF.R.U64 R25, R10, R25, R11 ;  /* 0x000000190a197219 */ /* 0x000fe2000000120b */
[----:B------:R-:W3:Y:S01]  /*0ba0*/  LDG.E.64.CONSTANT R20, desc[UR4][R20.64] ;  /* 0x0000000414147981 */ /* 0x000ee2000c1e9b00 */
[----:B------:R-:W-:Y:S01]  /*0bb0*/  SHF.R.U32.HI R10, RZ, 0x3, R5 ;  /* 0x00000003ff0a7819 */ /* 0x000fe20000011605 */
[----:B------:R-:W-:-:S02]  /*0bc0*/  IMAD.X R13, RZ, RZ, R19, P1 ;  /* 0x000000ffff0d7224 */ /* 0x000fc400008e0613 */
[----:B------:R-:W-:Y:S01]  /*0bd0*/  IMAD.X R17, RZ, RZ, R19, P2 ;  /* 0x000000ffff117224 */ /* 0x000fe200010e0613 */
[----:B------:R-:W4:Y:S01]  /*0be0*/  LDG.E.64.CONSTANT R14, desc[UR4][R14.64] ;  /* 0x000000040e0e7981 */ /* 0x000f22000c1e9b00 */
[----:B------:R-:W-:-:S03]  /*0bf0*/  LOP3.LUT R11, R10, 0x80, RZ, 0xc0, !PT ;  /* 0x000000800a0b7812 */ /* 0x000fc600078ec0ff */
[----:B------:R-:W5:Y:S01]  /*0c00*/  LDG.E.64.CONSTANT R12, desc[UR4][R12.64] ;  /* 0x000000040c0c7981 */ /* 0x000f62000c1e9b00 */
[----:B------:R-:W-:-:S03]  /*0c10*/  IADD3 R10, P0, PT, R11, R18, RZ ;  /* 0x000000120b0a7210 */ /* 0x000fc60007f1e0ff */
[----:B------:R-:W5:Y:S02]  /*0c20*/  LDG.E.64.CONSTANT R16, desc[UR4][R16.64] ;  /* 0x0000000410107981 */ /* 0x000f64000c1e9b00 */
[----:B------:R-:W-:-:S06]  /*0c30*/  IMAD.X R11, RZ, RZ, R19, P0 ;  /* 0x000000ffff0b7224 */ /* 0x000fcc00000e0613 */
[----:B------:R-:W5:Y:S01]  /*0c40*/  LDG.E.64.CONSTANT R10, desc[UR4][R10.64] ;  /* 0x000000040a0a7981 */ /* 0x000f62000c1e9b00 */
[----:B------:R-:W-:Y:S01]  /*0c50*/  LOP3.LUT R28, R28, 0x1, RZ, 0xc0, !PT ;  /* 0x000000011c1c7812 */ /* 0x000fe200078ec0ff */
[----:B------:R-:W-:Y:S01]  /*0c60*/  IMAD.MOV.U32 R29, RZ, RZ, RZ ;  /* 0x000000ffff1d7224 */ /* 0x000fe200078e00ff */
[----:B------:R-:W-:Y:S02]  /*0c70*/  SHF.R.U32.HI R24, RZ, 0x4, R24 ;  /* 0x00000004ff187819 */ /* 0x000fe40000011618 */
[----:B------:R-:W-:Y:S02]  /*0c80*/  SHF.R.U32.HI R4, RZ, 0x4, R4 ;  /* 0x00000004ff047819 */ /* 0x000fe40000011604 */
[----:B------:R0:W-:Y:S01]  /*0c90*/  STG.E.64 desc[UR4][R8.64+0x400], R28 ;  /* 0x0004001c08007986 */ /* 0x0001e2000c101b04 */
[----:B------:R-:W-:Y:S02]  /*0ca0*/  SHF.R.U32.HI R0, RZ, 0x4, R0 ;  /* 0x00000004ff007819 */ /* 0x000fe40000011600 */
[----:B------:R-:W-:-:S02]  /*0cb0*/  SHF.R.U32.HI R7, RZ, 0x4, R7 ;  /* 0x00000004ff077819 */ /* 0x000fc40000011607 */
[----:B------:R-:W-:Y:S02]  /*0cc0*/  LOP3.LUT R4, R4, 0x3f, RZ, 0xc0, !PT ;  /* 0x0000003f04047812 */ /* 0x000fe400078ec0ff */
[----:B------:R-:W-:Y:S02]  /*0cd0*/  LOP3.LUT R7, R7, 0x3f, RZ, 0xc0, !PT ;  /* 0x0000003f07077812 */ /* 0x000fe400078ec0ff */
[----:B0-----:R-:W-:Y:S02]  /*0ce0*/  LOP3.LUT R28, R25, 0x1, RZ, 0xc0, !PT ;  /* 0x00000001191c7812 */ /* 0x001fe400078ec0ff */
[----:B------:R-:W-:Y:S02]  /*0cf0*/  LOP3.LUT R25, R24, 0x3f, RZ, 0xc0, !PT ;  /* 0x0000003f18197812 */ /* 0x000fe400078ec0ff */
[----:B------:R-:W-:Y:S01]  /*0d00*/  LOP3.LUT R26, R2, 0x1, RZ, 0xc0, !PT ;  /* 0x00000001021a7812 */ /* 0x000fe200078ec0ff */
[----:B------:R-:W-:Y:S02]  /*0d10*/  IMAD.MOV.U32 R27, RZ, RZ, RZ ;  /* 0x000000ffff1b7224 */ /* 0x000fe400078e00ff */
[----:B------:R-:W-:Y:S01]  /*0d20*/  VIADD R24, R3, 0x260 ;  /* 0x0000026003187836 */ /* 0x000fe20000000000 */
[----:B------:R-:W-:-:S02]  /*0d30*/  SHF.R.U32.HI R5, RZ, 0x4, R5 ;  /* 0x00000004ff057819 */ /* 0x000fc40000011605 */
[----:B------:R0:W-:Y:S02]  /*0d40*/  STG.E.64 desc[UR4][R8.64+0xa00], R26 ;  /* 0x000a001a08007986 */ /* 0x0001e4000c101b04 */
[----:B------:R-:W-:Y:S01]  /*0d50*/  LOP3.LUT R5, R5, 0x3f, RZ, 0xc0, !PT ;  /* 0x0000003f05057812 */ /* 0x000fe200078ec0ff */
[----:B0-----:R-:W-:Y:S01]  /*0d60*/  VIADD R26, R3, 0x2c0 ;  /* 0x000002c0031a7836 */ /* 0x001fe20000000000 */
[----:B------:R-:W-:Y:S01]  /*0d70*/  STG.E.64 desc[UR4][R8.64+0xb00], R28 ;  /* 0x000b001c08007986 */ /* 0x000fe2000c101b04 */
[----:B--2---:R-:W-:Y:S02]  /*0d80*/  SHF.R.U64 R25, R22, R25, R23 ;  /* 0x0000001916197219 */ /* 0x004fe40000001217 */
[----:B------:R-:W-:Y:S02]  /*0d90*/  LOP3.LUT R23, R0, 0x3f, RZ, 0xc0, !PT ;  /* 0x0000003f00177812 */ /* 0x000fe400078ec0ff */
[----:B---3--:R-:W-:Y:S02]  /*0da0*/  SHF.R.U64 R4, R20, R4, R21 ;  /* 0x0000000414047219 */ /* 0x008fe40000001215 */
[----:B------:R-:W-:-:S02]  /*0db0*/  SHF.R.U32.HI R0, RZ, 0x4, R6 ;  /* 0x00000004ff007819 */ /* 0x000fc40000011606 */
[----:B------:R-:W-:Y:S02]  /*0dc0*/  LOP3.LUT R6, R4, 0x1, RZ, 0xc0, !PT ;  /* 0x0000000104067812 */ /* 0x000fe400078ec0ff */
[----:B----4-:R-:W-:Y:S01]  /*0dd0*/  SHF.R.U64 R2, R14, R7, R15 ;  /* 0x000000070e027219 */ /* 0x010fe2000000120f */
[----:B------:R-:W-:Y:S01]  /*0de0*/  VIADD R4, R3, 0x240 ;  /* 0x0000024003047836 */ /* 0x000fe20000000000 */
[----:B------:R-:W-:Y:S01]  /*0df0*/  LOP3.LUT R15, R0, 0x3f, RZ, 0xc0, !PT ;  /* 0x0000003f000f7812 */ /* 0x000fe200078ec0ff */
[----:B------:R-:W-:-:S03]  /*0e00*/  IMAD.MOV.U32 R7, RZ, RZ, RZ ;  /* 0x000000ffff077224 */ /* 0x000fc600078e00ff */
[----:B-----5:R-:W-:Y:S02]  /*0e10*/  SHF.R.U64 R13, R12, R15, R13 ;  /* 0x0000000f0c0d7219 */ /* 0x020fe4000000120d */
[----:B------:R-:W-:Y:S02]  /*0e20*/  SHF.R.U64 R23, R16, R23, R17 ;  /* 0x0000001710177219 */ /* 0x000fe40000001211 */
[----:B------:R-:W-:Y:S02]  /*0e30*/  LOP3.LUT R12, R2, 0x1, RZ, 0xc0, !PT ;  /* 0x00000001020c7812 */ /* 0x000fe400078ec0ff */
[----:B------:R-:W-:Y:S02]  /*0e40*/  SHF.R.U32.HI R2, RZ, 0x3, R4 ;  /* 0x00000003ff027819 */ /* 0x000fe40000011604 */
[----:B------:R-:W-:Y:S01]  /*0e50*/  LOP3.LUT R20, R25, 0x1, RZ, 0xc0, !PT ;  /* 0x0000000119147812 */ /* 0x000fe200078ec0ff */
[----:B------:R-:W-:Y:S01]  /*0e60*/  VIADD R25, R3, 0x2a0 ;  /* 0x000002a003197836 */ /* 0x000fe20000000000 */
[----:B------:R-:W-:Y:S01]  /*0e70*/  LOP3.LUT R14, R23, 0x1, RZ, 0xc0, !PT ;  /* 0x00000001170e7812 */ /* 0x000fe200078ec0ff */
[----:B------:R-:W-:Y:S01]  /*0e80*/  IMAD.MOV.U32 R21, RZ, RZ, RZ ;  /* 0x000000ffff157224 */ /* 0x000fe200078e00ff */
[----:B------:R-:W-:Y:S01]  /*0e90*/  LOP3.LUT R23, R2, 0x80, RZ, 0xc0, !PT ;  /* 0x0000008002177812 */ /* 0x000fe200078ec0ff */
[----:B------:R0:W-:Y:S01]  /*0ea0*/  STG.E.64 desc[UR4][R8.64+0xd00], R6 ;  /* 0x000d000608007986 */ /* 0x0001e2000c101b04 */
[----:B------:R-:W-:Y:S01]  /*0eb0*/  SHF.R.U32.HI R2, RZ, 0x3, R24 ;  /* 0x00000003ff027819 */ /* 0x000fe20000011618 */
[----:B------:R-:W-:Y:S01]  /*0ec0*/  IMAD.MOV.U32 R15, RZ, RZ, RZ ;  /* 0x000000ffff0f7224 */ /* 0x000fe200078e00ff */
[----:B------:R-:W-:Y:S01]  /*0ed0*/  IADD3 R22, P0, PT, R23, R18, RZ ;  /* 0x0000001217167210 */ /* 0x000fe20007f1e0ff */
[----:B------:R1:W-:Y:S01]  /*0ee0*/  STG.E.64 desc[UR4][R8.64+0xc00], R20 ;  /* 0x000c001408007986 */ /* 0x0003e2000c101b04 */
[----:B------:R-:W-:Y:S01]  /*0ef0*/  SHF.R.U64 R10, R10, R5, R11 ;  /* 0x000000050a0a7219 */ /* 0x000fe2000000120b */
[----:B------:R-:W-:Y:S01]  /*0f00*/  VIADD R0, R3, 0x280 ;  /* 0x0000028003007836 */ /* 0x000fe20000000000 */
[----:B------:R-:W-:Y:S01]  /*0f10*/  SHF.R.U32.HI R11, RZ, 0x3, R26 ;  /* 0x00000003ff0b7819 */ /* 0x000fe2000001161a */
[----:B------:R-:W-:Y:S01]  /*0f20*/  IMAD.X R23, RZ, RZ, R19, P0 ;  /* 0x000000ffff177224 */ /* 0x000fe200000e0613 */
[----:B0-----:R-:W-:-:S02]  /*0f30*/  SHF.R.U32.HI R7, RZ, 0x3, R25 ;  /* 0x00000003ff077819 */ /* 0x001fc40000011619 */
[----:B-1----:R-:W-:Y:S01]  /*0f40*/  LOP3.LUT R21, R2, 0x80, RZ, 0xc0, !PT ;  /* 0x0000008002157812 */ /* 0x002fe200078ec0ff */
[----:B------:R0:W-:Y:S01]  /*0f50*/  STG.E.64 desc[UR4][R8.64+0xe00], R14 ;  /* 0x000e000e08007986 */ /* 0x0001e2000c101b04 */
[----:B------:R-:W-:Y:S02]  /*0f60*/  LOP3.LUT R7, R7, 0x80, RZ, 0xc0, !PT ;  /* 0x0000008007077812 */ /* 0x000fe400078ec0ff */
[----:B------:R-:W-:Y:S01]  /*0f70*/  LOP3.LUT R16, R13, 0x1, RZ, 0xc0, !PT ;  /* 0x000000010d107812 */ /* 0x000fe200078ec0ff */
[----:B------:R-:W-:Y:S01]  /*0f80*/  IMAD.MOV.U32 R13, RZ, RZ, RZ ;  /* 0x000000ffff0d7224 */ /* 0x000fe200078e00ff */
[-C--:B------:R-:W-:Y:S01]  /*0f90*/  IADD3 R20, P0, PT, R21, R18.reuse, RZ ;  /* 0x0000001215147210 */ /* 0x080fe20007f1e0ff */
[----:B------:R-:W-:Y:S01]  /*0fa0*/  IMAD.MOV.U32 R17, RZ, RZ, RZ ;  /* 0x000000ffff117224 */ /* 0x000fe200078e00ff */
[----:B------:R-:W-:Y:S01]  /*0fb0*/  LOP3.LUT R11, R11, 0x80, RZ, 0xc0, !PT ;  /* 0x000000800b0b7812 */ /* 0x000fe200078ec0ff */
[----:B------:R-:W-:Y:S01]  /*0fc0*/  VIADD R5, R3, 0x2e0 ;  /* 0x000002e003057836 */ /* 0x000fe20000000000 */
[----:B------:R-:W-:Y:S01]  /*0fd0*/  SHF.R.U32.HI R6, RZ, 0x3, R0 ;  /* 0x00000003ff067819 */ /* 0x000fe20000011600 */
[----:B------:R1:W-:Y:S01]  /*0fe0*/  STG.E.64 desc[UR4][R8.64+0xf00], R12 ;  /* 0x000f000c08007986 */ /* 0x0003e2000c101b04 */
[----:B0-----:R-:W-:Y:S01]  /*0ff0*/  IADD3 R14, P2, PT, R7, R18, RZ ;  /* 0x00000012070e7210 */ /* 0x001fe20007f5e0ff */
[----:B------:R-:W-:-:S02]  /*1000*/  IMAD.X R21, RZ, RZ, R19, P0 ;  /* 0x000000ffff157224 */ /* 0x000fc400000e0613 */
[----:B------:R0:W-:Y:S02]  /*1010*/  STG.E.64 desc[UR4][R8.64+0x1000], R16 ;  /* 0x0010001008007986 */ /* 0x0001e4000c101b04 */
[----:B------:R-:W-:Y:S02]  /*1020*/  IMAD.X R15, RZ, RZ, R19, P2 ;  /* 0x000000ffff0f7224 */ /* 0x000fe400010e0613 */
[----:B------:R-:W2:Y:S01]  /*1030*/  LDG.E.64.CONSTANT R22, desc[UR4][R22.64] ;  /* 0x0000000416167981 */ /* 0x000ea2000c1e9b00 */
[----:B-1----:R-:W-:-:S03]  /*1040*/  IADD3 R12, P0, PT, R11, R18, RZ ;  /* 0x000000120b0c7210 */ /* 0x002fc60007f1e0ff */
[----:B------:R-:W3:Y:S01]  /*1050*/  LDG.E.64.CONSTANT R14, desc[UR4][R14.64] ;  /* 0x000000040e0e7981 */ /* 0x000ee2000c1e9b00 */
[----:B------:R-:W-:Y:S01]  /*1060*/  VIADD R2, R3, 0x300 ;  /* 0x0000030003027836 */ /* 0x000fe20000000000 */
[----:B------:R-:W-:Y:S02]  /*1070*/  LOP3.LUT R28, R10, 0x1, RZ, 0xc0, !PT ;  /* 0x000000010a1c7812 */ /* 0x000fe400078ec0ff */
[----:B------:R-:W4:Y:S01]  /*1080*/  LDG.E.64.CONSTANT R20, desc[UR4][R20.64] ;  /* 0x0000000414147981 */ /* 0x000f22000c1e9b00 */
[----:B0-----:R-:W-:Y:S02]  /*1090*/  LOP3.LUT R17, R6, 0x80, RZ, 0xc0, !PT ;  /* 0x0000008006117812 */ /* 0x001fe400078ec0ff */
[----:B------:R-:W-:Y:S01]  /*10a0*/  SHF.R.U32.HI R6, RZ, 0x3, R5 ;  /* 0x00000003ff067819 */ /* 0x000fe20000011605 */
[----:B------:R-:W-:-:S03]  /*10b0*/  IMAD.X R13, RZ, RZ, R19, P0 ;  /* 0x000000ffff0d7224 */ /* 0x000fc600000e0613 */
[----:B------:R-:W-:Y:S02]  /*10c0*/  LOP3.LUT R11, R6, 0x80, RZ, 0xc0, !PT ;  /* 0x00000080060b7812 */ /* 0x000fe400078ec0ff */
[----:B------:R-:W-:Y:S01]  /*10d0*/  SHF.R.U32.HI R7, RZ, 0x3, R2 ;  /* 0x00000003ff077819 */ /* 0x000fe20000011602 */
[----:B------:R-:W5:Y:S01]  /*10e0*/  LDG.E.64.CONSTANT R12, desc[UR4][R12.64] ;  /* 0x000000040c0c7981 */ /* 0x000f62000c1e9b00 */
[-C--:B------:R-:W-:Y:S02]  /*10f0*/  IADD3 R10, P0, PT, R11, R18.reuse, RZ ;  /* 0x000000120b0a7210 */ /* 0x080fe40007f1e0ff */
[-C--:B------:R-:W-:Y:S02]  /*1100*/  IADD3 R16, P1, PT, R17, R18.reuse, RZ ;  /* 0x0000001211107210 */ /* 0x080fe40007f3e0ff */
[----:B------:R-:W-:Y:S01]  /*1110*/  LOP3.LUT R7, R7, 0x80, RZ, 0xc0, !PT ;  /* 0x0000008007077812 */ /* 0x000fe200078ec0ff */
[--C-:B------:R-:W-:Y:S02]  /*1120*/  IMAD.X R11, RZ, RZ, R19.reuse, P0 ;  /* 0x000000ffff0b7224 */ /* 0x100fe400000e0613 */
[----:B------:R-:W-:Y:S01]  /*1130*/  IMAD.X R17, RZ, RZ, R19, P1 ;  /* 0x000000ffff117224 */ /* 0x000fe200008e0613 */
[----:B------:R-:W-:-:S03]  /*1140*/  IADD3 R6, P1, PT, R7, R18, RZ ;  /* 0x0000001207067210 */ /* 0x000fc60007f3e0ff */
[----:B------:R-:W5:Y:S02]  /*1150*/  LDG.E.64.CONSTANT R10, desc[UR4][R10.64] ;  /* 0x000000040a0a7981 */ /* 0x000f64000c1e9b00 */
[----:B------:R-:W-:Y:S02]  /*1160*/  IMAD.X R7, RZ, RZ, R19, P1 ;  /* 0x000000ffff077224 */ /* 0x000fe400008e0613 */
[----:B------:R-:W5:Y:S04]  /*1170*/  LDG.E.64.CONSTANT R16, desc[UR4][R16.64] ;  /* 0x0000000410107981 */ /* 0x000f68000c1e9b00 */
[----:B------:R-:W5:Y:S01]  /*1180*/  LDG.E.64.CONSTANT R6, desc[UR4][R6.64] ;  /* 0x0000000406067981 */ /* 0x000f62000c1e9b00 */
[----:B------:R-:W-:Y:S02]  /*1190*/  SHF.R.U32.HI R4, RZ, 0x4, R4 ;  /* 0x00000004ff047819 */ /* 0x000fe40000011604 */
[----:B------:R-:W-:-:S02]  /*11a0*/  SHF.R.U32.HI R25, RZ, 0x4, R25 ;  /* 0x00000004ff197819 */ /* 0x000fc40000011619 */
[----:B------:R-:W-:Y:S02]  /*11b0*/  LOP3.LUT R27, R4, 0x3f, RZ, 0xc0, !PT ;  /* 0x0000003f041b7812 */ /* 0x000fe400078ec0ff */
[----:B------:R-:W-:Y:S02]  /*11c0*/  SHF.R.U32.HI R24, RZ, 0x4, R24 ;  /* 0x00000004ff187819 */ /* 0x000fe40000011618 */
[----:B------:R-:W-:Y:S02]  /*11d0*/  LOP3.LUT R25, R25, 0x3f, RZ, 0xc0, !PT ;  /* 0x0000003f19197812 */ /* 0x000fe400078ec0ff */
[----:B------:R-:W-:Y:S01]  /*11e0*/  SHF.R.U32.HI R26, RZ, 0x4, R26 ;  /* 0x00000004ff1a7819 */ /* 0x000fe2000001161a */
[----:B------:R-:W-:Y:S01]  /*11f0*/  VIADD R4, R3, 0x320 ;  /* 0x0000032003047836 */ /* 0x000fe20000000000 */
[----:B------:R-:W-:Y:S02]  /*1200*/  SHF.R.U32.HI R0, RZ, 0x4, R0 ;  /* 0x00000004ff007819 */ /* 0x000fe40000011600 */
[----:B------:R-:W-:-:S04]  /*1210*/  SHF.R.U32.HI R5, RZ, 0x4, R5 ;  /* 0x00000004ff057819 */ /* 0x000fc80000011605 */
[----:B------:R-:W-:Y:S02]  /*1220*/  LOP3.LUT R5, R5, 0x3f, RZ, 0xc0, !PT ;  /* 0x0000003f05057812 */ /* 0x000fe400078ec0ff */
[----:B------:R-:W-:Y:S02]  /*1230*/  SHF.R.U32.HI R2, RZ, 0x4, R2 ;  /* 0x00000004ff027819 */ /* 0x000fe40000011602 */
[----:B--2---:R-:W-:Y:S02]  /*1240*/  SHF.R.U64 R22, R22, R27, R23 ;  /* 0x0000001b16167219 */ /* 0x004fe40000001217 */
[----:B------:R-:W-:Y:S02]  /*1250*/  LOP3.LUT R23, R24, 0x3f, RZ, 0xc0, !PT ;  /* 0x0000003f18177812 */ /* 0x000fe400078ec0ff */
[----:B---3--:R-:W-:Y:S02]  /*1260*/  SHF.R.U64 R25, R14, R25, R15 ;  /* 0x000000190e197219 */ /* 0x008fe4000000120f */
[----:B------:R-:W-:-:S02]  /*1270*/  LOP3.LUT R15, R26, 0x3f, RZ, 0xc0, !PT ;  /* 0x0000003f1a0f7812 */ /* 0x000fc400078ec0ff */
[----:B----4-:R-:W-:-:S04]  /*1280*/  SHF.R.U64 R20, R20, R23, R21 ;  /* 0x0000001714147219 */ /* 0x010fc80000001215 */
[----:B------:R-:W-:Y:S02]  /*1290*/  LOP3.LUT R14, R20, 0x1, RZ, 0xc0, !PT ;  /* 0x00000001140e7812 */ /* 0x000fe400078ec0ff */
[----:B-----5:R-:W-:Y:S02]  /*12a0*/  SHF.R.U64 R13, R12, R15, R13 ;  /* 0x0000000f0c0d7219 */ /* 0x020fe4000000120d */
[----:B------:R-:W-:Y:S02]  /*12b0*/  LOP3.LUT R12, R25, 0x1, RZ, 0xc0, !PT ;  /* 0x00000001190c7812 */ /* 0x000fe400078ec0ff */
[----:B------:R-:W-:Y:S01]  /*12c0*/  LOP3.LUT R20, R13, 0x1, RZ, 0xc0, !PT ;  /* 0x000000010d147812 */ /* 0x000fe200078ec0ff */
[----:B------:R-:W-:Y:S01]  /*12d0*/  IMAD.MOV.U32 R13, RZ, RZ, RZ ;  /* 0x000000ffff0d7224 */ /* 0x000fe200078e00ff */
[----:B------:R-:W-:Y:S01]  /*12e0*/  LOP3.LUT R21, R0, 0x3f, RZ, 0xc0, !PT ;  /* 0x0000003f00157812 */ /* 0x000fe200078ec0ff */
[----:B------:R-:W-:Y:S01]  /*12f0*/  VIADD R24, R3, 0x340 ;  /* 0x0000034003187836 */ /* 0x000fe20000000000 */
[----:B------:R-:W-:Y:S01]  /*1300*/  SHF.R.U32.HI R0, RZ, 0x3, R4 ;  /* 0x00000003ff007819 */ /* 0x000fe20000011604 */
[----:B------:R-:W-:Y:S01]  /*1310*/  IMAD.MOV.U32 R23, RZ, RZ, RZ ;  /* 0x000000ffff177224 */ /* 0x000fe200078e00ff */
[----:B------:R-:W-:Y:S01]  /*1320*/  LOP3.LUT R22, R22, 0x1, RZ, 0xc0, !PT ;  /* 0x0000000116167812 */ /* 0x000fe200078ec0ff */
[----:B------:R-:W-:Y:S01]  /*1330*/  IMAD.MOV.U32 R15, RZ, RZ, RZ ;  /* 0x000000ffff0f7224 */ /* 0x000fe200078e00ff */
[----:B------:R0:W-:Y:S01]  /*1340*/  STG.E.64 desc[UR4][R8.64+0x1500], R12 ;  /* 0x0015000c08007986 */ /* 0x0001e2000c101b04 */
[----:B------:R-:W-:-:S02]  /*1350*/  SHF.R.U64 R25, R10, R5, R11 ;  /* 0x000000050a197219 */ /* 0x000fc4000000120b */
[----:B------:R-:W-:Y:S01]  /*1360*/  SHF.R.U32.HI R5, RZ, 0x3, R24 ;  /* 0x00000003ff057819 */ /* 0x000fe20000011618 */
[----:B------:R1:W-:Y:S01]  /*1370*/  STG.E.64 desc[UR4][R8.64+0x1200], R22 ;  /* 0x0012001608007986 */ /* 0x0003e2000c101b04 */
[----:B------:R-:W-:Y:S02]  /*1380*/  SHF.R.U64 R16, R16, R21, R17 ;  /* 0x0000001510107219 */ /* 0x000fe40000001211 */
[----:B------:R-:W-:Y:S01]  /*1390*/  LOP3.LUT R11, R5, 0x80, RZ, 0xc0, !PT ;  /* 0x00000080050b7812 */ /* 0x000fe200078ec0ff */
[----:B------:R2:W-:Y:S01]  /*13a0*/  STG.E.64 desc[UR4][R8.64+0x1300], R14 ;  /* 0x0013000e08007986 */ /* 0x0005e2000c101b04 */
[----:B0-----:R-:W-:Y:S01]  /*13b0*/  LOP3.LUT R13, R0, 0x80, RZ, 0xc0, !PT ;  /* 0x00000080000d7812 */ /* 0x001fe200078ec0ff */
[----:B------:R-:W-:-:S03]  /*13c0*/  VIADD R0, R3, 0x3a0 ;  /* 0x000003a003007836 */ /* 0x000fc60000000000 */
[-C--:B------:R-:W-:Y:S01]  /*13d0*/  IADD3 R12, P0, PT, R13, R18.reuse, RZ ;  /* 0x000000120d0c7210 */ /* 0x080fe20007f1e0ff */
[C---:B-1----:R-:W-:Y:S02]  /*13e0*/  VIADD R23, R3.reuse, 0x360 ;  /* 0x0000036003177836 */ /* 0x042fe40000000000 */
[C---:B------:R-:W-:Y:S01]  /*13f0*/  VIADD R22, R3.reuse, 0x380 ;  /* 0x0000038003167836 */ /* 0x040fe20000000000 */
[----:B--2---:R-:W-:Y:S01]  /*1400*/  LOP3.LUT R15, R2, 0x3f, RZ, 0xc0, !PT ;  /* 0x0000003f020f7812 */ /* 0x004fe200078ec0ff */
[----:B------:R-:W-:Y:S01]  /*1410*/  IMAD.MOV.U32 R17, RZ, RZ, RZ ;  /* 0x000000ffff117224 */ /* 0x000fe200078e00ff */
[----:B------:R-:W-:Y:S01]  /*1420*/  LOP3.LUT R16, R16, 0x1, RZ, 0xc0, !PT ;  /* 0x0000000110107812 */ /* 0x000fe200078ec0ff */
[----:B------:R-:W-:Y:S01]  /*1430*/  IMAD.MOV.U32 R21, RZ, RZ, RZ ;  /* 0x000000ffff157224 */ /* 0x000fe200078e00ff */
[----:B------:R-:W-:Y:S01]  /*1440*/  SHF.R.U64 R2, R6, R15, R7 ;  /* 0x0000000f06027219 */ /* 0x000fe20000001207 */
[----:B------:R-:W-:Y:S01]  /*1450*/  VIADD R5, R3, 0x3c0 ;  /* 0x000003c003057836 */ /* 0x000fe20000000000 */
[----:B------:R-:W-:Y:S01]  /*1460*/  IADD3 R10, P1, PT, R11, R18, RZ ;  /* 0x000000120b0a7210 */ /* 0x000fe20007f3e0ff */
[----:B------:R-:W-:Y:S01]  /*1470*/  IMAD.X R13, RZ, RZ, R19, P0 ;  /* 0x000000ffff0d7224 */ /* 0x000fe200000e0613 */
[----:B------:R-:W-:Y:S01]  /*1480*/  SHF.R.U32.HI R7, RZ, 0x3, R23 ;  /* 0x00000003ff077819 */ /* 0x000fe20000011617 */
[----:B------:R-:W-:Y:S01]  /*1490*/  VIADD R3, R3, 0x3e0 ;  /* 0x000003e003037836 */ /* 0x000fe20000000000 */
[----:B------:R-:W-:Y:S01]  /*14a0*/  SHF.R.U32.HI R14, RZ, 0x3, R22 ;  /* 0x00000003ff0e7819 */ /* 0x000fe20000011616 */
[----:B------:R0:W-:Y:S01]  /*14b0*/  STG.E.64 desc[UR4][R8.64+0x1400], R16 ;  /* 0x0014001008007986 */ /* 0x0001e2000c101b04 */
[----:B------:R-:W-:Y:S01]  /*14c0*/  SHF.R.U32.HI R15, RZ, 0x3, R0 ;  /* 0x00000003ff0f7819 */ /* 0x000fe20000011600 */
[----:B------:R-:W-:-:S02]  /*14d0*/  IMAD.X R11, RZ, RZ, R19, P1 ;  /* 0x000000ffff0b7224 */ /* 0x000fc400008e0613 */
[----:B------:R1:W-:Y:S01]  /*14e0*/  STG.E.64 desc[UR4][R8.64+0x1600], R20 ;  /* 0x0016001408007986 */ /* 0x0003e2000c101b04 */
[----:B------:R-:W-:-:S03]  /*14f0*/  SHF.R.U32.HI R6, RZ, 0x3, R3 ;  /* 0x00000003ff067819 */ /* 0x000fc60000011603 */
[----:B------:R-:W2:Y:S04]  /*1500*/  LDG.E.64.CONSTANT R12, desc[UR4][R12.64] ;  /* 0x000000040c0c7981 */ /* 0x000ea8000c1e9b00 */
[----:B------:R-:W3:Y:S01]  /*1510*/  LDG.E.64.CONSTANT R10, desc[UR4][R10.64] ;  /* 0x000000040a0a7981 */ /* 0x000ee2000c1e9b00 */
[----:B0-----:R-:W-:Y:S02]  /*1520*/  SHF.R.U32.HI R16, RZ, 0x3, R5 ;  /* 0x00000003ff107819 */ /* 0x001fe40000011605 */
[----:B------:R-:W-:Y:S02]  /*1530*/  LOP3.LUT R17, R15, 0x80, RZ, 0xc0, !PT ;  /* 0x000000800f117812 */ /* 0x000fe400078ec0ff */
[----:B-1----:R-:W-:Y:S02]  /*1540*/  LOP3.LUT R21, R7, 0x80, RZ, 0xc0, !PT ;  /* 0x0000008007157812 */ /* 0x002fe400078ec0ff */
[----:B------:R-:W-:-:S02]  /*1550*/  LOP3.LUT R7, R14, 0x80, RZ, 0xc0, !PT ;  /* 0x000000800e077812 */ /* 0x000fc400078ec0ff */
[----:B------:R-:W-:Y:S02]  /*1560*/  LOP3.LUT R15, R16, 0x80, RZ, 0xc0, !PT ;  /* 0x00000080100f7812 */ /* 0x000fe400078ec0ff */
[-C--:B------:R-:W-:Y:S02]  /*1570*/  IADD3 R20, P0, PT, R21, R18.reuse, RZ ;  /* 0x0000001215147210 */ /* 0x080fe40007f1e0ff */
[-C--:B------:R-:W-:Y:S02]  /*1580*/  IADD3 R16, P1, PT, R7, R18.reuse, RZ ;  /* 0x0000001207107210 */ /* 0x080fe40007f3e0ff */
[-C--:B------:R-:W-:Y:S02]  /*1590*/  IADD3 R14, P2, PT, R17, R18.reuse, RZ ;  /* 0x00000012110e7210 */ /* 0x080fe40007f5e0ff */
[----:B------:R-:W-:Y:S01]  /*15a0*/  LOP3.LUT R7, R6, 0x80, RZ, 0xc0, !PT ;  /* 0x0000008006077812 */ /* 0x000fe200078ec0ff */
[--C-:B------:R-:W-:Y:S01]  /*15b0*/  IMAD.X R21, RZ, RZ, R19.reuse, P0 ;  /* 0x000000ffff157224 */ /* 0x100fe200000e0613 */
[-C--:B------:R-:W-:Y:S01]  /*15c0*/  IADD3 R6, P0, PT, R15, R18.reuse, RZ ;  /* 0x000000120f067210 */ /* 0x080fe20007f1e0ff */
[--C-:B------:R-:W-:Y:S01]  /*15d0*/  IMAD.X R17, RZ, RZ, R19.reuse, P1 ;  /* 0x000000ffff117224 */ /* 0x100fe200008e0613 */
[----:B------:R-:W-:Y:S01]  /*15e0*/  IADD3 R18, P1, PT, R7, R18, RZ ;  /* 0x0000001207127210 */ /* 0x000fe20007f3e0ff */
[----:B------:R-:W-:-:S02]  /*15f0*/  IMAD.X R15, RZ, RZ, R19, P2 ;  /* 0x000000ffff0f7224 */ /* 0x000fc400010e0613 */
[--C-:B------:R-:W-:Y:S01]  /*1600*/  IMAD.X R7, RZ, RZ, R19.reuse, P0 ;  /* 0x000000ffff077224 */ /* 0x100fe200000e0613 */
[----:B------:R-:W4:Y:S01]  /*1610*/  LDG.E.64.CONSTANT R20, desc[UR4][R20.64] ;  /* 0x0000000414147981 */ /* 0x000f22000c1e9b00 */
[----:B------:R-:W-:-:S03]  /*1620*/  IMAD.X R19, RZ, RZ, R19, P1 ;  /* 0x000000ffff137224 */ /* 0x000fc600008e0613 */
[----:B------:R-:W5:Y:S04]  /*1630*/  LDG.E.64.CONSTANT R14, desc[UR4][R14.64] ;  /* 0x000000040e0e7981 */ /* 0x000f68000c1e9b00 */
[----:B------:R-:W4:Y:S04]  /*1640*/  LDG.E.64.CONSTANT R16, desc[UR4][R16.64] ;  /* 0x0000000410107981 */ /* 0x000f28000c1e9b00 */
[----:B------:R-:W4:Y:S04]  /*1650*/  LDG.E.64.CONSTANT R6, desc[UR4][R6.64] ;  /* 0x0000000406067981 */ /* 0x000f28000c1e9b00 */
[----:B------:R-:W4:Y:S01]  /*1660*/  LDG.E.64.CONSTANT R18, desc[UR4][R18.64] ;  /* 0x0000000412127981 */ /* 0x000f22000c1e9b00 */
[----:B------:R-:W-:-:S02]  /*1670*/  SHF.R.U32.HI R4, RZ, 0x4, R4 ;  /* 0x00000004ff047819 */ /* 0x000fc40000011604 */
[----:B------:R-:W-:Y:S02]  /*1680*/  SHF.R.U32.HI R24, RZ, 0x4, R24 ;  /* 0x00000004ff187819 */ /* 0x000fe40000011618 */
[----:B------:R-:W-:Y:S02]  /*1690*/  LOP3.LUT R27, R4, 0x3f, RZ, 0xc0, !PT ;  /* 0x0000003f041b7812 */ /* 0x000fe400078ec0ff */
[----:B------:R-:W-:Y:S02]  /*16a0*/  SHF.R.U32.HI R0, RZ, 0x4, R0 ;  /* 0x00000004ff007819 */ /* 0x000fe40000011600 */
[----:B------:R-:W-:Y:S02]  /*16b0*/  SHF.R.U32.HI R22, RZ, 0x4, R22 ;  /* 0x00000004ff167819 */ /* 0x000fe40000011616 */
[----:B------:R-:W-:Y:S02]  /*16c0*/  SHF.R.U32.HI R23, RZ, 0x4, R23 ;  /* 0x00000004ff177819 */ /* 0x000fe40000011617 */
[----:B------:R-:W-:-:S02]  /*16d0*/  SHF.R.U32.HI R3, RZ, 0x4, R3 ;  /* 0x00000004ff037819 */ /* 0x000fc40000011603 */
[----:B------:R-:W-:Y:S01]  /*16e0*/  LOP3.LUT R23, R23, 0x3f, RZ, 0xc0, !PT ;  /* 0x0000003f17177812 */ /* 0x000fe200078ec0ff */
[----:B------:R-:W-:Y:S01]  /*16f0*/  STG.E.64 desc[UR4][R8.64+0x1100], R28 ;  /* 0x0011001c08007986 */ /* 0x000fe2000c101b04 */
[----:B--2---:R-:W-:Y:S02]  /*1700*/  SHF.R.U64 R27, R12, R27, R13 ;  /* 0x0000001b0c1b7219 */ /* 0x004fe4000000120d */
[----:B------:R-:W-:-:S04]  /*1710*/  LOP3.LUT R13, R24, 0x3f, RZ, 0xc0, !PT ;  /* 0x0000003f180d7812 */ /* 0x000fc800078ec0ff */
[----:B---3--:R-:W-:Y:S01]  /*1720*/  SHF.R.U64 R11, R10, R13, R11 ;  /* 0x0000000d0a0b7219 */ /* 0x008fe2000000120b */
[----:B------:R-:W-:Y:S01]  /*1730*/  IMAD.MOV.U32 R13, RZ, RZ, RZ ;  /* 0x000000ffff0d7224 */ /* 0x000fe200078e00ff */
[----:B------:R-:W-:Y:S02]  /*1740*/  LOP3.LUT R12, R25, 0x1, RZ, 0xc0, !PT ;  /* 0x00000001190c7812 */ /* 0x000fe400078ec0ff */
[----:B------:R-:W-:Y:S01]  /*1750*/  LOP3.LUT R26, R11, 0x1, RZ, 0xc0, !PT ;  /* 0x000000010b1a7812 */ /* 0x000fe200078ec0ff */
[----:B------:R-:W-:Y:S01]  /*1760*/  IMAD.MOV.U32 R11, RZ, RZ, RZ ;  /* 0x000000ffff0b7224 */ /* 0x000fe200078e00ff */
[----:B------:R-:W-:Y:S02]  /*1770*/  LOP3.LUT R24, R2, 0x1, RZ, 0xc0, !PT ;  /* 0x0000000102187812 */ /* 0x000fe400078ec0ff */
[----:B------:R-:W-:Y:S02]  /*1780*/  LOP3.LUT R10, R27, 0x1, RZ, 0xc0, !PT ;  /* 0x000000011b0a7812 */ /* 0x000fe400078ec0ff */
[----:B------:R-:W-:-:S02]  /*1790*/  SHF.R.U32.HI R2, RZ, 0x4, R5 ;  /* 0x00000004ff027819 */ /* 0x000fc40000011605 */
[----:B------:R-:W-:Y:S01]  /*17a0*/  LOP3.LUT R5, R0, 0x3f, RZ, 0xc0, !PT ;  /* 0x0000003f00057812 */ /* 0x000fe200078ec0ff */
[----:B------:R0:W-:Y:S04]  /*17b0*/  STG.E.64 desc[UR4][R8.64+0x1700], R12 ;  /* 0x0017000c08007986 */ /* 0x0001e8000c101b04 */
[----:B------:R1:W-:Y:S01]  /*17c0*/  STG.E.64 desc[UR4][R8.64+0x1900], R10 ;  /* 0x0019000a08007986 */ /* 0x0003e2000c101b04 */
[----:B------:R-:W-:Y:S01]  /*17d0*/  IMAD.MOV.U32 R25, RZ, RZ, RZ ;  /* 0x000000ffff197224 */ /* 0x000fe200078e00ff */
[----:B0-----:R-:W-:Y:S02]  /*17e0*/  LOP3.LUT R13, R22, 0x3f, RZ, 0xc0, !PT ;  /* 0x0000003f160d7812 */ /* 0x001fe400078ec0ff */
[----:B-----5:R-:W-:Y:S02]  /*17f0*/  SHF.R.U64 R14, R14, R5, R15 ;  /* 0x000000050e0e7219 */ /* 0x020fe4000000120f */
[----:B-1----:R-:W-:-:S02]  /*1800*/  LOP3.LUT R11, R2, 0x3f, RZ, 0xc0, !PT ;  /* 0x0000003f020b7812 */ /* 0x002fc400078ec0ff */
[----:B------:R-:W-:Y:S02]  /*1810*/  LOP3.LUT R5, R3, 0x3f, RZ, 0xc0, !PT ;  /* 0x0000003f03057812 */ /* 0x000fe400078ec0ff */
[----:B----4-:R-:W-:Y:S02]  /*1820*/  SHF.R.U64 R13, R16, R13, R17 ;  /* 0x0000000d100d7219 */ /* 0x010fe40000001211 */
[----:B------:R-:W-:Y:S02]  /*1830*/  SHF.R.U64 R11, R6, R11, R7 ;  /* 0x0000000b060b7219 */ /* 0x000fe40000001207 */
[----:B------:R-:W-:Y:S02]  /*1840*/  SHF.R.U64 R23, R20, R23, R21 ;  /* 0x0000001714177219 */ /* 0x000fe40000001215 */
[----:B------:R-:W-:Y:S01]  /*1850*/  SHF.R.U64 R12, R18, R5, R19 ;  /* 0x00000005120c7219 */ /* 0x000fe20000001213 */
[----:B------:R-:W-:Y:S01]  /*1860*/  IMAD.MOV.U32 R27, RZ, RZ, RZ ;  /* 0x000000ffff1b7224 */ /* 0x000fe200078e00ff */
[----:B------:R-:W-:Y:S01]  /*1870*/  LOP3.LUT R4, R13, 0x1, RZ, 0xc0, !PT ;  /* 0x000000010d047812 */ /* 0x000fe200078ec0ff */
        /* <DEDUP_REMOVED lines=9> */
[----:B------:R-:W-:Y:S04]  /*1910*/  STG.E.64 desc[UR4][R8.64+0x1800], R24 ;  /* 0x0018001808007986 */ /* 0x000fe8000c101b04 */
[----:B------:R-:W-:Y:S04]  /*1920*/  STG.E.64 desc[UR4][R8.64+0x1a00], R26 ;  /* 0x001a001a08007986 */ /* 0x000fe8000c101b04 */
[----:B------:R-:W-:Y:S04]  /*1930*/  STG.E.64 desc[UR4][R8.64+0x1b00], R2 ;  /* 0x001b000208007986 */ /* 0x000fe8000c101b04 */
[----:B------:R-:W-:Y:S04]  /*1940*/  STG.E.64 desc[UR4][R8.64+0x1c00], R4 ;  /* 0x001c000408007986 */ /* 0x000fe8000c101b04 */
[----:B------:R-:W-:Y:S04]  /*1950*/  STG.E.64 desc[UR4][R8.64+0x1d00], R6 ;  /* 0x001d000608007986 */ /* 0x000fe8000c101b04 */
[----:B------:R-:W-:Y:S04]  /*1960*/  STG.E.64 desc[UR4][R8.64+0x1e00], R10 ;  /* 0x001e000a08007986 */ /* 0x000fe8000c101b04 */
[----:B------:R-:W-:Y:S01]  /*1970*/  STG.E.64 desc[UR4][R8.64+0x1f00], R12 ;  /* 0x001f000c08007986 */ /* 0x000fe2000c101b04 */
[----:B------:R-:W-:Y:S05]  /*1980*/  EXIT ;  /* 0x000000000000794d */ /* 0x000fea0003800000 */
.L_x_5:
[----:B------:R-:W0:Y:S02]  /*1990*/  S2R R3, SR_TID.X ;  /* 0x0000000000037919 */ /* 0x000e240000002100 */
[----:B0-----:R-:W-:-:S05]  /*19a0*/  IMAD.WIDE.U32 R8, R3, 0x8, R8 ;  /* 0x0000000803087825 */ /* 0x001fca00078e0008 */
[----:B------:R-:W-:Y:S04]  /*19b0*/  STG.E.64 desc[UR4][R8.64], RZ ;  /* 0x000000ff08007986 */ /* 0x000fe8000c101b04 */
        /* <DEDUP_REMOVED lines=30> */
[----:B------:R-:W-:Y:S01]  /*1ba0*/  STG.E.64 desc[UR4][R8.64+0x1f00], RZ ;  /* 0x001f00ff08007986 */ /* 0x000fe2000c101b04 */
[----:B------:R-:W-:Y:S05]  /*1bb0*/  EXIT ;  /* 0x000000000000794d */ /* 0x000fea0003800000 */
.L_x_4:
[----:B------:R-:W-:-:S13]  /*1bc0*/  ISETP.NE.AND P0, PT, R2, 0x2, PT ;  /* 0x000000020200780c */ /* 0x000fda0003f05270 */
[----:B------:R-:W-:Y:S05]  /*1bd0*/  @!P0 BRA `(.L_x_6) ;  /* 0x0000002800e48947 */ /* 0x000fea0003800000 */
[----:B------:R-:W-:-:S13]  /*1be0*/  ISETP.NE.AND P0, PT, R2, 0x3, PT ;  /* 0x000000030200780c */ /* 0x000fda0003f05270 */
[----:B------:R-:W-:Y:S05]  /*1bf0*/  @P0 EXIT ;  /* 0x000000000000094d */ /* 0x000fea0003800000 */
[----:B------:R-:W0:Y:S02]  /*1c00*/  S2R R5, SR_TID.X ;  /* 0x0000000000057919 */ /* 0x000e240000002100 */
[----:B0-----:R-:W-:Y:S01]  /*1c10*/  VIADD R0, R5, 0x3e0 ;  /* 0x000003e005007836 */ /* 0x001fe20000000000 */
[----:B------:R-:W-:-:S04]  /*1c20*/  SHF.R.U32.HI R23, RZ, 0x4, R5 ;  /* 0x00000004ff177819 */ /* 0x000fc80000011605 */
[----:B------:R-:W-:Y:S01]  /*1c30*/  SHF.R.U32.HI R0, RZ, 0x4, R0 ;  /* 0x00000004ff007819 */ /* 0x000fe20000011600 */
[----:B------:R-:W-:-:S04]  /*1c40*/  IMAD R23, R23, 0x3, RZ ;  /* 0x0000000317177824 */ /* 0x000fc800078e02ff */
[----:B------:R-:W-:-:S05]  /*1c50*/  IMAD R27, R0, 0x3, RZ ;  /* 0x00000003001b7824 */ /* 0x000fca00078e02ff */
[----:B------:R-:W-:Y:S02]  /*1c60*/  SHF.R.U32.HI R0, RZ, 0x2, R27 ;  /* 0x00000002ff007819 */ /* 0x000fe4000001161b */
[----:B------:R-:W-:Y:S02]  /*1c70*/  LOP3.LUT R27, R27, 0x3f, RZ, 0xc0, !PT ;  /* 0x0000003f1b1b7812 */ /* 0x000fe400078ec0ff */
[----:B------:R-:W-:Y:S02]  /*1c80*/  LOP3.LUT R0, R0, 0x70, RZ, 0xc0, !PT ;  /* 0x0000007000007812 */ /* 0x000fe400078ec0ff */
[----:B------:R-:W-:Y:S02]  /*1c90*/  ISETP.GE.U32.AND P0, PT, R27, 0x3e, PT ;  /* 0x0000003e1b00780c */ /* 0x000fe40003f06070 */
[----:B------:R-:W-:Y:S02]  /*1ca0*/  LOP3.LUT R17, R0, 0xf, R5, 0xf8, !PT ;  /* 0x0000000f00117812 */ /* 0x000fe400078ef805 */
[----:B------:R-:W-:-:S03]  /*1cb0*/  SHF.R.U32.HI R0, RZ, 0x2, R23 ;  /* 0x00000002ff007819 */ /* 0x000fc60000011617 */
[----:B------:R-:W-:Y:S01]  /*1cc0*/  IMAD.WIDE.U32 R16, R17, 0x8, R12 ;  /* 0x0000000811107825 */ /* 0x000fe200078e000c */
[----:B------:R-:W-:Y:S02]  /*1cd0*/  LOP3.LUT R0, R0, 0x30, RZ, 0xc0, !PT ;  /* 0x0000003000007812 */ /* 0x000fe400078ec0ff */
[----:B------:R-:W-:Y:S02]  /*1ce0*/  LOP3.LUT R23, R23, 0x3f, RZ, 0xc0, !PT ;  /* 0x0000003f17177812 */ /* 0x000fe400078ec0ff */
[----:B------:R-:W2:Y:S01]  /*1cf0*/  LDG.E.64.CONSTANT R14, desc[UR4][R16.64] ;  /* 0x00000004100e7981 */ /* 0x000ea2000c1e9b00 */
[----:B------:R-:W-:Y:S02]  /*1d00*/  LOP3.LUT R19, R0, 0xf, R5, 0xf8, !PT ;  /* 0x0000000f00137812 */ /* 0x000fe400078ef805 */
[----:B------:R-:W-:Y:S01]  /*1d10*/  ISETP.GE.U32.AND P1, PT, R23, 0x3e, PT ;  /* 0x0000003e1700780c */ /* 0x000fe20003f26070 */
[----:B------:R-:W3:Y:S02]  /*1d20*/  @P0 LDG.E.CONSTANT R2, desc[UR4][R16.64+0x80] ;  /* 0x0000800410020981 */ /* 0x000ee4000c1e9900 */
[----:B------:R-:W-:-:S05]  /*1d30*/  IMAD.WIDE.U32 R18, R19, 0x8, R12 ;  /* 0x0000000813127825 */ /* 0x000fca00078e000c */
[----:B------:R-:W4:Y:S05]  /*1d40*/  LDG.E.64.CONSTANT R10, desc[UR4][R18.64] ;  /* 0x00000004120a7981 */ /* 0x000f2a000c1e9b00 */
[----:B------:R-:W5:Y:S01]  /*1d50*/  @P1 LDG.E.CONSTANT R6, desc[UR4][R18.64+0x80] ;  /* 0x0000800412061981 */ /* 0x000f62000c1e9900 */
[----:B------:R-:W-:-:S05]  /*1d60*/  VIADD R0, R5, 0x20 ;  /* 0x0000002005007836 */ /* 0x000fca0000000000 */
[----:B------:R-:W-:-:S05]  /*1d70*/  SHF.R.U32.HI R0, RZ, 0x4, R0 ;  /* 0x00000004ff007819 */ /* 0x000fca0000011600 */
[----:B------:R-:W-:-:S05]  /*1d80*/  IMAD R7, R0, 0x3, RZ ;  /* 0x0000000300077824 */ /* 0x000fca00078e02ff */
[----:B------:R-:W-:Y:S02]  /*1d90*/  SHF.R.U32.HI R0, RZ, 0x2, R7 ;  /* 0x00000002ff007819 */ /* 0x000fe40000011607 */
[----:B------:R-:W-:Y:S02]  /*1da0*/  LOP3.LUT R7, R7, 0x3f, RZ, 0xc0, !PT ;  /* 0x0000003f07077812 */ /* 0x000fe400078ec0ff */
[----:B------:R-:W-:Y:S02]  /*1db0*/  LOP3.LUT R0, R0, 0x70, RZ, 0xc0, !PT ;  /* 0x0000007000007812 */ /* 0x000fe400078ec0ff */
[----:B------:R-:W-:Y:S02]  /*1dc0*/  ISETP.GE.U32.AND P2, PT, R7, 0x3e, PT ;  /* 0x0000003e0700780c */ /* 0x000fe40003f46070 */
[----:B------:R-:W-:Y:S01]  /*1dd0*/  LOP3.LUT R29, R0, 0xf, R5, 0xf8, !PT ;  /* 0x0000000f001d7812 */ /* 0x000fe200078ef805 */
[----:B------:R-:W-:-:S04]  /*1de0*/  VIADD R0, R5, 0x40 ;  /* 0x0000004005007836 */ /* 0x000fc80000000000 */
[----:B------:R-:W-:Y:S01]  /*1df0*/  IMAD.WIDE.U32 R28, R29, 0x8, R12 ;  /* 0x000000081d1c7825 */ /* 0x000fe200078e000c */
[----:B------:R-:W-:-:S04]  /*1e00*/  SHF.R.U32.HI R0, RZ, 0x4, R0 ;  /* 0x00000004ff007819 */ /* 0x000fc80000011600 */
[----:B------:R-:W5:Y:S01]  /*1e10*/  LDG.E.64.CONSTANT R16, desc[UR4][R28.64] ;  /* 0x000000041c107981 */ /* 0x000f62000c1e9b00 */
[----:B------:R-:W-:-:S03]  /*1e20*/  IMAD R25, R0, 0x3, RZ ;  /* 0x0000000300197824 */ /* 0x000fc600078e02ff */
[----:B------:R-:W5:Y:S02]  /*1e30*/  @P2 LDG.E.CONSTANT R4, desc[UR4][R28.64+0x80] ;  /* 0x000080041c042981 */ /* 0x000f64000c1e9900 */
[----:B------:R-:W-:Y:S02]  /*1e40*/  SHF.R.U32.HI R0, RZ, 0x2, R25 ;  /* 0x00000002ff007819 */ /* 0x000fe40000011619 */
[----:B------:R-:W-:Y:S02]  /*1e50*/  LOP3.LUT R25, R25, 0x3f, RZ, 0xc0, !PT ;  /* 0x0000003f19197812 */ /* 0x000fe400078ec0ff */
[----:B------:R-:W-:Y:S02]  /*1e60*/  LOP3.LUT R0, R0, 0x70, RZ, 0xc0, !PT ;  /* 0x0000007000007812 */ /* 0x000fe400078ec0ff */
[----:B------:R-:W-:Y:S02]  /*1e70*/  ISETP.GE.U32.AND P3, PT, R25, 0x3e, PT ;  /* 0x0000003e1900780c */ /* 0x000fe40003f66070 */
[----:B------:R-:W-:-:S05]  /*1e80*/  LOP3.LUT R21, R0, 0xf, R5, 0xf8, !PT ;  /* 0x0000000f00157812 */ /* 0x000fca00078ef805 */
[----:B------:R-:W-:-:S05]  /*1e90*/  IMAD.WIDE.U32 R20, R21, 0x8, R12 ;  /* 0x0000000815147825 */ /* 0x000fca00078e000c */
[----:B------:R-:W5:Y:S04]  /*1ea0*/  LDG.E.64.CONSTANT R18, desc[UR4][R20.64] ;  /* 0x0000000414127981 */ /* 0x000f68000c1e9b00 */
[----:B------:R0:W5:Y:S01]  /*1eb0*/  @P3 LDG.E.CONSTANT R24, desc[UR4][R20.64+0x80] ;  /* 0x0000800414183981 */ /* 0x000162000c1e9900 */
[----:B------:R-:W-:-:S05]  /*1ec0*/  VIADD R0, R5, 0x60 ;  /* 0x0000006005007836 */ /* 0x000fca0000000000 */
[----:B------:R-:W-:-:S05]  /*1ed0*/  SHF.R.U32.HI R0, RZ, 0x4, R0 ;  /* 0x00000004ff007819 */ /* 0x000fca0000011600 */
[----:B------:R-:W-:-:S05]  /*1ee0*/  IMAD R3, R0, 0x3, RZ ;  /* 0x0000000300037824 */ /* 0x000fca00078e02ff */
[----:B------:R-:W-:Y:S02]  /*1ef0*/  SHF.R.U32.HI R22, RZ, 0x2, R3 ;  /* 0x00000002ff167819 */ /* 0x000fe40000011603 */
[----:B------:R-:W-:Y:S02]  /*1f00*/  LOP3.LUT R3, R3, 0x3f, RZ, 0xc0, !PT ;  /* 0x0000003f03037812 */ /* 0x000fe400078ec0ff */
[----:B------:R-:W-:Y:S02]  /*1f10*/  LOP3.LUT R22, R22, 0x70, RZ, 0xc0, !PT ;  /* 0x0000007016167812 */ /* 0x000fe400078ec0ff */
[----:B------:R-:W-:Y:S02]  /*1f20*/  ISETP.GE.U32.AND P4, PT, R3, 0x3e, PT ;  /* 0x0000003e0300780c */ /* 0x000fe40003f86070 */
[----:B0-----:R-:W-:-:S05]  /*1f30*/  LOP3.LUT R21, R22, 0xf, R5, 0xf8, !PT ;  /* 0x0000000f16157812 */ /* 0x001fca00078ef805 */
[----:B------:R-:W-:-:S06]  /*1f40*/  IMAD.WIDE.U32 R20, R21, 0x8, R12 ;  /* 0x0000000815147825 */ /* 0x000fcc00078e000c */
[----:B------:R-:W5:Y:S01]  /*1f50*/  @P4 LDG.E.CONSTANT R22, desc[UR4][R20.64+0x80] ;  /* 0x0000800414164981 */ /* 0x000f62000c1e9900 */
[C---:B------:R-:W-:Y:S01]  /*1f60*/  IMAD.WIDE.U32 R8, R5.reuse, 0x8, R8 ;  /* 0x0000000805087825 */ /* 0x040fe200078e0008 */
[-CC-:B--2---:R-:W-:Y:S02]  /*1f70*/  SHF.R.U64 R14, R14, R27.reuse, R15.reuse ;  /* 0x0000001b0e0e7219 */ /* 0x184fe4000000120f */
[----:B------:R-:W-:Y:S01]  /*1f80*/  SHF.R.U32.HI R0, RZ, R27, R15 ;  /* 0x0000001bff007219 */ /* 0x000fe2000001160f */
[----:B------:R-:W-:Y:S01]  /*1f90*/  VIADD R15, R5, 0x80 ;  /* 0x00000080050f7836 */ /* 0x000fe20000000000 */
[----:B------:R-:W-:-:S04]  /*1fa0*/  @P0 IADD3 R27, PT, PT, -R27, 0x40, RZ ;  /* 0x000000401b1b0810 */ /* 0x000fc80007ffe1ff */
[----:B------:R-:W-:Y:S02]  /*1fb0*/  SHF.R.U32.HI R15, RZ, 0x4, R15 ;  /* 0x00000004ff0f7819 */ /* 0x000fe4000001160f */
[----:B---3--:R-:W-:Y:S02]  /*1fc0*/  @P0 SHF.L.U32 R27, R2, R27, RZ ;  /* 0x0000001b021b0219 */ /* 0x008fe400000006ff */
[C---:B------:R-:W-:Y:S01]  /*1fd0*/  LOP3.LUT R2, R14.reuse, 0x7, RZ, 0xc0, !PT ;  /* 0x000000070e027812 */ /* 0x040fe200078ec0ff */
[----:B------:R-:W-:Y:S01]  /*1fe0*/  IMAD R26, R15, 0x3, RZ ;  /* 0x000000030f1a7824 */ /* 0x000fe200078e02ff */
[----:B------:R-:W-:Y:S02]  /*1ff0*/  @P0 LOP3.LUT R2, R14, 0x7, R27, 0xf8, !PT ;  /* 0x000000070e020812 */ /* 0x000fe400078ef81b */
[----:B------:R0:W2:Y:S01]  /*2000*/  LDG.E.64.CONSTANT R14, desc[UR4][R20.64] ;  /* 0x00000004140e7981 */ /* 0x0000a2000c1e9b00 */
[-CC-:B----4-:R-:W-:Y:S02]  /*2010*/  SHF.R.U64 R27, R10, R23.reuse, R11.reuse ;  /* 0x000000170a1b7219 */ /* 0x190fe4000000120b */
[----:B------:R-:W-:-:S02]  /*2020*/  SHF.R.U32.HI R10, RZ, R23, R11 ;  /* 0x00000017ff0a7219 */ /* 0x000fc4000001160b */
[----:B------:R-:W-:Y:S02]  /*2030*/  @P1 IADD3 R23, PT, PT, -R23, 0x40, RZ ;  /* 0x0000004017171810 */ /* 0x000fe40007ffe1ff */
[----:B------:R-:W-:Y:S02]  /*2040*/  SHF.R.U32.HI R11, RZ, 0x2, R26 ;  /* 0x00000002ff0b7819 */ /* 0x000fe4000001161a */
[----:B-----5:R-:W-:Y:S02]  /*2050*/  @P1 SHF.L.U32 R28, R6, R23, RZ ;  /* 0x00000017061c1219 */ /* 0x020fe400000006ff */
[----:B------:R-:W-:Y:S02]  /*2060*/  LOP3.LUT R23, R26, 0x3f, RZ, 0xc0, !PT ;  /* 0x0000003f1a177812 */ /* 0x000fe400078ec0ff */
[----:B------:R-:W-:Y:S02]  /*2070*/  LOP3.LUT R6, R11, 0x70, RZ, 0xc0, !PT ;  /* 0x000000700b067812 */ /* 0x000fe400078ec0ff */
[----:B------:R-:W-:-:S02]  /*2080*/  ISETP.GE.U32.AND P5, PT, R23, 0x3e, PT ;  /* 0x0000003e1700780c */ /* 0x000fc40003fa6070 */
[----:B------:R-:W-:-:S05]  /*2090*/  LOP3.LUT R11, R6, 0xf, R5, 0xf8, !PT ;  /* 0x0000000f060b7812 */ /* 0x000fca00078ef805 */
[----:B0-----:R-:W-:Y:S01]  /*20a0*/  IMAD.WIDE.U32 R20, R11, 0x8, R12 ;  /* 0x000000080b147825 */ /* 0x001fe200078e000c */
[C---:B------:R-:W-:Y:S02]  /*20b0*/  LOP3.LUT R26, R27.reuse, 0x7, RZ, 0xc0, !PT ;  /* 0x000000071b1a7812 */ /* 0x040fe400078ec0ff */
[----:B------:R-:W-:Y:S01]  /*20c0*/  @P1 LOP3.LUT R26, R27, 0x7, R28, 0xf8, !PT ;  /* 0x000000071b1a1812 */ /* 0x000fe200078ef81c */
[----:B------:R-:W-:Y:S02]  /*20d0*/  IMAD.MOV.U32 R27, RZ, RZ, RZ ;  /* 0x000000ffff1b7224 */ /* 0x000fe400078e00ff */
[----:B------:R-:W3:Y:S01]  /*20e0*/  @P5 LDG.E.CONSTANT R6, desc[UR4][R20.64+0x80] ;  /* 0x0000800414065981 */ /* 0x000ee2000c1e9900 */
[----:B------:R-:W-:-:S03]  /*20f0*/  @P1 IMAD.MOV.U32 R27, RZ, RZ, R10 ;  /* 0x000000ffff1b1224 */ /* 0x000fc600078e000a */
[----:B------:R0:W4:Y:S01]  /*2100*/  LDG.E.64.CONSTANT R10, desc[UR4][R20.64] ;  /* 0x00000004140a7981 */ /* 0x000122000c1e9b00 */
[----:B------:R-:W-:-:S05]  /*2110*/  VIADD R28, R5, 0xa0 ;  /* 0x000000a0051c7836 */ /* 0x000fca0000000000 */
[----:B------:R-:W-:Y:S01]  /*2120*/  SHF.R.U32.HI R28, RZ, 0x4, R28 ;  /* 0x00000004ff1c7819 */ /* 0x000fe2000001161c */
[----:B0-----:R-:W-:-:S04]  /*2130*/  IMAD.MOV.U32 R21, RZ, RZ, R27 ;  /* 0x000000ffff157224 */ /* 0x001fc800078e001b */
[----:B------:R-:W-:Y:S02]  /*2140*/  IMAD R27, R28, 0x3, RZ ;  /* 0x000000031c1b7824 */ /* 0x000fe400078e02ff */
[----:B------:R-:W-:-:S03]  /*2150*/  IMAD.MOV.U32 R20, RZ, RZ, R26 ;  /* 0x000000ffff147224 */ /* 0x000fc600078e001a */
[----:B------:R-:W-:Y:S02]  /*2160*/  SHF.R.U32.HI R28, RZ, 0x2, R27 ;  /* 0x00000002ff1c7819 */ /* 0x000fe4000001161b */
[-CC-:B------:R-:W-:Y:S02]  /*2170*/  SHF.R.U64 R26, R16, R7.reuse, R17.reuse ;  /* 0x00000007101a7219 */ /* 0x180fe40000001211 */
[----:B------:R-:W-:Y:S02]  /*2180*/  SHF.R.U32.HI R16, RZ, R7, R17 ;  /* 0x00000007ff107219 */ /* 0x000fe40000011611 */
[----:B------:R-:W-:Y:S02]  /*2190*/  LOP3.LUT R28, R28, 0x70, RZ, 0xc0, !PT ;  /* 0x000000701c1c7812 */ /* 0x000fe400078ec0ff */
[----:B------:R-:W-:Y:S01]  /*21a0*/  @P2 IADD3 R17, PT, PT, -R7, 0x40, RZ ;  /* 0x0000004007112810 */ /* 0x000fe20007ffe1ff */
[----:B------:R0:W-:Y:S01]  /*21b0*/  STG.E.64 desc[UR4][R8.64], R20 ;  /* 0x0000001408007986 */ /* 0x0001e2000c101b04 */
[----:B------:R-:W-:-:S02]  /*21c0*/  LOP3.LUT R7, R27, 0x3f, RZ, 0xc0, !PT ;  /* 0x0000003f1b077812 */ /* 0x000fc400078ec0ff */
[----:B------:R-:W-:Y:S02]  /*21d0*/  @P2 SHF.L.U32 R17, R4, R17, RZ ;  /* 0x0000001104112219 */ /* 0x000fe400000006ff */
[----:B------:R-:W-:Y:S02]  /*21e0*/  ISETP.GE.U32.AND P1, PT, R7, 0x3e, PT ;  /* 0x0000003e0700780c */ /* 0x000fe40003f26070 */
[----:B------:R-:W-:Y:S02]  /*21f0*/  LOP3.LUT R27, R26, 0x7, RZ, 0xc0, !PT ;  /* 0x000000071a1b7812 */ /* 0x000fe400078ec0ff */
[----:B0-----:R-:W-:Y:S01]  /*2200*/  LOP3.LUT R21, R28, 0xf, R5, 0xf8, !PT ;  /* 0x0000000f1c157812 */ /* 0x001fe200078ef805 */
[----:B------:R-:W-:Y:S01]  /*2210*/  VIADD R28, R5, 0xc0 ;  /* 0x000000c0051c7836 */ /* 0x000fe20000000000 */
[----:B------:R-:W-:-:S03]  /*2220*/  @P2 LOP3.LUT R27, R26, 0x7, R17, 0xf8, !PT ;  /* 0x000000071a1b2812 */ /* 0x000fc600078ef811 */
[----:B------:R-:W-:-:S04]  /*2230*/  IMAD.WIDE.U32 R20, R21, 0x8, R12 ;  /* 0x0000000815147825 */ /* 0x000fc800078e000c */
[----:B------:R-:W-:Y:S01]  /*2240*/  IMAD.MOV.U32 R26, RZ, RZ, RZ ;  /* 0x000000ffff1a7224 */ /* 0x000fe200078e00ff */
[----:B------:R-:W-:Y:S01]  /*2250*/  SHF.R.U32.HI R28, RZ, 0x4, R28 ;  /* 0x00000004ff1c7819 */ /* 0x000fe2000001161c */
[----:B------:R-:W-:Y:S01]  /*2260*/  @P2 IMAD.MOV.U32 R26, RZ, RZ, R16 ;  /* 0x000000ffff1a2224 */ /* 0x000fe200078e0010 */
[----:B------:R-:W5:Y:S04]  /*2270*/  @P1 LDG.E.CONSTANT R4, desc[UR4][R20.64+0x80] ;  /* 0x0000800414041981 */ /* 0x000f68000c1e9900 */
[----:B------:R0:W5:Y:S01]  /*2280*/  LDG.E.64.CONSTANT R16, desc[UR4][R20.64] ;  /* 0x0000000414107981 */ /* 0x000162000c1e9b00 */
[----:B------:R-:W-:Y:S01]  /*2290*/  SHF.R.U64 R18, R18, R25, R19 ;  /* 0x0000001912127219 */ /* 0x000fe20000001213 */
[----:B0-----:R-:W-:Y:S02]  /*22a0*/  IMAD.MOV.U32 R20, RZ, RZ, R27 ;  /* 0x000000ffff147224 */ /* 0x001fe400078e001b */
[----:B------:R-:W-:-:S02]  /*22b0*/  IMAD R27, R28, 0x3, RZ ;  /* 0x000000031c1b7824 */ /* 0x000fc400078e02ff */
[----:B------:R-:W-:Y:S01]  /*22c0*/  IMAD.MOV.U32 R21, RZ, RZ, R26 ;  /* 0x000000ffff157224 */ /* 0x000fe200078e001a */
[----:B------:R-:W-:Y:S02]  /*22d0*/  SHF.R.U32.HI R26, RZ, R25, R19 ;  /* 0x00000019ff1a7219 */ /* 0x000fe40000011613 */
[----:B------:R-:W-:Y:S02]  /*22e0*/  @P3 IADD3 R25, PT, PT, -R25, 0x40, RZ ;  /* 0x0000004019193810 */ /* 0x000fe40007ffe1ff */
[----:B------:R-:W-:Y:S02]  /*22f0*/  SHF.R.U32.HI R19, RZ, 0x2, R27 ;  /* 0x00000002ff137819 */ /* 0x000fe4000001161b */
[----:B------:R-:W-:Y:S02]  /*2300*/  @P3 SHF.L.U32 R29, R24, R25, RZ ;  /* 0x00000019181d3219 */ /* 0x000fe400000006ff */
[----:B------:R-:W-:Y:S02]  /*2310*/  LOP3.LUT R24, R19, 0x70, RZ, 0xc0, !PT ;  /* 0x0000007013187812 */ /* 0x000fe400078ec0ff */
[----:B------:R-:W-:-:S02]  /*2320*/  LOP3.LUT R25, R27, 0x3f, RZ, 0xc0, !PT ;  /* 0x0000003f1b197812 */ /* 0x000fc400078ec0ff */
[----:B------:R-:W-:Y:S02]  /*2330*/  LOP3.LUT R19, R24, 0xf, R5, 0xf8, !PT ;  /* 0x0000000f18137812 */ /* 0x000fe400078ef805 */
[C---:B------:R-:W-:Y:S02]  /*2340*/  LOP3.LUT R28, R18.reuse, 0x7, RZ, 0xc0, !PT ;  /* 0x00000007121c7812 */ /* 0x040fe400078ec0ff */
[----:B------:R-:W-:Y:S01]  /*2350*/  @P3 LOP3.LUT R28, R18, 0x7, R29, 0xf8, !PT ;  /* 0x00000007121c3812 */ /* 0x000fe200078ef81d */
[----:B------:R-:W-:Y:S01]  /*2360*/  IMAD.WIDE.U32 R18, R19, 0x8, R12 ;  /* 0x0000000813127825 */ /* 0x000fe200078e000c */
[----:B------:R-:W-:Y:S01]  /*2370*/  ISETP.GE.U32.AND P2, PT, R25, 0x3e, PT ;  /* 0x0000003e1900780c */ /* 0x000fe20003f46070 */
[----:B------:R0:W-:-:S12]  /*2380*/  STG.E.64 desc[UR4][R8.64+0x100], R20 ;  /* 0x0001001408007986 */ /* 0x0001d8000c101b04 */
[----:B------:R-:W5:Y:S04]  /*2390*/  @P2 LDG.E.CONSTANT R24, desc[UR4][R18.64+0x80] ;  /* 0x0000800412182981 */ /* 0x000f68000c1e9900 */
[----:B0-----:R0:W5:Y:S01]  /*23a0*/  LDG.E.64.CONSTANT R20, desc[UR4][R18.64] ;  /* 0x0000000412147981 */ /* 0x001162000c1e9b00 */
[----:B------:R-:W-:Y:S01]  /*23b0*/  @P4 IADD3 R27, PT, PT, -R3, 0x40, RZ ;  /* 0x00000040031b4810 */ /* 0x000fe20007ffe1ff */
[----:B------:R-:W-:Y:S02]  /*23c0*/  IMAD.MOV.U32 R29, RZ, RZ, RZ ;  /* 0x000000ffff1d7224 */ /* 0x000fe400078e00ff */
[----:B------:R-:W-:Y:S01]  /*23d0*/  @P3 IMAD.MOV.U32 R29, RZ, RZ, R26 ;  /* 0x000000ffff1d3224 */ /* 0x000fe200078e001a */
[----:B------:R-:W-:Y:S01]  /*23e0*/  @P4 SHF.L.U32 R27, R22, R27, RZ ;  /* 0x0000001b161b4219 */ /* 0x000fe200000006ff */
[----:B0-----:R-:W-:-:S02]  /*23f0*/  IMAD.MOV.U32 R18, RZ, RZ, R28 ;  /* 0x000000ffff127224 */ /* 0x001fc400078e001c */
[----:B------:R-:W-:-:S05]  /*2400*/  IMAD.MOV.U32 R19, RZ, RZ, R29 ;  /* 0x000000ffff137224 */ /* 0x000fca00078e001d */
[----:B------:R0:W-:Y:S01]  /*2410*/  STG.E.64 desc[UR4][R8.64+0x200], R18 ;  /* 0x0002001208007986 */ /* 0x0001e2000c101b04 */
[-CC-:B--2---:R-:W-:Y:S02]  /*2420*/  SHF.R.U64 R14, R14, R3.reuse, R15.reuse ;  /* 0x000000030e0e7219 */ /* 0x184fe4000000120f */
[----:B------:R-:W-:Y:S01]  /*2430*/  SHF.R.U32.HI R15, RZ, R3, R15 ;  /* 0x00000003ff0f7219 */ /* 0x000fe2000001160f */
[C---:B------:R-:W-:Y:S01]  /*2440*/  VIADD R3, R5.reuse, 0xe0 ;  /* 0x000000e005037836 */ /* 0x040fe20000000000 */
[C---:B------:R-:W-:Y:S02]  /*2450*/  LOP3.LUT R22, R14.reuse, 0x7, RZ, 0xc0, !PT ;  /* 0x000000070e167812 */ /* 0x040fe400078ec0ff */
[----:B------:R-:W-:Y:S02]  /*2460*/  @P4 LOP3.LUT R22, R14, 0x7, R27, 0xf8, !PT ;  /* 0x000000070e164812 */ /* 0x000fe400078ef81b */
[----:B------:R-:W-:Y:S01]  /*2470*/  SHF.R.U32.HI R3, RZ, 0x4, R3 ;  /* 0x00000004ff037819 */ /* 0x000fe20000011603 */
[----:B------:R-:W-:-:S04]  /*2480*/  VIADD R14, R5, 0x100 ;  /* 0x00000100050e7836 */ /* 0x000fc80000000000 */
[----:B------:R-:W-:Y:S01]  /*2490*/  IMAD R3, R3, 0x3, RZ ;  /* 0x0000000303037824 */ /* 0x000fe200078e02ff */
[----:B0-----:R-:W-:Y:S01]  /*24a0*/  SHF.R.U32.HI R19, RZ, 0x4, R14 ;  /* 0x00000004ff137819 */ /* 0x001fe2000001160e */
[----:B------:R-:W-:-:S03]  /*24b0*/  IMAD.MOV.U32 R27, RZ, RZ, RZ ;  /* 0x000000ffff1b7224 */ /* 0x000fc600078e00ff */
[----:B------:R-:W-:Y:S01]  /*24c0*/  SHF.R.U32.HI R18, RZ, 0x2, R3 ;  /* 0x00000002ff127819 */ /* 0x000fe20000011603 */
[----:B------:R-:W-:Y:S02]  /*24d0*/  IMAD.MOV.U32 R14, RZ, RZ, R22 ;  /* 0x000000ffff0e7224 */ /* 0x000fe400078e0016 */
[----:B------:R-:W-:Y:S01]  /*24e0*/  @P4 IMAD.MOV.U32 R27, RZ, RZ, R15 ;  /* 0x000000ffff1b4224 */ /* 0x000fe200078e000f */
[----:B------:R-:W-:Y:S01]  /*24f0*/  LOP3.LUT R18, R18, 0x70, RZ, 0xc0, !PT ;  /* 0x0000007012127812 */ /* 0x000fe200078ec0ff */
[----:B------:R-:W-:Y:S01]  /*2500*/  IMAD R22, R19, 0x3, RZ ;  /* 0x0000000313167824 */ /* 0x000fe200078e02ff */
[----:B------:R-:W-:Y:S01]  /*2510*/  @P5 IADD3 R19, PT, PT, -R23, 0x40, RZ ;  /* 0x0000004017135810 */ /* 0x000fe20007ffe1ff */
[----:B------:R-:W-:Y:S01]  /*2520*/  IMAD.MOV.U32 R15, RZ, RZ, R27 ;  /* 0x000000ffff0f7224 */ /* 0x000fe200078e001b */
[----:B------:R-:W-:Y:S02]  /*2530*/  LOP3.LUT R27, R18, 0xf, R5, 0xf8, !PT ;  /* 0x0000000f121b7812 */ /* 0x000fe400078ef805 */
[----:B---3--:R-:W-:-:S02]  /*2540*/  @P5 SHF.L.U32 R19, R6, R19, RZ ;  /* 0x0000001306135219 */ /* 0x008fc400000006ff */
[----:B------:R-:W-:Y:S02]  /*2550*/  LOP3.LUT R3, R3, 0x3f, RZ, 0xc0, !PT ;  /* 0x0000003f03037812 */ /* 0x000fe400078ec0ff */
[----:B------:R-:W-:Y:S01]  /*2560*/  SHF.R.U32.HI R6, RZ, 0x2, R22 ;  /* 0x00000002ff067819 */ /* 0x000fe20000011616 */
[----:B------:R-:W-:Y:S01]  /*2570*/  IMAD.WIDE.U32 R26, R27, 0x8, R12 ;  /* 0x000000081b1a7825 */ /* 0x000fe200078e000c */
[-CC-:B----4-:R-:W-:Y:S02]  /*2580*/  SHF.R.U64 R10, R10, R23.reuse, R11.reuse ;  /* 0x000000170a0a7219 */ /* 0x190fe4000000120b */
[----:B------:R-:W-:Y:S02]  /*2590*/  ISETP.GE.U32.AND P3, PT, R3, 0x3e, PT ;  /* 0x0000003e0300780c */ /* 0x000fe40003f66070 */
[----:B------:R-:W-:Y:S02]  /*25a0*/  LOP3.LUT R6, R6, 0x70, RZ, 0xc0, !PT ;  /* 0x0000007006067812 */ /* 0x000fe400078ec0ff */
[----:B------:R-:W-:-:S02]  /*25b0*/  SHF.R.U32.HI R29, RZ, R23, R11 ;  /* 0x00000017ff1d7219 */ /* 0x000fc4000001160b */
[----:B------:R-:W-:Y:S02]  /*25c0*/  LOP3.LUT R23, R22, 0x3f, RZ, 0xc0, !PT ;  /* 0x0000003f16177812 */ /* 0x000fe400078ec0ff */
[C---:B------:R-:W-:Y:S02]  /*25d0*/  LOP3.LUT R28, R10.reuse, 0x7, RZ, 0xc0, !PT ;  /* 0x000000070a1c7812 */ /* 0x040fe400078ec0ff */
[----:B------:R-:W-:Y:S02]  /*25e0*/  @P5 LOP3.LUT R28, R10, 0x7, R19, 0xf8, !PT ;  /* 0x000000070a1c5812 */ /* 0x000fe400078ef813 */
[----:B------:R-:W-:Y:S01]  /*25f0*/  LOP3.LUT R11, R6, 0xf, R5, 0xf8, !PT ;  /* 0x0000000f060b7812 */ /* 0x000fe200078ef805 */
[----:B------:R-:W2:Y:S01]  /*2600*/  LDG.E.64.CONSTANT R18, desc[UR4][R26.64] ;  /* 0x000000041a127981 */ /* 0x000ea2000c1e9b00 */
[----:B------:R-:W-:-:S03]  /*2610*/  ISETP.GE.U32.AND P4, PT, R23, 0x3e, PT ;  /* 0x0000003e1700780c */ /* 0x000fc60003f86070 */
[----:B------:R-:W-:Y:S01]  /*2620*/  IMAD.WIDE.U32 R10, R11, 0x8, R12 ;  /* 0x000000080b0a7825 */ /* 0x000fe200078e000c */
[----:B------:R0:W-:Y:S04]  /*2630*/  STG.E.64 desc[UR4][R8.64+0x300], R14 ;  /* 0x0003000e08007986 */ /* 0x0001e8000c101b04 */
[----:B------:R1:W3:Y:S05]  /*2640*/  @P3 LDG.E.CONSTANT R22, desc[UR4][R26.64+0x80] ;  /* 0x000080041a163981 */ /* 0x0002ea000c1e9900 */
[----:B------:R-:W4:Y:S04]  /*2650*/  @P4 LDG.E.CONSTANT R6, desc[UR4][R10.64+0x80] ;  /* 0x000080040a064981 */ /* 0x000f28000c1e9900 */
[----:B0-----:R0:W4:Y:S01]  /*2660*/  LDG.E.64.CONSTANT R14, desc[UR4][R10.64] ;  /* 0x000000040a0e7981 */ /* 0x001122000c1e9b00 */
[----:B-1----:R-:W-:-:S02]  /*2670*/  IMAD.MOV.U32 R27, RZ, RZ, RZ ;  /* 0x000000ffff1b7224 */ /* 0x002fc400078e00ff */
[----:B------:R-:W-:Y:S02]  /*2680*/  @P5 IMAD.MOV.U32 R27, RZ, RZ, R29 ;  /* 0x000000ffff1b5224 */ /* 0x000fe400078e001d */
[----:B------:R-:W-:-:S05]  /*2690*/  VIADD R29, R5, 0x120 ;  /* 0x00000120051d7836 */ /* 0x000fca0000000000 */
[----:B------:R-:W-:Y:S01]  /*26a0*/  SHF.R.U32.HI R29, RZ, 0x4, R29 ;  /* 0x00000004ff1d7819 */ /* 0x000fe2000001161d */
[----:B0-----:R-:W-:-:S04]  /*26b0*/  IMAD.MOV.U32 R11, RZ, RZ, R27 ;  /* 0x000000ffff0b7224 */ /* 0x001fc800078e001b */
[----:B------:R-:W-:Y:S02]  /*26c0*/  IMAD R27, R29, 0x3, RZ ;  /* 0x000000031d1b7824 */ /* 0x000fe400078e02ff */
[----:B------:R-:W-:-:S03]  /*26d0*/  IMAD.MOV.U32 R10, RZ, RZ, R28 ;  /* 0x000000ffff0a7224 */ /* 0x000fc600078e001c */
[----:B------:R-:W-:Y:S02]  /*26e0*/  SHF.R.U32.HI R28, RZ, 0x2, R27 ;  /* 0x00000002ff1c7819 */ /* 0x000fe4000001161b */
[-CC-:B-----5:R-:W-:Y:S02]  /*26f0*/  SHF.R.U64 R26, R16, R7.reuse, R17.reuse ;  /* 0x00000007101a7219 */ /* 0x1a0fe40000001211 */
[----:B------:R-:W-:Y:S02]  /*2700*/  LOP3.LUT R28, R28, 0x70, RZ, 0xc0, !PT ;  /* 0x000000701c1c7812 */ /* 0x000fe400078ec0ff */
[----:B------:R-:W-:Y:S01]  /*2710*/  SHF.R.U32.HI R16, RZ, R7, R17 ;  /* 0x00000007ff107219 */ /* 0x000fe20000011611 */
[----:B------:R0:W-:Y:S01]  /*2720*/  STG.E.64 desc[UR4][R8.64+0x400], R10 ;  /* 0x0004000a08007986 */ /* 0x0001e2000c101b04 */
[----:B------:R-:W-:Y:S02]  /*2730*/  @P1 IADD3 R17, PT, PT, -R7, 0x40, RZ ;  /* 0x0000004007111810 */ /* 0x000fe40007ffe1ff */
[----:B------:R-:W-:-:S02]  /*2740*/  LOP3.LUT R7, R27, 0x3f, RZ, 0xc0, !PT ;  /* 0x0000003f1b077812 */ /* 0x000fc400078ec0ff */
[----:B------:R-:W-:Y:S02]  /*2750*/  @P1 SHF.L.U32 R17, R4, R17, RZ ;  /* 0x0000001104111219 */ /* 0x000fe400000006ff */
[----:B------:R-:W-:Y:S02]  /*2760*/  ISETP.GE.U32.AND P5, PT, R7, 0x3e, PT ;  /* 0x0000003e0700780c */ /* 0x000fe40003fa6070 */
[----:B0-----:R-:W-:Y:S02]  /*2770*/  LOP3.LUT R11, R28, 0xf, R5, 0xf8, !PT ;  /* 0x0000000f1c0b7812 */ /* 0x001fe400078ef805 */
[----:B------:R-:W-:-:S03]  /*2780*/  LOP3.LUT R27, R26, 0x7, RZ, 0xc0, !PT ;  /* 0x000000071a1b7812 */ /* 0x000fc600078ec0ff */
[----:B------:R-:W-:Y:S01]  /*2790*/  IMAD.WIDE.U32 R10, R11, 0x8, R12 ;  /* 0x000000080b0a7825 */ /* 0x000fe200078e000c */
[----:B------:R-:W-:-:S03]  /*27a0*/  @P1 LOP3.LUT R27, R26, 0x7, R17, 0xf8, !PT ;  /* 0x000000071a1b1812 */ /* 0x000fc600078ef811 */
[----:B------:R-:W-:Y:S02]  /*27b0*/  IMAD.MOV.U32 R26, RZ, RZ, RZ ;  /* 0x000000ffff1a7224 */ /* 0x000fe400078e00ff */
[----:B------:R-:W5:Y:S01]  /*27c0*/  @P5 LDG.E.CONSTANT R4, desc[UR4][R10.64+0x80] ;  /* 0x000080040a045981 */ /* 0x000f62000c1e9900 */
[----:B------:R-:W-:-:S03]  /*27d0*/  @P1 IMAD.MOV.U32 R26, RZ, RZ, R16 ;  /* 0x000000ffff1a1224 */ /* 0x000fc600078e0010 */
[----:B------:R0:W5:Y:S01]  /*27e0*/  LDG.E.64.CONSTANT R16, desc[UR4][R10.64] ;  /* 0x000000040a107981 */ /* 0x000162000c1e9b00 */
[----:B------:R-:W-:-:S05]  /*27f0*/  VIADD R28, R5, 0x140 ;  /* 0x00000140051c7836 */ /* 0x000fca0000000000 */
[----:B------:R-:W-:-:S05]  /*2800*/  SHF.R.U32.HI R28, RZ, 0x4, R28 ;  /* 0x00000004ff1c7819 */ /* 0x000fca000001161c */
[----:B------:R-:W-:Y:S02]  /*2810*/  IMAD R29, R28, 0x3, RZ ;  /* 0x000000031c1d7824 */ /* 0x000fe400078e02ff */
[----:B0-----:R-:W-:Y:S01]  /*2820*/  IMAD.MOV.U32 R11, RZ, RZ, R26 ;  /* 0x000000ffff0b7224 */ /* 0x001fe200078e001a */
[-CC-:B------:R-:W-:Y:S02]  /*2830*/  SHF.R.U64 R20, R20, R25.reuse, R21.reuse ;  /* 0x0000001914147219 */ /* 0x180fe40000001215 */
[----:B------:R-:W-:Y:S02]  /*2840*/  SHF.R.U32.HI R26, RZ, R25, R21 ;  /* 0x00000019ff1a7219 */ /* 0x000fe40000011615 */
[----:B------:R-:W-:Y:S02]  /*2850*/  SHF.R.U32.HI R21, RZ, 0x2, R29 ;  /* 0x00000002ff157819 */ /* 0x000fe4000001161d */
[----:B------:R-:W-:Y:S02]  /*2860*/  @P2 IADD3 R25, PT, PT, -R25, 0x40, RZ ;  /* 0x0000004019192810 */ /* 0x000fe40007ffe1ff */
[----:B------:R-:W-:-:S02]  /*2870*/  LOP3.LUT R28, R21, 0x70, RZ, 0xc0, !PT ;  /* 0x00000070151c7812 */ /* 0x000fc400078ec0ff */
[----:B------:R-:W-:Y:S02]  /*2880*/  @P2 SHF.L.U32 R25, R24, R25, RZ ;  /* 0x0000001918192219 */ /* 0x000fe400000006ff */
[----:B------:R-:W-:Y:S02]  /*2890*/  LOP3.LUT R21, R28, 0xf, R5, 0xf8, !PT ;  /* 0x0000000f1c157812 */ /* 0x000fe400078ef805 */
[----:B------:R-:W-:Y:S01]  /*28a0*/  LOP3.LUT R29, R29, 0x3f, RZ, 0xc0, !PT ;  /* 0x0000003f1d1d7812 */ /* 0x000fe200078ec0ff */
[----:B------:R-:W-:Y:S01]  /*28b0*/  IMAD.MOV.U32 R10, RZ, RZ, R27 ;  /* 0x000000ffff0a7224 */ /* 0x000fe200078e001b */
[C---:B------:R-:W-:Y:S02]  /*28c0*/  LOP3.LUT R24, R20.reuse, 0x7, RZ, 0xc0, !PT ;  /* 0x0000000714187812 */ /* 0x040fe400078ec0ff */
[----:B------:R-:W-:Y:S01]  /*28d0*/  @P2 LOP3.LUT R24, R20, 0x7, R25, 0xf8, !PT ;  /* 0x0000000714182812 */ /* 0x000fe200078ef819 */
[----:B------:R-:W-:Y:S01]  /*28e0*/  IMAD.WIDE.U32 R20, R21, 0x8, R12 ;  /* 0x0000000815147825 */ /* 0x000fe200078e000c */
[----:B------:R-:W-:Y:S01]  /*28f0*/  ISETP.GE.U32.AND P1, PT, R29, 0x3e, PT ;  /* 0x0000003e1d00780c */ /* 0x000fe20003f26070 */
[----:B------:R0:W-:-:S12]  /*2900*/  STG.E.64 desc[UR4][R8.64+0x500], R10 ;  /* 0x0005000a08007986 */ /* 0x0001d8000c101b04 */
[----:B------:R-:W5:Y:S04]  /*2910*/  @P1 LDG.E.CONSTANT R25, desc[UR4][R20.64+0x80] ;  /* 0x0000800414191981 */ /* 0x000f68000c1e9900 */
[----:B0-----:R0:W5:Y:S01]  /*2920*/  LDG.E.64.CONSTANT R10, desc[UR4][R20.64] ;  /* 0x00000004140a7981 */ /* 0x001162000c1e9b00 */
[----:B------:R-:W-:Y:S02]  /*2930*/  IMAD.MOV.U32 R27, RZ, RZ, RZ ;  /* 0x000000ffff1b7224 */ /* 0x000fe400078e00ff */
[----:B------:R-:W-:Y:S02]  /*2940*/  @P2 IMAD.MOV.U32 R27, RZ, RZ, R26 ;  /* 0x000000ffff1b2224 */ /* 0x000fe400078e001a */
[----:B------:R-:W-:-:S05]  /*2950*/  VIADD R26, R5, 0x160 ;  /* 0x00000160051a7836 */ /* 0x000fca0000000000 */
[----:B------:R-:W-:Y:S01]  /*2960*/  SHF.R.U32.HI R26, RZ, 0x4, R26 ;  /* 0x00000004ff1a7819 */ /* 0x000fe2000001161a */
[----:B0-----:R-:W-:-:S04]  /*2970*/  IMAD.MOV.U32 R20, RZ, RZ, R24 ;  /* 0x000000ffff147224 */ /* 0x001fc800078e0018 */
[----:B------:R-:W-:Y:S02]  /*2980*/  IMAD R24, R26, 0x3, RZ ;  /* 0x000000031a187824 */ /* 0x000fe400078e02ff */
[----:B------:R-:W-:-:S05]  /*2990*/  IMAD.MOV.U32 R21, RZ, RZ, R27 ;  /* 0x000000ffff157224 */ /* 0x000fca00078e001b */
[----:B------:R4:W-:Y:S01]  /*29a0*/  STG.E.64 desc[UR4][R8.64+0x600], R20 ;  /* 0x0006001408007986 */ /* 0x0009e2000c101b04 */
[-CC-:B--2---:R-:W-:Y:S02]  /*29b0*/  SHF.R.U64 R18, R18, R3.reuse, R19.reuse ;  /* 0x0000000312127219 */ /* 0x184fe40000001213 */
[----:B------:R-:W-:Y:S02]  /*29c0*/  SHF.R.U32.HI R26, RZ, R3, R19 ;  /* 0x00000003ff1a7219 */ /* 0x000fe40000011613 */
[----:B------:R-:W-:Y:S02]  /*29d0*/  SHF.R.U32.HI R19, RZ, 0x2, R24 ;  /* 0x00000002ff137819 */ /* 0x000fe40000011618 */
[----:B------:R-:W-:Y:S02]  /*29e0*/  @P3 IADD3 R3, PT, PT, -R3, 0x40, RZ ;  /* 0x0000004003033810 */ /* 0x000fe40007ffe1ff */
[----:B------:R-:W-:Y:S02]  /*29f0*/  LOP3.LUT R28, R19, 0x70, RZ, 0xc0, !PT ;  /* 0x00000070131c7812 */ /* 0x000fe400078ec0ff */
[----:B---3--:R-:W-:-:S02]  /*2a00*/  @P3 SHF.L.U32 R27, R22, R3, RZ ;  /* 0x00000003161b3219 */ /* 0x008fc400000006ff */
[----:B------:R-:W-:Y:S02]  /*2a10*/  LOP3.LUT R3, R24, 0x3f, RZ, 0xc0, !PT ;  /* 0x0000003f18037812 */ /* 0x000fe400078ec0ff */
[----:B------:R-:W-:Y:S02]  /*2a20*/  LOP3.LUT R19, R28, 0xf, R5, 0xf8, !PT ;  /* 0x0000000f1c137812 */ /* 0x000fe400078ef805 */
[----:B------:R-:W-:Y:S02]  /*2a30*/  LOP3.LUT R22, R18, 0x7, RZ, 0xc0, !PT ;  /* 0x0000000712167812 */ /* 0x000fe400078ec0ff */
[-CC-:B----4-:R-:W-:Y:S02]  /*2a40*/  SHF.R.U64 R21, R14, R23.reuse, R15.reuse ;  /* 0x000000170e157219 */ /* 0x190fe4000000120f */
[----:B------:R-:W-:Y:S02]  /*2a50*/  SHF.R.U32.HI R20, RZ, R23, R15 ;  /* 0x00000017ff147219 */ /* 0x000fe4000001160f */
[----:B------:R-:W-:-:S02]  /*2a60*/  @P4 IADD3 R23, PT, PT, -R23, 0x40, RZ ;  /* 0x0000004017174810 */ /* 0x000fc40007ffe1ff */
[----:B------:R-:W-:Y:S01]  /*2a70*/  @P3 LOP3.LUT R22, R18, 0x7, R27, 0xf8, !PT ;  /* 0x0000000712163812 */ /* 0x000fe200078ef81b */
[----:B------:R-:W-:Y:S01]  /*2a80*/  IMAD.WIDE.U32 R18, R19, 0x8, R12 ;  /* 0x0000000813127825 */ /* 0x000fe200078e000c */
[----:B------:R-:W-:Y:S02]  /*2a90*/  ISETP.GE.U32.AND P2, PT, R3, 0x3e, PT ;  /* 0x0000003e0300780c */ /* 0x000fe40003f46070 */
[----:B------:R-:W-:Y:S02]  /*2aa0*/  @P4 SHF.L.U32 R24, R6, R23, RZ ;  /* 0x0000001706184219 */ /* 0x000fe400000006ff */
[C---:B------:R-:W-:Y:S01]  /*2ab0*/  LOP3.LUT R6, R21.reuse, 0x7, RZ, 0xc0, !PT ;  /* 0x0000000715067812 */ /* 0x040fe200078ec0ff */
[----:B------:R-:W2:Y:S01]  /*2ac0*/  LDG.E.64.CONSTANT R14, desc[UR4][R18.64] ;  /* 0x00000004120e7981 */ /* 0x000ea2000c1e9b00 */
[----:B------:R-:W-:Y:S01]  /*2ad0*/  @P4 LOP3.LUT R6, R21, 0x7, R24, 0xf8, !PT ;  /* 0x0000000715064812 */ /* 0x000fe200078ef818 */
[----:B------:R-:W-:-:S05]  /*2ae0*/  VIADD R21, R5, 0x180 ;  /* 0x0000018005157836 */ /* 0x000fca0000000000 */
[----:B------:R-:W-:Y:S01]  /*2af0*/  SHF.R.U32.HI R21, RZ, 0x4, R21 ;  /* 0x00000004ff157819 */ /* 0x000fe20000011615 */
[----:B------:R0:W3:Y:S04]  /*2b00*/  @P2 LDG.E.CONSTANT R24, desc[UR4][R18.64+0x80] ;  /* 0x0000800412182981 */ /* 0x0000e8000c1e9900 */
[----:B------:R-:W-:Y:S02]  /*2b10*/  IMAD R27, R21, 0x3, RZ ;  /* 0x00000003151b7824 */ /* 0x000fe400078e02ff */
[----:B------:R-:W-:Y:S02]  /*2b20*/  IMAD.MOV.U32 R21, RZ, RZ, RZ ;  /* 0x000000ffff157224 */ /* 0x000fe400078e00ff */
[----:B------:R-:W-:Y:S01]  /*2b30*/  @P4 IMAD.MOV.U32 R21, RZ, RZ, R20 ;  /* 0x000000ffff154224 */ /* 0x000fe200078e0014 */
[----:B------:R-:W-:Y:S01]  /*2b40*/  SHF.R.U32.HI R20, RZ, 0x2, R27 ;  /* 0x00000002ff147819 */ /* 0x000fe2000001161b */
[----:B------:R-:W-:-:S02]  /*2b50*/  IMAD.MOV.U32 R23, RZ, RZ, RZ ;  /* 0x000000ffff177224 */ /* 0x000fc400078e00ff */
[----:B------:R-:W-:Y:S01]  /*2b60*/  @P3 IMAD.MOV.U32 R23, RZ, RZ, R26 ;  /* 0x000000ffff173224 */ /* 0x000fe200078e001a */
[----:B------:R-:W-:Y:S01]  /*2b70*/  LOP3.LUT R20, R20, 0x70, RZ, 0xc0, !PT ;  /* 0x0000007014147812 */ /* 0x000fe200078ec0ff */
[----:B------:R-:W-:Y:S01]  /*2b80*/  VIADD R26, R5, 0x1a0 ;  /* 0x000001a0051a7836 */ /* 0x000fe20000000000 */
[----:B------:R-:W-:Y:S02]  /*2b90*/  LOP3.LUT R27, R27, 0x3f, RZ, 0xc0, !PT ;  /* 0x0000003f1b1b7812 */ /* 0x000fe400078ec0ff */
[----:B0-----:R-:W-:Y:S02]  /*2ba0*/  LOP3.LUT R19, R20, 0xf, R5, 0xf8, !PT ;  /* 0x0000000f14137812 */ /* 0x001fe400078ef805 */
[----:B------:R-:W-:Y:S02]  /*2bb0*/  SHF.R.U32.HI R28, RZ, 0x4, R26 ;  /* 0x00000004ff1c7819 */ /* 0x000fe4000001161a */
[----:B------:R-:W-:Y:S01]  /*2bc0*/  ISETP.GE.U32.AND P3, PT, R27, 0x3e, PT ;  /* 0x0000003e1b00780c */ /* 0x000fe20003f66070 */
[----:B------:R-:W-:Y:S01]  /*2bd0*/  IMAD.WIDE.U32 R18, R19, 0x8, R12 ;  /* 0x0000000813127825 */ /* 0x000fe200078e000c */
[----:B------:R0:W-:Y:S01]  /*2be0*/  STG.E.64 desc[UR4][R8.64+0x700], R22 ;  /* 0x0007001608007986 */ /* 0x0001e2000c101b04 */
[----:B-----5:R-:W-:-:S02]  /*2bf0*/  SHF.R.U64 R26, R16, R7, R17 ;  /* 0x00000007101a7219 */ /* 0x020fc40000001211 */
[----:B------:R-:W-:Y:S01]  /*2c00*/  SHF.R.U32.HI R16, RZ, R7, R17 ;  /* 0x00000007ff107219 */ /* 0x000fe20000011611 */
[----:B------:R-:W-:Y:S01]  /*2c10*/  IMAD R17, R28, 0x3, RZ ;  /* 0x000000031c117824 */ /* 0x000fe200078e02ff */
[----:B------:R-:W-:Y:S01]  /*2c20*/  @P5 IADD3 R7, PT, PT, -R7, 0x40, RZ ;  /* 0x0000004007075810 */ /* 0x000fe20007ffe1ff */
[----:B0-----:R-:W-:Y:S02]  /*2c30*/  IMAD.MOV.U32 R23, RZ, RZ, R21 ;  /* 0x000000ffff177224 */ /* 0x001fe400078e0015 */
[----:B------:R-:W-:Y:S01]  /*2c40*/  IMAD.MOV.U32 R22, RZ, RZ, R6 ;  /* 0x000000ffff167224 */ /* 0x000fe200078e0006 */
[----:B------:R-:W4:Y:S01]  /*2c50*/  LDG.E.64.CONSTANT R20, desc[UR4][R18.64] ;  /* 0x0000000412147981 */ /* 0x000f22000c1e9b00 */
[----:B------:R-:W-:Y:S02]  /*2c60*/  @P5 SHF.L.U32 R28, R4, R7, RZ ;  /* 0x00000007041c5219 */ /* 0x000fe400000006ff */
[----:B------:R-:W-:Y:S01]  /*2c70*/  SHF.R.U32.HI R7, RZ, 0x2, R17 ;  /* 0x00000002ff077819 */ /* 0x000fe20000011611 */
[----:B------:R0:W-:Y:S04]  /*2c80*/  STG.E.64 desc[UR4][R8.64+0x800], R22 ;  /* 0x0008001608007986 */ /* 0x0001e8000c101b04 */
[----:B------:R-:W5:Y:S01]  /*2c90*/  @P3 LDG.E.CONSTANT R6, desc[UR4][R18.64+0x80] ;  /* 0x0000800412063981 */ /* 0x000f62000c1e9900 */
[----:B------:R-:W-:-:S02]  /*2ca0*/  LOP3.LUT R4, R26, 0x7, RZ, 0xc0, !PT ;  /* 0x000000071a047812 */ /* 0x000fc400078ec0ff */
[----:B0-----:R-:W-:Y:S02]  /*2cb0*/  LOP3.LUT R22, R7, 0x70, RZ, 0xc0, !PT ;  /* 0x0000007007167812 */ /* 0x001fe400078ec0ff */
[----:B------:R-:W-:Y:S02]  /*2cc0*/  LOP3.LUT R7, R17, 0x3f, RZ, 0xc0, !PT ;  /* 0x0000003f11077812 */ /* 0x000fe400078ec0ff */
[----:B------:R-:W-:Y:S01]  /*2cd0*/  LOP3.LUT R17, R22, 0xf, R5, 0xf8, !PT ;  /* 0x0000000f16117812 */ /* 0x000fe200078ef805 */
[----:B------:R-:W-:Y:S01]  /*2ce0*/  IMAD.MOV.U32 R23, RZ, RZ, RZ ;  /* 0x000000ffff177224 */ /* 0x000fe200078e00ff */
[----:B------:R-:W-:Y:S01]  /*2cf0*/  ISETP.GE.U32.AND P4, PT, R7, 0x3e, PT ;  /* 0x0000003e0700780c */ /* 0x000fe20003f86070 */
[----:B------:R-:W-:Y:S01]  /*2d00*/  @P5 IMAD.MOV.U32 R23, RZ, RZ, R16 ;  /* 0x000000ffff175224 */ /* 0x000fe200078e0010 */
[----:B------:R-:W-:Y:S01]  /*2d10*/  @P5 LOP3.LUT R4, R26, 0x7, R28, 0xf8, !PT ;  /* 0x000000071a045812 */ /* 0x000fe200078ef81c */
[----:B------:R-:W-:-:S04]  /*2d20*/  IMAD.WIDE.U32 R16, R17, 0x8, R12 ;  /* 0x0000000811107825 */ /* 0x000fc800078e000c */
[----:B------:R-:W-:Y:S01]  /*2d30*/  VIADD R26, R5, 0x1c0 ;  /* 0x000001c0051a7836 */ /* 0x000fe20000000000 */
[----:B------:R-:W5:Y:S04]  /*2d40*/  LDG.E.64.CONSTANT R18, desc[UR4][R16.64] ;  /* 0x0000000410127981 */ /* 0x000f68000c1e9b00 */
[----:B------:R-:W-:Y:S01]  /*2d50*/  SHF.R.U32.HI R26, RZ, 0x4, R26 ;  /* 0x00000004ff1a7819 */ /* 0x000fe2000001161a */
[----:B------:R-:W-:Y:S02]  /*2d60*/  IMAD.MOV.U32 R22, RZ, RZ, R4 ;  /* 0x000000ffff167224 */ /* 0x000fe400078e0004 */
[----:B------:R-:W5:Y:S02]  /*2d70*/  @P4 LDG.E.CONSTANT R4, desc[UR4][R16.64+0x80] ;  /* 0x0000800410044981 */ /* 0x000f64000c1e9900 */
[----:B------:R-:W-:Y:S01]  /*2d80*/  IMAD R28, R26, 0x3, RZ ;  /* 0x000000031a1c7824 */ /* 0x000fe200078e02ff */
[----:B------:R-:W-:-:S02]  /*2d90*/  SHF.R.U64 R10, R10, R29, R11 ;  /* 0x0000001d0a0a7219 */ /* 0x000fc4000000120b */
[----:B------:R-:W-:Y:S02]  /*2da0*/  SHF.R.U32.HI R26, RZ, R29, R11 ;  /* 0x0000001dff1a7219 */ /* 0x000fe4000001160b */
[----:B------:R-:W-:Y:S02]  /*2db0*/  SHF.R.U32.HI R11, RZ, 0x2, R28 ;  /* 0x00000002ff0b7819 */ /* 0x000fe4000001161c */
[----:B------:R-:W-:Y:S02]  /*2dc0*/  @P1 IADD3 R29, PT, PT, -R29, 0x40, RZ ;  /* 0x000000401d1d1810 */ /* 0x000fe40007ffe1ff */
[----:B------:R-:W-:Y:S02]  /*2dd0*/  LOP3.LUT R11, R11, 0x70, RZ, 0xc0, !PT ;  /* 0x000000700b0b7812 */ /* 0x000fe400078ec0ff */
[----:B------:R-:W-:Y:S02]  /*2de0*/  @P1 SHF.L.U32 R29, R25, R29, RZ ;  /* 0x0000001d191d1219 */ /* 0x000fe400000006ff */
[----:B------:R-:W-:-:S02]  /*2df0*/  LOP3.LUT R11, R11, 0xf, R5, 0xf8, !PT ;  /* 0x0000000f0b0b7812 */ /* 0x000fc400078ef805 */
[C---:B------:R-:W-:Y:S02]  /*2e00*/  LOP3.LUT R25, R10.reuse, 0x7, RZ, 0xc0, !PT ;  /* 0x000000070a197812 */ /* 0x040fe400078ec0ff */
[----:B------:R-:W-:Y:S01]  /*2e10*/  @P1 LOP3.LUT R25, R10, 0x7, R29, 0xf8, !PT ;  /* 0x000000070a191812 */ /* 0x000fe200078ef81d */
[----:B------:R-:W-:-:S05]  /*2e20*/  IMAD.WIDE.U32 R10, R11, 0x8, R12 ;  /* 0x000000080b0a7825 */ /* 0x000fca00078e000c */
[----:B------:R-:W5:Y:S04]  /*2e30*/  LDG.E.64.CONSTANT R16, desc[UR4][R10.64] ;  /* 0x000000040a107981 */ /* 0x000f68000c1e9b00 */
[----:B------:R0:W-:Y:S02]  /*2e40*/  STG.E.64 desc[UR4][R8.64+0x900], R22 ;  /* 0x0009001608007986 */ /* 0x0001e4000c101b04 */
[----:B0-----:R-:W-:Y:S01]  /*2e50*/  LOP3.LUT R23, R28, 0x3f, RZ, 0xc0, !PT ;  /* 0x0000003f1c177812 */ /* 0x001fe200078ec0ff */
[----:B------:R-:W-:Y:S02]  /*2e60*/  IMAD.MOV.U32 R28, RZ, RZ, RZ ;  /* 0x000000ffff1c7224 */ /* 0x000fe400078e00ff */
[----:B------:R-:W-:Y:S01]  /*2e70*/  @P1 IMAD.MOV.U32 R28, RZ, RZ, R26 ;  /* 0x000000ffff1c1224 */ /* 0x000fe200078e001a */
[----:B------:R-:W-:Y:S01]  /*2e80*/  ISETP.GE.U32.AND P5, PT, R23, 0x3e, PT ;  /* 0x0000003e1700780c */ /* 0x000fe20003fa6070 */
[----:B------:R-:W-:-:S05]  /*2e90*/  VIADD R26, R5, 0x1e0 ;  /* 0x000001e0051a7836 */ /* 0x000fca0000000000 */
[----:B------:R-:W-:-:S05]  /*2ea0*/  SHF.R.U32.HI R26, RZ, 0x4, R26 ;  /* 0x00000004ff1a7819 */ /* 0x000fca000001161a */
[----:B------:R-:W-:Y:S02]  /*2eb0*/  IMAD R26, R26, 0x3, RZ ;  /* 0x000000031a1a7824 */ /* 0x000fe400078e02ff */
[----:B------:R0:W5:Y:S02]  /*2ec0*/  @P5 LDG.E.CONSTANT R22, desc[UR4][R10.64+0x80] ;  /* 0x000080040a165981 */ /* 0x000164000c1e9900 */
[----:B0-----:R-:W-:Y:S02]  /*2ed0*/  IMAD.MOV.U32 R10, RZ, RZ, R25 ;  /* 0x000000ffff0a7224 */ /* 0x001fe400078e0019 */
        /* <DEDUP_REMOVED lines=10> */
[C---:B------:R-:W-:Y:S02]  /*2f80*/  LOP3.LUT R24, R14.reuse, 0x7, RZ, 0xc0, !PT ;  /* 0x000000070e187812 */ /* 0x040fe400078ec0ff */
[----:B------:R-:W-:Y:S02]  /*2f90*/  ISETP.GE.U32.AND P1, PT, R3, 0x3e, PT ;  /* 0x0000003e0300780c */ /* 0x000fe40003f26070 */
[----:B------:R-:W-:Y:S01]  /*2fa0*/  @P2 LOP3.LUT R24, R14, 0x7, R29, 0xf8, !PT ;  /* 0x000000070e182812 */ /* 0x000fe200078ef81d */
[----:B------:R-:W-:-:S04]  /*2fb0*/  IMAD.WIDE.U32 R14, R15, 0x8, R12 ;  /* 0x000000080f0e7825 */ /* 0x000fc800078e000c */
[----:B------:R-:W-:Y:S01]  /*2fc0*/  VIADD R26, R5, 0x200 ;  /* 0x00000200051a7836 */ /* 0x000fe20000000000 */
[----:B0-----:R-:W2:Y:S01]  /*2fd0*/  LDG.E.64.CONSTANT R10, desc[UR4][R14.64] ;  /* 0x000000040e0a7981 */ /* 0x001ea2000c1e9b00 */
[----:B------:R-:W-:Y:S02]  /*2fe0*/  IMAD.MOV.U32 R29, RZ, RZ, RZ ;  /* 0x000000ffff1d7224 */ /* 0x000fe400078e00ff */
[----:B------:R-:W-:Y:S01]  /*2ff0*/  @P2 IMAD.MOV.U32 R29, RZ, RZ, R25 ;  /* 0x000000ffff1d2224 */ /* 0x000fe200078e0019 */
[----:B------:R-:W-:Y:S01]  /*3000*/  SHF.R.U32.HI R26, RZ, 0x4, R26 ;  /* 0x00000004ff1a7819 */ /* 0x000fe2000001161a */
[----:B------:R0:W3:Y:S02]  /*3010*/  @P1 LDG.E.CONSTANT R25, desc[UR4][R14.64+0x80] ;  /* 0x000080040e191981 */ /* 0x0000e4000c1e9900 */
[----:B0-----:R-:W-:Y:S02]  /*3020*/  IMAD.MOV.U32 R14, RZ, RZ, R24 ;  /* 0x000000ffff0e7224 */ /* 0x001fe400078e0018 */
[----:B------:R-:W-:-:S05]  /*3030*/  IMAD R24, R26, 0x3, RZ ;  /* 0x000000031a187824 */ /* 0x000fca00078e02ff */
[----:B------:R-:W-:Y:S02]  /*3040*/  SHF.R.U32.HI R26, RZ, 0x2, R24 ;  /* 0x00000002ff1a7819 */ /* 0x000fe40000011618 */
[-CC-:B----4-:R-:W-:Y:S02]  /*3050*/  SHF.R.U64 R20, R20, R27.reuse, R21.reuse ;  /* 0x0000001b14147219 */ /* 0x190fe40000001215 */
[----:B------:R-:W-:Y:S02]  /*3060*/  SHF.R.U32.HI R21, RZ, R27, R21 ;  /* 0x0000001bff157219 */ /* 0x000fe40000011615 */
[----:B------:R-:W-:Y:S01]  /*3070*/  @P3 IADD3 R27, PT, PT, -R27, 0x40, RZ ;  /* 0x000000401b1b3810 */ /* 0x000fe20007ffe1ff */
[----:B------:R-:W-:Y:S01]  /*3080*/  IMAD.MOV.U32 R15, RZ, RZ, R29 ;  /* 0x000000ffff0f7224 */ /* 0x000fe200078e001d */
[----:B------:R-:W-:Y:S02]  /*3090*/  LOP3.LUT R26, R26, 0x70, RZ, 0xc0, !PT ;  /* 0x000000701a1a7812 */ /* 0x000fe400078ec0ff */
[----:B-----5:R-:W-:-:S02]  /*30a0*/  @P3 SHF.L.U32 R29, R6, R27, RZ ;  /* 0x0000001b061d3219 */ /* 0x020fc400000006ff */
[----:B------:R-:W-:Y:S02]  /*30b0*/  LOP3.LUT R6, R24, 0x3f, RZ, 0xc0, !PT ;  /* 0x0000003f18067812 */ /* 0x000fe400078ec0ff */
[----:B------:R-:W-:Y:S02]  /*30c0*/  LOP3.LUT R27, R26, 0xf, R5, 0xf8, !PT ;  /* 0x0000000f1a1b7812 */ /* 0x000fe400078ef805 */
[C---:B------:R-:W-:Y:S02]  /*30d0*/  LOP3.LUT R28, R20.reuse, 0x7, RZ, 0xc0, !PT ;  /* 0x00000007141c7812 */ /* 0x040fe400078ec0ff */
[----:B------:R-:W-:Y:S01]  /*30e0*/  @P3 LOP3.LUT R28, R20, 0x7, R29, 0xf8, !PT ;  /* 0x00000007141c3812 */ /* 0x000fe200078ef81d */
[----:B------:R-:W-:Y:S01]  /*30f0*/  IMAD.MOV.U32 R29, RZ, RZ, RZ ;  /* 0x000000ffff1d7224 */ /* 0x000fe200078e00ff */
[----:B------:R-:W-:Y:S01]  /*3100*/  ISETP.GE.U32.AND P2, PT, R6, 0x3e, PT ;  /* 0x0000003e0600780c */ /* 0x000fe20003f46070 */
[----:B------:R-:W-:Y:S02]  /*3110*/  @P3 IMAD.MOV.U32 R29, RZ, RZ, R21 ;  /* 0x000000ffff1d3224 */ /* 0x000fe400078e0015 */
[----:B------:R-:W-:Y:S01]  /*3120*/  IMAD.WIDE.U32 R26, R27, 0x8, R12 ;  /* 0x000000081b1a7825 */ /* 0x000fe200078e000c */
[----:B------:R0:W-:Y:S03]  /*3130*/  STG.E.64 desc[UR4][R8.64+0xb00], R14 ;  /* 0x000b000e08007986 */ /* 0x0001e6000c101b04 */
[----:B------:R-:W-:-:S02]  /*3140*/  IMAD.MOV.U32 R21, RZ, RZ, R29 ;  /* 0x000000ffff157224 */ /* 0x000fc400078e001d */
[----:B------:R-:W-:Y:S02]  /*3150*/  VIADD R29, R5, 0x220 ;  /* 0x00000220051d7836 */ /* 0x000fe40000000000 */
[----:B------:R-:W-:Y:S02]  /*3160*/  IMAD.MOV.U32 R20, RZ, RZ, R28 ;  /* 0x000000ffff147224 */ /* 0x000fe400078e001c */
[----:B------:R-:W4:Y:S01]  /*3170*/  @P2 LDG.E.CONSTANT R24, desc[UR4][R26.64+0x80] ;  /* 0x000080041a182981 */ /* 0x000f22000c1e9900 */
[----:B------:R-:W-:-:S03]  /*3180*/  SHF.R.U64 R28, R18, R7, R19 ;  /* 0x00000007121c7219 */ /* 0x000fc60000001213 */
[----:B0-----:R0:W5:Y:S01]  /*3190*/  LDG.E.64.CONSTANT R14, desc[UR4][R26.64] ;  /* 0x000000041a0e7981 */ /* 0x001162000c1e9b00 */
[----:B------:R-:W-:Y:S02]  /*31a0*/  SHF.R.U32.HI R18, RZ, R7, R19 ;  /* 0x00000007ff127219 */ /* 0x000fe40000011613 */
[----:B------:R-:W-:Y:S02]  /*31b0*/  @P4 IADD3 R7, PT, PT, -R7, 0x40, RZ ;  /* 0x0000004007074810 */ /* 0x000fe40007ffe1ff */
[----:B------:R-:W-:Y:S02]  /*31c0*/  SHF.R.U32.HI R29, RZ, 0x4, R29 ;  /* 0x00000004ff1d7819 */ /* 0x000fe4000001161d */
[----:B------:R-:W-:-:S03]  /*31d0*/  @P4 SHF.L.U32 R19, R4, R7, RZ ;  /* 0x0000000704134219 */ /* 0x000fc600000006ff */
[----:B------:R-:W-:Y:S01]  /*31e0*/  IMAD R7, R29, 0x3, RZ ;  /* 0x000000031d077824 */ /* 0x000fe200078e02ff */
[C---:B------:R-:W-:Y:S02]  /*31f0*/  LOP3.LUT R4, R28.reuse, 0x7, RZ, 0xc0, !PT ;  /* 0x000000071c047812 */ /* 0x040fe400078ec0ff */
[----:B------:R-:W-:Y:S02]  /*3200*/  @P4 LOP3.LUT R4, R28, 0x7, R19, 0xf8, !PT ;  /* 0x000000071c044812 */ /* 0x000fe400078ef813 */
[----:B------:R-:W-:Y:S01]  /*3210*/  SHF.R.U32.HI R19, RZ, 0x2, R7 ;  /* 0x00000002ff137819 */ /* 0x000fe20000011607 */
[----:B------:R-:W-:Y:S02]  /*3220*/  IMAD.MOV.U32 R29, RZ, RZ, RZ ;  /* 0x000000ffff1d7224 */ /* 0x000fe400078e00ff */
[----:B------:R-:W-:Y:S01]  /*3230*/  @P4 IMAD.MOV.U32 R29, RZ, RZ, R18 ;  /* 0x000000ffff1d4224 */ /* 0x000fe200078e0012 */
[----:B------:R-:W-:Y:S01]  /*3240*/  LOP3.LUT R18, R19, 0x70, RZ, 0xc0, !PT ;  /* 0x0000007013127812 */ /* 0x000fe200078ec0ff */
[----:B------:R1:W-:Y:S01]  /*3250*/  STG.E.64 desc[UR4][R8.64+0xc00], R20 ;  /* 0x000c001408007986 */ /* 0x0003e2000c101b04 */
[----:B------:R-:W-:Y:S01]  /*3260*/  LOP3.LUT R7, R7, 0x3f, RZ, 0xc0, !PT ;  /* 0x0000003f07077812 */ /* 0x000fe200078ec0ff */
[----:B------:R-:W-:-:S03]  /*3270*/  VIADD R19, R5, 0x240 ;  /* 0x0000024005137836 */ /* 0x000fc60000000000 */
[----:B------:R-:W-:Y:S02]  /*3280*/  ISETP.GE.U32.AND P3, PT, R7, 0x3e, PT ;  /* 0x0000003e0700780c */ /* 0x000fe40003f66070 */
[----:B-1----:R-:W-:-:S05]  /*3290*/  LOP3.LUT R21, R18, 0xf, R5, 0xf8, !PT ;  /* 0x0000000f12157812 */ /* 0x002fca00078ef805 */
[----:B------:R-:W-:Y:S01]  /*32a0*/  IMAD.WIDE.U32 R20, R21, 0x8, R12 ;  /* 0x0000000815147825 */ /* 0x000fe200078e000c */
[-CC-:B------:R-:W-:Y:S02]  /*32b0*/  SHF.R.U64 R28, R16, R23.reuse, R17.reuse ;  /* 0x00000017101c7219 */ /* 0x180fe40000001211 */
[----:B0-----:R-:W-:Y:S02]  /*32c0*/  SHF.R.U32.HI R27, RZ, R23, R17 ;  /* 0x00000017ff1b7219 */ /* 0x001fe40000011611 */
[----:B------:R-:W4:Y:S01]  /*32d0*/  LDG.E.64.CONSTANT R16, desc[UR4][R20.64] ;  /* 0x0000000414107981 */ /* 0x000f22000c1e9b00 */
[----:B------:R-:W-:Y:S01]  /*32e0*/  SHF.R.U32.HI R26, RZ, 0x4, R19 ;  /* 0x00000004ff1a7819 */ /* 0x000fe20000011613 */
[----:B------:R-:W-:-:S04]  /*32f0*/  IMAD.MOV.U32 R18, RZ, RZ, R4 ;  /* 0x000000ffff127224 */ /* 0x000fc800078e0004 */
[----:B------:R-:W-:Y:S02]  /*3300*/  IMAD R4, R26, 0x3, RZ ;  /* 0x000000031a047824 */ /* 0x000fe400078e02ff */
[----:B------:R-:W4:Y:S01]  /*3310*/  @P3 LDG.E.CONSTANT R26, desc[UR4][R20.64+0x80] ;  /* 0x00008004141a3981 */ /* 0x000f22000c1e9900 */
[----:B------:R-:W-:-:S04]  /*3320*/  @P5 IADD3 R23, PT, PT, -R23, 0x40, RZ ;  /* 0x0000004017175810 */ /* 0x000fc80007ffe1ff */
[----:B------:R-:W-:Y:S02]  /*3330*/  @P5 SHF.L.U32 R23, R22, R23, RZ ;  /* 0x0000001716175219 */ /* 0x000fe400000006ff */
[C---:B------:R-:W-:Y:S02]  /*3340*/  LOP3.LUT R22, R28.reuse, 0x7, RZ, 0xc0, !PT ;  /* 0x000000071c167812 */ /* 0x040fe400078ec0ff */
[----:B------:R-:W-:Y:S01]  /*3350*/  @P5 LOP3.LUT R22, R28, 0x7, R23, 0xf8, !PT ;  /* 0x000000071c165812 */ /* 0x000fe200078ef817 */
[----:B------:R-:W-:Y:S02]  /*3360*/  IMAD.MOV.U32 R23, RZ, RZ, RZ ;  /* 0x000000ffff177224 */ /* 0x000fe400078e00ff */
[----:B------:R-:W-:Y:S02]  /*3370*/  @P5 IMAD.MOV.U32 R23, RZ, RZ, R27 ;  /* 0x000000ffff175224 */ /* 0x000fe400078e001b */
[----:B------:R-:W-:Y:S01]  /*3380*/  IMAD.MOV.U32 R19, RZ, RZ, R29 ;  /* 0x000000ffff137224 */ /* 0x000fe200078e001d */
[----:B------:R-:W-:-:S04]  /*3390*/  SHF.R.U32.HI R29, RZ, 0x2, R4 ;  /* 0x00000002ff1d7819 */ /* 0x000fc80000011604 */
[----:B------:R-:W-:Y:S01]  /*33a0*/  LOP3.LUT R29, R29, 0x70, RZ, 0xc0, !PT ;  /* 0x000000701d1d7812 */ /* 0x000fe200078ec0ff */
[----:B------:R0:W-:Y:S04]  /*33b0*/  STG.E.64 desc[UR4][R8.64+0xd00], R18 ;  /* 0x000d001208007986 */ /* 0x0001e8000c101b04 */
[----:B------:R1:W-:Y:S01]  /*33c0*/  STG.E.64 desc[UR4][R8.64+0xe00], R22 ;  /* 0x000e001608007986 */ /* 0x0003e2000c101b04 */
[----:B0-----:R-:W-:-:S05]  /*33d0*/  LOP3.LUT R19, R29, 0xf, R5, 0xf8, !PT ;  /* 0x0000000f1d137812 */ /* 0x001fca00078ef805 */
[----:B------:R-:W-:-:S05]  /*33e0*/  IMAD.WIDE.U32 R18, R19, 0x8, R12 ;  /* 0x0000000813127825 */ /* 0x000fca00078e000c */
[----:B------:R-:W4:Y:S01]  /*33f0*/  LDG.E.64.CONSTANT R20, desc[UR4][R18.64] ;  /* 0x0000000412147981 */ /* 0x000f22000c1e9b00 */
[-CC-:B--2---:R-:W-:Y:S02]  /*3400*/  SHF.R.U64 R28, R10, R3.reuse, R11.reuse ;  /* 0x000000030a1c7219 */ /* 0x184fe4000000120b */
[----:B------:R-:W-:Y:S01]  /*3410*/  SHF.R.U32.HI R10, RZ, R3, R11 ;  /* 0x00000003ff0a7219 */ /* 0x000fe2000001160b */
[----:B------:R-:W-:Y:S01]  /*3420*/  VIADD R11, R5, 0x260 ;  /* 0x00000260050b7836 */ /* 0x000fe20000000000 */
[----:B------:R-:W-:-:S04]  /*3430*/  @P1 IADD3 R3, PT, PT, -R3, 0x40, RZ ;  /* 0x0000004003031810 */ /* 0x000fc80007ffe1ff */
[----:B---3--:R-:W-:Y:S02]  /*3440*/  @P1 SHF.L.U32 R3, R25, R3, RZ ;  /* 0x0000000319031219 */ /* 0x008fe400000006ff */
[----:B------:R-:W-:Y:S02]  /*3450*/  SHF.R.U32.HI R11, RZ, 0x4, R11 ;  /* 0x00000004ff0b7819 */ /* 0x000fe4000001160b */
[C---:B------:R-:W-:Y:S02]  /*3460*/  LOP3.LUT R27, R28.reuse, 0x7, RZ, 0xc0, !PT ;  /* 0x000000071c1b7812 */ /* 0x040fe400078ec0ff */
[----:B------:R-:W-:Y:S02]  /*3470*/  @P1 LOP3.LUT R27, R28, 0x7, R3, 0xf8, !PT ;  /* 0x000000071c1b1812 */ /* 0x000fe400078ef803 */
[----:B------:R-:W-:Y:S01]  /*3480*/  LOP3.LUT R3, R4, 0x3f, RZ, 0xc0, !PT ;  /* 0x0000003f04037812 */ /* 0x000fe200078ec0ff */
[----:B------:R-:W-:-:S03]  /*3490*/  IMAD R25, R11, 0x3, RZ ;  /* 0x000000030b197824 */ /* 0x000fc600078e02ff */
[----:B------:R-:W-:Y:S01]  /*34a0*/  ISETP.GE.U32.AND P5, PT, R3, 0x3e, PT ;  /* 0x0000003e0300780c */ /* 0x000fe20003fa6070 */
[----:B------:R-:W-:Y:S01]  /*34b0*/  IMAD.MOV.U32 R28, RZ, RZ, RZ ;  /* 0x000000ffff1c7224 */ /* 0x000fe200078e00ff */
[----:B------:R-:W-:Y:S01]  /*34c0*/  SHF.R.U32.HI R4, RZ, 0x2, R25 ;  /* 0x00000002ff047819 */ /* 0x000fe20000011619 */
[----:B------:R-:W-:Y:S02]  /*34d0*/  @P1 IMAD.MOV.U32 R28, RZ, RZ, R10 ;  /* 0x000000ffff1c1224 */ /* 0x000fe400078e000a */
[----:B------:R-:W-:Y:S01]  /*34e0*/  VIADD R10, R5, 0x280 ;  /* 0x00000280050a7836 */ /* 0x000fe20000000000 */
[----:B------:R-:W-:-:S04]  /*34f0*/  LOP3.LUT R4, R4, 0x70, RZ, 0xc0, !PT ;  /* 0x0000007004047812 */ /* 0x000fc800078ec0ff */
[----:B-1----:R-:W-:Y:S02]  /*3500*/  SHF.R.U32.HI R22, RZ, 0x4, R10 ;  /* 0x00000004ff167819 */ /* 0x002fe4000001160a */
[----:B------:R-:W-:Y:S02]  /*3510*/  LOP3.LUT R11, R4, 0xf, R5, 0xf8, !PT ;  /* 0x0000000f040b7812 */ /* 0x000fe400078ef805 */
[----:B------:R0:W2:Y:S01]  /*3520*/  @P5 LDG.E.CONSTANT R4, desc[UR4][R18.64+0x80] ;  /* 0x0000800412045981 */ /* 0x0000a2000c1e9900 */
[----:B------:R-:W-:-:S04]  /*3530*/  LOP3.LUT R25, R25, 0x3f, RZ, 0xc0, !PT ;  /* 0x0000003f19197812 */ /* 0x000fc800078ec0ff */
[----:B------:R-:W-:Y:S01]  /*3540*/  ISETP.GE.U32.AND P4, PT, R25, 0x3e, PT ;  /* 0x0000003e1900780c */ /* 0x000fe20003f86070 */
[----:B0-----:R-:W-:Y:S02]  /*3550*/  IMAD.MOV.U32 R19, RZ, RZ, R28 ;  /* 0x000000ffff137224 */ /* 0x001fe400078e001c */
[----:B------:R-:W-:Y:S02]  /*3560*/  IMAD R28, R22, 0x3, RZ ;  /* 0x00000003161c7824 */ /* 0x000fe400078e02ff */
[----:B------:R-:W-:-:S05]  /*3570*/  IMAD.MOV.U32 R18, RZ, RZ, R27 ;  /* 0x000000ffff127224 */ /* 0x000fca00078e001b */
[----:B------:R4:W-:Y:S01]  /*3580*/  STG.E.64 desc[UR4][R8.64+0xf00], R18 ;  /* 0x000f001208007986 */ /* 0x0009e2000c101b04 */
[-CC-:B-----5:R-:W-:Y:S02]  /*3590*/  SHF.R.U64 R29, R14, R6.reuse, R15.reuse ;  /* 0x000000060e1d7219 */ /* 0x1a0fe4000000120f */
[----:B------:R-:W-:Y:S02]  /*35a0*/  SHF.R.U32.HI R14, RZ, R6, R15 ;  /* 0x00000006ff0e7219 */ /* 0x000fe4000001160f */
[----:B------:R-:W-:Y:S02]  /*35b0*/  @P2 IADD3 R15, PT, PT, -R6, 0x40, RZ ;  /* 0x00000040060f2810 */ /* 0x000fe40007ffe1ff */
[----:B------:R-:W-:Y:S02]  /*35c0*/  SHF.R.U32.HI R6, RZ, 0x2, R28 ;  /* 0x00000002ff067819 */ /* 0x000fe4000001161c */
[----:B----4-:R-:W-:Y:S02]  /*35d0*/  @P2 SHF.L.U32 R18, R24, R15, RZ ;  /* 0x0000000f18122219 */ /* 0x010fe400000006ff */
[----:B------:R-:W-:Y:S01]  /*35e0*/  LOP3.LUT R24, R6, 0x70, RZ, 0xc0, !PT ;  /* 0x0000007006187812 */ /* 0x000fe200078ec0ff */
[----:B------:R-:W-:Y:S01]  /*35f0*/  IMAD.WIDE.U32 R10, R11, 0x8, R12 ;  /* 0x000000080b0a7825 */ /* 0x000fe200078e000c */
[----:B------:R-:W-:-:S02]  /*3600*/  LOP3.LUT R19, R28, 0x3f, RZ, 0xc0, !PT ;  /* 0x0000003f1c137812 */ /* 0x000fc400078ec0ff */
[----:B------:R-:W-:Y:S02]  /*3610*/  LOP3.LUT R15, R24, 0xf, R5, 0xf8, !PT ;  /* 0x0000000f180f7812 */ /* 0x000fe400078ef805 */
[----:B------:R-:W3:Y:S01]  /*3620*/  @P4 LDG.E.CONSTANT R27, desc[UR4][R10.64+0x80] ;  /* 0x000080040a1b4981 */ /* 0x000ee2000c1e9900 */
[----:B------:R-:W-:-:S03]  /*3630*/  LOP3.LUT R6, R29, 0x7, RZ, 0xc0, !PT ;  /* 0x000000071d067812 */ /* 0x000fc600078ec0ff */
[----:B------:R0:W4:Y:S01]  /*3640*/  LDG.E.64.CONSTANT R22, desc[UR4][R10.64] ;  /* 0x000000040a167981 */ /* 0x000122000c1e9b00 */
[----:B------:R-:W-:Y:S01]  /*3650*/  ISETP.GE.U32.AND P1, PT, R19, 0x3e, PT ;  /* 0x0000003e1300780c */ /* 0x000fe20003f26070 */
[----:B------:R-:W-:Y:S01]  /*3660*/  VIADD R24, R5, 0x2a0 ;  /* 0x000002a005187836 */ /* 0x000fe20000000000 */
[----:B------:R-:W-:Y:S01]  /*3670*/  @P2 LOP3.LUT R6, R29, 0x7, R18, 0xf8, !PT ;  /* 0x000000071d062812 */ /* 0x000fe200078ef812 */
[----:B------:R-:W-:Y:S02]  /*3680*/  IMAD.MOV.U32 R29, RZ, RZ, RZ ;  /* 0x000000ffff1d7224 */ /* 0x000fe400078e00ff */
[----:B------:R-:W-:Y:S02]  /*3690*/  @P2 IMAD.MOV.U32 R29, RZ, RZ, R14 ;  /* 0x000000ffff1d2224 */ /* 0x000fe400078e000e */
[----:B0-----:R-:W-:Y:S01]  /*36a0*/  IMAD.WIDE.U32 R10, R15, 0x8, R12 ;  /* 0x000000080f0a7825 */ /* 0x001fe200078e000c */
[----:B------:R-:W-:-:S04]  /*36b0*/  SHF.R.U32.HI R24, RZ, 0x4, R24 ;  /* 0x00000004ff187819 */ /* 0x000fc80000011618 */
[----:B------:R-:W5:Y:S01]  /*36c0*/  LDG.E.64.CONSTANT R14, desc[UR4][R10.64] ;  /* 0x000000040a0e7981 */ /* 0x000f62000c1e9b00 */
[----:B------:R-:W-:-:S03]  /*36d0*/  IMAD R28, R24, 0x3, RZ ;  /* 0x00000003181c7824 */ /* 0x000fc600078e02ff */
[----:B------:R0:W5:Y:S01]  /*36e0*/  @P1 LDG.E.CONSTANT R18, desc[UR4][R10.64+0x80] ;  /* 0x000080040a121981 */ /* 0x000162000c1e9900 */
[-CC-:B------:R-:W-:Y:S01]  /*36f0*/  SHF.R.U32.HI R24, RZ, R7.reuse, R17.reuse ;  /* 0x00000007ff187219 */ /* 0x180fe20000011611 */
[----:B0-----:R-:W-:Y:S01]  /*3700*/  IMAD.MOV.U32 R10, RZ, RZ, R6 ;  /* 0x000000ffff0a7224 */ /* 0x001fe200078e0006 */
[----:B------:R-:W-:Y:S02]  /*3710*/  SHF.R.U64 R6, R16, R7, R17 ;  /* 0x0000000710067219 */ /* 0x000fe40000001211 */
[----:B------:R-:W-:Y:S02]  /*3720*/  SHF.R.U32.HI R16, RZ, 0x2, R28 ;  /* 0x00000002ff107819 */ /* 0x000fe4000001161c */
[----:B------:R-:W-:Y:S02]  /*3730*/  @P3 IADD3 R7, PT, PT, -R7, 0x40, RZ ;  /* 0x0000004007073810 */ /* 0x000fe40007ffe1ff */
[----:B------:R-:W-:Y:S01]  /*3740*/  LOP3.LUT R16, R16, 0x70, RZ, 0xc0, !PT ;  /* 0x0000007010107812 */ /* 0x000fe200078ec0ff */
[----:B------:R-:W-:Y:S01]  /*3750*/  IMAD.MOV.U32 R11, RZ, RZ, R29 ;  /* 0x000000ffff0b7224 */ /* 0x000fe200078e001d */
[----:B------:R-:W-:-:S02]  /*3760*/  @P3 SHF.L.U32 R29, R26, R7, RZ ;  /* 0x000000071a1d3219 */ /* 0x000fc400000006ff */
[----:B------:R-:W-:Y:S02]  /*3770*/  LOP3.LUT R7, R16, 0xf, R5, 0xf8, !PT ;  /* 0x0000000f10077812 */ /* 0x000fe400078ef805 */
[----:B------:R-:W-:Y:S02]  /*3780*/  LOP3.LUT R17, R28, 0x3f, RZ, 0xc0, !PT ;  /* 0x0000003f1c117812 */ /* 0x000fe400078ec0ff */
[C---:B------:R-:W-:Y:S02]  /*3790*/  LOP3.LUT R26, R6.reuse, 0x7, RZ, 0xc0, !PT ;  /* 0x00000007061a7812 */ /* 0x040fe400078ec0ff */
[----:B------:R-:W-:Y:S01]  /*37a0*/  @P3 LOP3.LUT R26, R6, 0x7, R29, 0xf8, !PT ;  /* 0x00000007061a3812 */ /* 0x000fe200078ef81d */
[----:B------:R-:W-:Y:S01]  /*37b0*/  IMAD.WIDE.U32 R6, R7, 0x8, R12 ;  /* 0x0000000807067825 */ /* 0x000fe200078e000c */
[----:B------:R-:W-:Y:S01]  /*37c0*/  ISETP.GE.U32.AND P2, PT, R17, 0x3e, PT ;  /* 0x0000003e1100780c */ /* 0x000fe20003f46070 */
[----:B------:R0:W-:-:S12]  /*37d0*/  STG.E.64 desc[UR4][R8.64+0x1000], R10 ;  /* 0x0010000a08007986 */ /* 0x0001d8000c101b04 */
[----:B------:R-:W5:Y:S04]  /*37e0*/  @P2 LDG.E.CONSTANT R16, desc[UR4][R6.64+0x80] ;  /* 0x0000800406102981 */ /* 0x000f68000c1e9900 */
[----:B0-----:R0:W5:Y:S01]  /*37f0*/  LDG.E.64.CONSTANT R10, desc[UR4][R6.64] ;  /* 0x00000004060a7981 */ /* 0x001162000c1e9b00 */
[-CC-:B------:R-:W-:Y:S02]  /*3800*/  SHF.R.U64 R20, R20, R3.reuse, R21.reuse ;  /* 0x0000000314147219 */ /* 0x180fe40000001215 */
[----:B------:R-:W-:Y:S02]  /*3810*/  SHF.R.U32.HI R21, RZ, R3, R21 ;  /* 0x00000003ff157219 */ /* 0x000fe40000011615 */
[----:B------:R-:W-:Y:S01]  /*3820*/  @P5 IADD3 R3, PT, PT, -R3, 0x40, RZ ;  /* 0x0000004003035810 */ /* 0x000fe20007ffe1ff */
[----:B0-----:R-:W-:-:S02]  /*3830*/  IMAD.MOV.U32 R7, RZ, RZ, RZ ;  /* 0x000000ffff077224 */ /* 0x001fc400078e00ff */
[----:B------:R-:W-:Y:S02]  /*3840*/  @P5 IMAD.MOV.U32 R7, RZ, RZ, R21 ;  /* 0x000000ffff075224 */ /* 0x000fe400078e0015 */
[----:B------:R-:W-:Y:S02]  /*3850*/  IMAD.MOV.U32 R29, RZ, RZ, RZ ;  /* 0x000000ffff1d7224 */ /* 0x000fe400078e00ff */
[----:B------:R-:W-:Y:S02]  /*3860*/  @P3 IMAD.MOV.U32 R29, RZ, RZ, R24 ;  /* 0x000000ffff1d3224 */ /* 0x000fe400078e0018 */
[----:B------:R-:W-:-:S05]  /*3870*/  VIADD R24, R5, 0x320 ;  /* 0x0000032005187836 */ /* 0x000fca0000000000 */
[----:B------:R-:W-:Y:S02]  /*3880*/  SHF.R.U32.HI R24, RZ, 0x4, R24 ;  /* 0x00000004ff187819 */ /* 0x000fe40000011618 */
[----:B--2---:R-:W-:Y:S02]  /*3890*/  @P5 SHF.L.U32 R3, R4, R3, RZ ;  /* 0x0000000304035219 */ /* 0x004fe400000006ff */
[C---:B------:R-:W-:Y:S02]  /*38a0*/  LOP3.LUT R4, R20.reuse, 0x7, RZ, 0xc0, !PT ;  /* 0x0000000714047812 */ /* 0x040fe400078ec0ff */
[----:B------:R-:W-:Y:S02]  /*38b0*/  @P5 LOP3.LUT R4, R20, 0x7, R3, 0xf8, !PT ;  /* 0x0000000714045812 */ /* 0x000fe400078ef803 */
[----:B------:R-:W-:-:S03]  /*38c0*/  @P4 IADD3 R20, PT, PT, -R25, 0x40, RZ ;  /* 0x0000004019144810 */ /* 0x000fc60007ffe1ff */
[----:B------:R-:W-:Y:S02]  /*38d0*/  IMAD.MOV.U32 R6, RZ, RZ, R4 ;  /* 0x000000ffff067224 */ /* 0x000fe400078e0004 */
[----:B------:R-:W-:-:S03]  /*38e0*/  VIADD R4, R5, 0x2c0 ;  /* 0x000002c005047836 */ /* 0x000fc60000000000 */
[----:B------:R0:W-:Y:S02]  /*38f0*/  STG.E.64 desc[UR4][R8.64+0x1200], R6 ;  /* 0x0012000608007986 */ /* 0x0001e4000c101b04 */
[----:B------:R-:W-:Y:S02]  /*3900*/  SHF.R.U32.HI R4, RZ, 0x4, R4 ;  /* 0x00000004ff047819 */ /* 0x000fe40000011604 */
[----:B---3--:R-:W-:Y:S02]  /*3910*/  @P4 SHF.L.U32 R20, R27, R20, RZ ;  /* 0x000000141b144219 */ /* 0x008fe400000006ff */
[-CC-:B----4-:R-:W-:Y:S02]  /*3920*/  SHF.R.U64 R3, R22, R25.reuse, R23.reuse ;  /* 0x0000001916037219 */ /* 0x190fe40000001217 */
[----:B------:R-:W-:Y:S02]  /*3930*/  SHF.R.U32.HI R28, RZ, R25, R23 ;  /* 0x00000019ff1c7219 */ /* 0x000fe40000011617 */
[----:B------:R-:W-:-:S02]  /*3940*/  LOP3.LUT R22, R3, 0x7, RZ, 0xc0, !PT ;  /* 0x0000000703167812 */ /* 0x000fc400078ec0ff */
[----:B------:R-:W-:Y:S01]  /*3950*/  @P4 LOP3.LUT R22, R3, 0x7, R20, 0xf8, !PT ;  /* 0x0000000703164812 */ /* 0x000fe200078ef814 */
[----:B------:R-:W-:Y:S02]  /*3960*/  IMAD.MOV.U32 R23, RZ, RZ, RZ ;  /* 0x000000ffff177224 */ /* 0x000fe400078e00ff */
[----:B------:R-:W-:Y:S02]  /*3970*/  @P4 IMAD.MOV.U32 R23, RZ, RZ, R28 ;  /* 0x000000ffff174224 */ /* 0x000fe400078e001c */
[----:B0-----:R-:W-:Y:S01]  /*3980*/  IMAD.MOV.U32 R6, RZ, RZ, R22 ;  /* 0x000000ffff067224 */ /* 0x001fe200078e0016 */
[-CC-:B-----5:R-:W-:Y:S02]  /*3990*/  SHF.R.U32.HI R3, RZ, R19.reuse, R15.reuse ;  /* 0x00000013ff037219 */ /* 0x1a0fe4000001160f */
[----:B------:R-:W-:Y:S01]  /*39a0*/  SHF.R.U64 R15, R14, R19, R15 ;  /* 0x000000130e0f7219 */ /* 0x000fe2000000120f */
[----:B------:R-:W-:Y:S02]  /*39b0*/  VIADD R14, R5, 0x2e0 ;  /* 0x000002e0050e7836 */ /* 0x000fe40000000000 */
[----:B------:R-:W-:-:S02]  /*39c0*/  IMAD.MOV.U32 R22, RZ, RZ, RZ ;  /* 0x000000ffff167224 */ /* 0x000fc400078e00ff */
[----:B------:R-:W-:Y:S01]  /*39d0*/  IMAD.MOV.U32 R7, RZ, RZ, R23 ;  /* 0x000000ffff077224 */ /* 0x000fe200078e0017 */
[----:B------:R-:W-:Y:S01]  /*39e0*/  SHF.R.U32.HI R14, RZ, 0x4, R14 ;  /* 0x00000004ff0e7819 */ /* 0x000fe2000001160e */
[----:B------:R-:W-:Y:S02]  /*39f0*/  @P1 IMAD.MOV.U32 R22, RZ, RZ, R3 ;  /* 0x000000ffff161224 */ /* 0x000fe400078e0003 */
[----:B------:R-:W-:Y:S02]  /*3a00*/  VIADD R20, R5, 0x300 ;  /* 0x0000030005147836 */ /* 0x000fe40000000000 */
[----:B------:R-:W-:Y:S01]  /*3a10*/  IMAD R3, R4, 0x3, RZ ;  /* 0x0000000304037824 */ /* 0x000fe200078e02ff */
[----:B------:R0:W-:Y:S01]  /*3a20*/  STG.E.64 desc[UR4][R8.64+0x1300], R6 ;  /* 0x0013000608007986 */ /* 0x0001e2000c101b04 */
[----:B------:R-:W-:Y:S02]  /*3a30*/  @P1 IADD3 R19, PT, PT, -R19, 0x40, RZ ;  /* 0x0000004013131810 */ /* 0x000fe40007ffe1ff */
[----:B------:R-:W-:-:S02]  /*3a40*/  SHF.R.U32.HI R20, RZ, 0x4, R20 ;  /* 0x00000004ff147819 */ /* 0x000fc40000011614 */
[----:B------:R-:W-:Y:S02]  /*3a50*/  SHF.R.U32.HI R4, RZ, 0x2, R3 ;  /* 0x00000002ff047819 */ /* 0x000fe40000011603 */
[----:B------:R-:W-:Y:S02]  /*3a60*/  LOP3.LUT R3, R3, 0x3f, RZ, 0xc0, !PT ;  /* 0x0000003f03037812 */ /* 0x000fe400078ec0ff */
[----:B------:R-:W-:Y:S01]  /*3a70*/  @P1 SHF.L.U32 R18, R18, R19, RZ ;  /* 0x0000001312121219 */ /* 0x000fe200000006ff */
[----:B0-----:R-:W-:Y:S01]  /*3a80*/  IMAD R7, R14, 0x3, RZ ;  /* 0x000000030e077824 */ /* 0x001fe200078e02ff */
[----:B------:R-:W-:Y:S01]  /*3a90*/  LOP3.LUT R6, R4, 0x70, RZ, 0xc0, !PT ;  /* 0x0000007004067812 */ /* 0x000fe200078ec0ff */
[----:B------:R-:W-:Y:S01]  /*3aa0*/  IMAD R14, R20, 0x3, RZ ;  /* 0x00000003140e7824 */ /* 0x000fe200078e02ff */
[----:B------:R-:W-:Y:S02]  /*3ab0*/  LOP3.LUT R23, R15, 0x7, RZ, 0xc0, !PT ;  /* 0x000000070f177812 */ /* 0x000fe400078ec0ff */
[----:B------:R-:W-:Y:S01]  /*3ac0*/  LOP3.LUT R4, R7, 0x3f, RZ, 0xc0, !PT ;  /* 0x0000003f07047812 */ /* 0x000fe200078ec0ff */
[----:B------:R-:W-:Y:S01]  /*3ad0*/  IMAD.MOV.U32 R27, RZ, RZ, R29 ;  /* 0x000000ffff1b7224 */ /* 0x000fe200078e001d */
[----:B------:R-:W-:-:S02]  /*3ae0*/  SHF.R.U32.HI R7, RZ, 0x2, R7 ;  /* 0x00000002ff077819 */ /* 0x000fc40000011607 */
[----:B------:R-:W-:Y:S02]  /*3af0*/  ISETP.GE.U32.AND P3, PT, R3, 0x3e, PT ;  /* 0x0000003e0300780c */ /* 0x000fe40003f66070 */
[----:B------:R-:W-:Y:S02]  /*3b00*/  @P1 LOP3.LUT R23, R15, 0x7, R18, 0xf8, !PT ;  /* 0x000000070f171812 */ /* 0x000fe400078ef812 */
[----:B------:R-:W-:Y:S02]  /*3b10*/  LOP3.LUT R21, R6, 0xf, R5, 0xf8, !PT ;  /* 0x0000000f06157812 */ /* 0x000fe400078ef805 */
[----:B------:R-:W-:Y:S02]  /*3b20*/  SHF.R.U32.HI R15, RZ, 0x2, R14 ;  /* 0x00000002ff0f7819 */ /* 0x000fe4000001160e */
[----:B------:R-:W-:Y:S01]  /*3b30*/  LOP3.LUT R6, R7, 0x70, RZ, 0xc0, !PT ;  /* 0x0000007007067812 */ /* 0x000fe200078ec0ff */
[----:B------:R0:W-:Y:S01]  /*3b40*/  STG.E.64 desc[UR4][R8.64+0x1100], R26 ;  /* 0x0011001a08007986 */ /* 0x0001e2000c101b04 */
[----:B------:R-:W-:-:S02]  /*3b50*/  IMAD.WIDE.U32 R20, R21, 0x8, R12 ;  /* 0x0000000815147825 */ /* 0x000fc400078e000c */
[----:B------:R-:W-:Y:S02]  /*3b60*/  LOP3.LUT R19, R6, 0xf, R5, 0xf8, !PT ;  /* 0x0000000f06137812 */ /* 0x000fe400078ef805 */
[----:B------:R-:W-:Y:S01]  /*3b70*/  IMAD R28, R24, 0x3, RZ ;  /* 0x00000003181c7824 */ /* 0x000fe200078e02ff */
[-C--:B------:R-:W-:Y:S01]  /*3b80*/  SHF.R.U64 R25, R10, R17.reuse, R11 ;  /* 0x000000110a197219 */ /* 0x080fe2000000120b */
[----:B------:R-:W2:Y:S01]  /*3b90*/  @P3 LDG.E.CONSTANT R6, desc[UR4][R20.64+0x80] ;  /* 0x0000800414063981 */ /* 0x000ea2000c1e9900 */
[----:B------:R-:W-:Y:S02]  /*3ba0*/  ISETP.GE.U32.AND P4, PT, R4, 0x3e, PT ;  /* 0x0000003e0400780c */ /* 0x000fe40003f86070 */
[----:B0-----:R-:W-:Y:S01]  /*3bb0*/  LOP3.LUT R26, R15, 0x70, RZ, 0xc0, !PT ;  /* 0x000000700f1a7812 */ /* 0x001fe200078ec0ff */
[----:B------:R-:W-:Y:S01]  /*3bc0*/  IMAD.WIDE.U32 R18, R19, 0x8, R12 ;  /* 0x0000000813127825 */ /* 0x000fe200078e000c */
[----:B------:R-:W-:Y:S02]  /*3bd0*/  LOP3.LUT R7, R14, 0x3f, RZ, 0xc0, !PT ;  /* 0x0000003f0e077812 */ /* 0x000fe400078ec0ff */
[----:B------:R-:W-:Y:S01]  /*3be0*/  LOP3.LUT R27, R26, 0xf, R5, 0xf8, !PT ;  /* 0x0000000f1a1b7812 */ /* 0x000fe200078ef805 */
[----:B------:R0:W3:Y:S01]  /*3bf0*/  LDG.E.64.CONSTANT R14, desc[UR4][R20.64] ;  /* 0x00000004140e7981 */ /* 0x0000e2000c1e9b00 */
[----:B------:R-:W-:-:S02]  /*3c00*/  SHF.R.U32.HI R10, RZ, R17, R11 ;  /* 0x00000011ff0a7219 */ /* 0x000fc4000001160b */
[----:B------:R-:W-:Y:S01]  /*3c10*/  @P2 IADD3 R11, PT, PT, -R17, 0x40, RZ ;  /* 0x00000040110b2810 */ /* 0x000fe20007ffe1ff */
[----:B------:R-:W-:Y:S01]  /*3c20*/  IMAD.WIDE.U32 R26, R27, 0x8, R12 ;  /* 0x000000081b1a7825 */ /* 0x000fe200078e000c */
[----:B------:R-:W-:Y:S01]  /*3c30*/  SHF.R.U32.HI R17, RZ, 0x2, R28 ;  /* 0x00000002ff117819 */ /* 0x000fe2000001161c */
[----:B------:R-:W4:Y:S02]  /*3c40*/  @P4 LDG.E.CONSTANT R24, desc[UR4][R18.64+0x80] ;  /* 0x0000800412184981 */ /* 0x000f24000c1e9900 */
[----:B0-----:R-:W-:Y:S02]  /*3c50*/  IMAD.MOV.U32 R20, RZ, RZ, R23 ;  /* 0x000000ffff147224 */ /* 0x001fe400078e0017 */
[----:B------:R-:W-:Y:S01]  /*3c60*/  IMAD.MOV.U32 R21, RZ, RZ, R22 ;  /* 0x000000ffff157224 */ /* 0x000fe200078e0016 */
[----:B------:R-:W-:Y:S01]  /*3c70*/  ISETP.GE.U32.AND P5, PT, R7, 0x3e, PT ;  /* 0x0000003e0700780c */ /* 0x000fe20003fa6070 */
[----:B------:R0:W5:Y:S01]  /*3c80*/  LDG.E.64.CONSTANT R22, desc[UR4][R18.64] ;  /* 0x0000000412167981 */ /* 0x000162000c1e9b00 */
[----:B------:R-:W-:-:S02]  /*3c90*/  @P2 SHF.L.U32 R11, R16, R11, RZ ;  /* 0x0000000b100b2219 */ /* 0x000fc400000006ff */
[----:B------:R-:W-:Y:S01]  /*3ca0*/  LOP3.LUT R29, R17, 0x70, RZ, 0xc0, !PT ;  /* 0x00000070111d7812 */ /* 0x000fe200078ec0ff */
[----:B------:R1:W-:Y:S04]  /*3cb0*/  STG.E.64 desc[UR4][R8.64+0x1400], R20 ;  /* 0x0014001408007986 */ /* 0x0003e8000c101b04 */
[----:B------:R-:W4:Y:S01]  /*3cc0*/  LDG.E.64.CONSTANT R16, desc[UR4][R26.64] ;  /* 0x000000041a107981 */ /* 0x000f22000c1e9b00 */
[----:B0-----:R-:W-:Y:S02]  /*3cd0*/  LOP3.LUT R19, R29, 0xf, R5, 0xf8, !PT ;  /* 0x0000000f1d137812 */ /* 0x001fe400078ef805 */
[----:B-1----:R-:W-:Y:S01]  /*3ce0*/  LOP3.LUT R21, R28, 0x3f, RZ, 0xc0, !PT ;  /* 0x0000003f1c157812 */ /* 0x002fe200078ec0ff */
[----:B------:R-:W4:Y:S03]  /*3cf0*/  @P5 LDG.E.CONSTANT R20, desc[UR4][R26.64+0x80] ;  /* 0x000080041a145981 */ /* 0x000f26000c1e9900 */
[----:B------:R-:W-:Y:S01]  /*3d00*/  ISETP.GE.U32.AND P1, PT, R21, 0x3e, PT ;  /* 0x0000003e1500780c */ /* 0x000fe20003f26070 */
[----:B------:R-:W-:Y:S01]  /*3d10*/  IMAD.WIDE.U32 R18, R19, 0x8, R12 ;  /* 0x0000000813127825 */ /* 0x000fe200078e000c */
[----:B------:R-:W-:-:S02]  /*3d20*/  LOP3.LUT R28, R25, 0x7, RZ, 0xc0, !PT ;  /* 0x00000007191c7812 */ /* 0x000fc400078ec0ff */
[----:B------:R-:W-:Y:S01]  /*3d30*/  @P2 LOP3.LUT R28, R25, 0x7, R11, 0xf8, !PT ;  /* 0x00000007191c2812 */ /* 0x000fe200078ef80b */
[----:B------:R-:W-:Y:S02]  /*3d40*/  IMAD.MOV.U32 R29, RZ, RZ, RZ ;  /* 0x000000ffff1d7224 */ /* 0x000fe400078e00ff */
[----:B------:R-:W-:Y:S02]  /*3d50*/  @P2 IMAD.MOV.U32 R29, RZ, RZ, R10 ;  /* 0x000000ffff1d2224 */ /* 0x000fe400078e000a */
[----:B------:R-:W4:Y:S04]  /*3d60*/  LDG.E.64.CONSTANT R10, desc[UR4][R18.64] ;  /* 0x00000004120a7981 */ /* 0x000f28000c1e9b00 */
[----:B------:R0:W4:Y:S02]  /*3d70*/  @P1 LDG.E.CONSTANT R25, desc[UR4][R18.64+0x80] ;  /* 0x0000800412191981 */ /* 0x000124000c1e9900 */
[----:B0-----:R-:W-:-:S02]  /*3d80*/  IMAD.MOV.U32 R18, RZ, RZ, R28 ;  /* 0x000000ffff127224 */ /* 0x001fc400078e001c */
[----:B------:R-:W-:-:S05]  /*3d90*/  IMAD.MOV.U32 R19, RZ, RZ, R29 ;  /* 0x000000ffff137224 */ /* 0x000fca00078e001d */
[----:B------:R0:W-:Y:S01]  /*3da0*/  STG.E.64 desc[UR4][R8.64+0x1500], R18 ;  /* 0x0015001208007986 */ /* 0x0001e2000c101b04 */
[----:B------:R-:W-:Y:S02]  /*3db0*/  @P4 IADD3 R27, PT, PT, -R4, 0x40, RZ ;  /* 0x00000040041b4810 */ /* 0x000fe40007ffe1ff */
[----:B0-----:R-:W-:Y:S01]  /*3dc0*/  @P5 IADD3 R19, PT, PT, -R7, 0x40, RZ ;  /* 0x0000004007135810 */ /* 0x001fe20007ffe1ff */
[----:B------:R-:W-:Y:S01]  /*3dd0*/  IMAD.MOV.U32 R18, RZ, RZ, RZ ;  /* 0x000000ffff127224 */ /* 0x000fe200078e00ff */
[-CC-:B---3--:R-:W-:Y:S02]  /*3de0*/  SHF.R.U64 R14, R14, R3.reuse, R15.reuse ;  /* 0x000000030e0e7219 */ /* 0x188fe4000000120f */
[----:B------:R-:W-:Y:S02]  /*3df0*/  SHF.R.U32.HI R26, RZ, R3, R15 ;  /* 0x00000003ff1a7219 */ /* 0x000fe4000001160f */
[----:B------:R-:W-:-:S04]  /*3e00*/  @P3 IADD3 R3, PT, PT, -R3, 0x40, RZ ;  /* 0x0000004003033810 */ /* 0x000fc80007ffe1ff */
[----:B--2---:R-:W-:Y:S01]  /*3e10*/  @P3 SHF.L.U32 R29, R6, R3, RZ ;  /* 0x00000003061d3219 */ /* 0x004fe200000006ff */
[----:B------:R-:W-:Y:S01]  /*3e20*/  IMAD.MOV.U32 R3, RZ, RZ, RZ ;  /* 0x000000ffff037224 */ /* 0x000fe200078e00ff */
[-CC-:B-----5:R-:W-:Y:S02]  /*3e30*/  SHF.R.U64 R22, R22, R4.reuse, R23.reuse ;  /* 0x0000000416167219 */ /* 0x1a0fe40000001217 */
[----:B------:R-:W-:Y:S02]  /*3e40*/  SHF.R.U32.HI R23, RZ, R4, R23 ;  /* 0x00000004ff177219 */ /* 0x000fe40000011617 */
[-CC-:B----4-:R-:W-:Y:S02]  /*3e50*/  SHF.R.U64 R16, R16, R7.reuse, R17.reuse ;  /* 0x0000000710107219 */ /* 0x190fe40000001211 */
[----:B------:R-:W-:Y:S01]  /*3e60*/  SHF.R.U32.HI R7, RZ, R7, R17 ;  /* 0x00000007ff077219 */ /* 0x000fe20000011611 */
[----:B------:R-:W-:Y:S01]  /*3e70*/  @P4 IMAD.MOV.U32 R3, RZ, RZ, R23 ;  /* 0x000000ffff034224 */ /* 0x000fe200078e0017 */
[----:B------:R-:W-:-:S02]  /*3e80*/  LOP3.LUT R4, R14, 0x7, RZ, 0xc0, !PT ;  /* 0x000000070e047812 */ /* 0x000fc400078ec0ff */
[----:B------:R-:W-:Y:S01]  /*3e90*/  @P3 LOP3.LUT R4, R14, 0x7, R29, 0xf8, !PT ;  /* 0x000000070e043812 */ /* 0x000fe200078ef81d */
[----:B------:R-:W-:Y:S02]  /*3ea0*/  @P5 IMAD.MOV.U32 R18, RZ, RZ, R7 ;  /* 0x000000ffff125224 */ /* 0x000fe400078e0007 */
[----:B------:R-:W-:Y:S02]  /*3eb0*/  IMAD.MOV.U32 R7, RZ, RZ, R3 ;  /* 0x000000ffff077224 */ /* 0x000fe400078e0003 */
[----:B------:R-:W-:Y:S01]  /*3ec0*/  VIADD R3, R5, 0x340 ;  /* 0x0000034005037836 */ /* 0x000fe20000000000 */
[----:B------:R-:W-:Y:S01]  /*3ed0*/  @P4 SHF.L.U32 R27, R24, R27, RZ ;  /* 0x0000001b181b4219 */ /* 0x000fe200000006ff */
[----:B------:R-:W-:Y:S01]  /*3ee0*/  IMAD.MOV.U32 R14, RZ, RZ, R4 ;  /* 0x000000ffff0e7224 */ /* 0x000fe200078e0004 */
[----:B------:R-:W-:Y:S02]  /*3ef0*/  @P5 SHF.L.U32 R19, R20, R19, RZ ;  /* 0x0000001314135219 */ /* 0x000fe400000006ff */
[----:B------:R-:W-:-:S02]  /*3f00*/  @P1 IADD3 R4, PT, PT, -R21, 0x40, RZ ;  /* 0x0000004015041810 */ /* 0x000fc40007ffe1ff */
[----:B------:R-:W-:Y:S02]  /*3f10*/  SHF.R.U32.HI R3, RZ, 0x4, R3 ;  /* 0x00000004ff037819 */ /* 0x000fe40000011603 */
[----:B------:R-:W-:Y:S02]  /*3f20*/  LOP3.LUT R6, R22, 0x7, RZ, 0xc0, !PT ;  /* 0x0000000716067812 */ /* 0x000fe400078ec0ff */
[----:B------:R-:W-:Y:S02]  /*3f30*/  LOP3.LUT R17, R16, 0x7, RZ, 0xc0, !PT ;  /* 0x0000000710117812 */ /* 0x000fe400078ec0ff */
[----:B------:R-:W-:Y:S02]  /*3f40*/  @P4 LOP3.LUT R6, R22, 0x7, R27, 0xf8, !PT ;  /* 0x0000000716064812 */ /* 0x000fe400078ef81b */
[----:B------:R-:W-:Y:S02]  /*3f50*/  @P5 LOP3.LUT R17, R16, 0x7, R19, 0xf8, !PT ;  /* 0x0000000710115812 */ /* 0x000fe400078ef813 */
[-CC-:B------:R-:W-:Y:S01]  /*3f60*/  SHF.R.U64 R16, R10, R21.reuse, R11.reuse ;  /* 0x000000150a107219 */ /* 0x180fe2000000120b */
[----:B------:R-:W-:Y:S01]  /*3f70*/  IMAD.MOV.U32 R15, RZ, RZ, RZ ;  /* 0x000000ffff0f7224 */ /* 0x000fe200078e00ff */
[----:B------:R-:W-:Y:S01]  /*3f80*/  @P1 SHF.L.U32 R25, R25, R4, RZ ;  /* 0x0000000419191219 */ /* 0x000fe200000006ff */
[----:B------:R-:W-:Y:S01]  /*3f90*/  IMAD R4, R3, 0x3, RZ ;  /* 0x0000000303047824 */ /* 0x000fe200078e02ff */
[----:B------:R-:W-:Y:S01]  /*3fa0*/  SHF.R.U32.HI R10, RZ, R21, R11 ;  /* 0x00000015ff0a7219 */ /* 0x000fe2000001160b */
[----:B------:R-:W-:Y:S01]  /*3fb0*/  VIADD R11, R5, 0x360 ;  /* 0x00000360050b7836 */ /* 0x000fe20000000000 */
[----:B------:R0:W-:Y:S01]  /*3fc0*/  STG.E.64 desc[UR4][R8.64+0x1700], R6 ;  /* 0x0017000608007986 */ /* 0x0001e2000c101b04 */
[----:B------:R-:W-:Y:S01]  /*3fd0*/  @P3 IMAD.MOV.U32 R15, RZ, RZ, R26 ;  /* 0x000000ffff0f3224 */ /* 0x000fe200078e001a */
[----:B------:R-:W-:-:S02]  /*3fe0*/  SHF.R.U32.HI R3, RZ, 0x2, R4 ;  /* 0x00000002ff037819 */ /* 0x000fc40000011604 */
[----:B------:R-:W-:Y:S02]  /*3ff0*/  SHF.R.U32.HI R11, RZ, 0x4, R11 ;  /* 0x00000004ff0b7819 */ /* 0x000fe4000001160b */
[----:B------:R1:W-:Y:S01]  /*4000*/  STG.E.64 desc[UR4][R8.64+0x1600], R14 ;  /* 0x0016000e08007986 */ /* 0x0003e2000c101b04 */
[----:B0-----:R-:W-:Y:S02]  /*4010*/  IMAD.MOV.U32 R6, RZ, RZ, R17 ;  /* 0x000000ffff067224 */ /* 0x001fe400078e0011 */
[----:B------:R-:W-:Y:S02]  /*4020*/  IMAD.MOV.U32 R7, RZ, RZ, R18 ;  /* 0x000000ffff077224 */ /* 0x000fe400078e0012 */
[----:B-1----:R-:W-:-:S03]  /*4030*/  VIADD R14, R5, 0x380 ;  /* 0x00000380050e7836 */ /* 0x002fc60000000000 */
[----:B------:R0:W-:Y:S01]  /*4040*/  STG.E.64 desc[UR4][R8.64+0x1800], R6 ;  /* 0x0018000608007986 */ /* 0x0001e2000c101b04 */
[----:B------:R-:W-:Y:S01]  /*4050*/  VIADD R15, R5, 0x3a0 ;  /* 0x000003a0050f7836 */ /* 0x000fe20000000000 */
[----:B------:R-:W-:Y:S02]  /*4060*/  LOP3.LUT R4, R4, 0x3f, RZ, 0xc0, !PT ;  /* 0x0000003f04047812 */ /* 0x000fe400078ec0ff */
[----:B------:R-:W-:Y:S02]  /*4070*/  SHF.R.U32.HI R14, RZ, 0x4, R14 ;  /* 0x00000004ff0e7819 */ /* 0x000fe4000001160e */
[----:B------:R-:W-:Y:S02]  /*4080*/  LOP3.LUT R22, R16, 0x7, RZ, 0xc0, !PT ;  /* 0x0000000710167812 */ /* 0x000fe400078ec0ff */
[----:B0-----:R-:W-:Y:S01]  /*4090*/  LOP3.LUT R6, R3, 0x70, RZ, 0xc0, !PT ;  /* 0x0000007003067812 */ /* 0x001fe200078ec0ff */
[----:B------:R-:W-:Y:S02]  /*40a0*/  IMAD R3, R11, 0x3, RZ ;  /* 0x000000030b037824 */ /* 0x000fe400078e02ff */
[----:B------:R-:W-:Y:S01]  /*40b0*/  VIADD R7, R5, 0x3c0 ;  /* 0x000003c005077836 */ /* 0x000fe20000000000 */
[----:B------:R-:W-:-:S02]  /*40c0*/  LOP3.LUT R17, R6, 0xf, R5, 0xf8, !PT ;  /* 0x0000000f06117812 */ /* 0x000fc400078ef805 */
[----:B------:R-:W-:Y:S01]  /*40d0*/  SHF.R.U32.HI R6, RZ, 0x2, R3 ;  /* 0x00000002ff067819 */ /* 0x000fe20000011603 */
[----:B------:R-:W-:Y:S01]  /*40e0*/  IMAD R11, R14, 0x3, RZ ;  /* 0x000000030e0b7824 */ /* 0x000fe200078e02ff */
[----:B------:R-:W-:Y:S02]  /*40f0*/  SHF.R.U32.HI R15, RZ, 0x4, R15 ;  /* 0x00000004ff0f7819 */ /* 0x000fe4000001160f */
[----:B------:R-:W-:Y:S02]  /*4100*/  @P1 LOP3.LUT R22, R16, 0x7, R25, 0xf8, !PT ;  /* 0x0000000710161812 */ /* 0x000fe400078ef819 */
[----:B------:R-:W-:Y:S02]  /*4110*/  ISETP.GE.U32.AND P5, PT, R4, 0x3e, PT ;  /* 0x0000003e0400780c */ /* 0x000fe40003fa6070 */
[----:B------:R-:W-:Y:S02]  /*4120*/  SHF.R.U32.HI R7, RZ, 0x4, R7 ;  /* 0x00000004ff077819 */ /* 0x000fe40000011607 */
[----:B------:R-:W-:-:S02]  /*4130*/  LOP3.LUT R25, R3, 0x3f, RZ, 0xc0, !PT ;  /* 0x0000003f03197812 */ /* 0x000fc400078ec0ff */
[----:B------:R-:W-:Y:S01]  /*4140*/  LOP3.LUT R6, R6, 0x70, RZ, 0xc0, !PT ;  /* 0x0000007006067812 */ /* 0x000fe200078ec0ff */
[----:B------:R-:W-:Y:S01]  /*4150*/  IMAD.WIDE.U32 R16, R17, 0x8, R12 ;  /* 0x0000000811107825 */ /* 0x000fe200078e000c */
[----:B------:R-:W-:Y:S02]  /*4160*/  SHF.R.U32.HI R18, RZ, 0x2, R11 ;  /* 0x00000002ff127819 */ /* 0x000fe4000001160b */
[----:B------:R-:W-:Y:S01]  /*4170*/  ISETP.GE.U32.AND P4, PT, R25, 0x3e, PT ;  /* 0x0000003e1900780c */ /* 0x000fe20003f86070 */
[----:B------:R-:W-:Y:S01]  /*4180*/  IMAD R3, R15, 0x3, RZ ;  /* 0x000000030f037824 */ /* 0x000fe200078e02ff */
[----:B------:R-:W-:Y:S01]  /*4190*/  LOP3.LUT R29, R6, 0xf, R5, 0xf8, !PT ;  /* 0x0000000f061d7812 */ /* 0x000fe200078ef805 */
[----:B------:R-:W-:Y:S01]  /*41a0*/  IMAD R7, R7, 0x3, RZ ;  /* 0x0000000307077824 */ /* 0x000fe200078e02ff */
[----:B------:R-:W-:Y:S01]  /*41b0*/  LOP3.LUT R6, R11, 0x3f, RZ, 0xc0, !PT ;  /* 0x0000003f0b067812 */ /* 0x000fe200078ec0ff */
[----:B------:R-:W2:Y:S01]  /*41c0*/  LDG.E.64.CONSTANT R14, desc[UR4][R16.64] ;  /* 0x00000004100e7981 */ /* 0x000ea2000c1e9b00 */
[----:B------:R-:W-:-:S02]  /*41d0*/  SHF.R.U32.HI R11, RZ, 0x2, R3 ;  /* 0x00000002ff0b7819 */ /* 0x000fc40000011603 */
[----:B------:R-:W-:Y:S01]  /*41e0*/  LOP3.LUT R18, R18, 0x70, RZ, 0xc0, !PT ;  /* 0x0000007012127812 */ /* 0x000fe200078ec0ff */
[----:B------:R-:W-:Y:S01]  /*41f0*/  IMAD.WIDE.U32 R28, R29, 0x8, R12 ;  /* 0x000000081d1c7825 */ /* 0x000fe200078e000c */
[----:B------:R-:W-:Y:S01]  /*4200*/  SHF.R.U32.HI R23, RZ, 0x2, R7 ;  /* 0x00000002ff177819 */ /* 0x000fe20000011607 */
[----:B------:R0:W3:Y:S01]  /*4210*/  @P5 LDG.E.CONSTANT R26, desc[UR4][R16.64+0x80] ;  /* 0x00008004101a5981 */ /* 0x0000e2000c1e9900 */
[----:B------:R-:W-:Y:S02]  /*4220*/  ISETP.GE.U32.AND P3, PT, R6, 0x3e, PT ;  /* 0x0000003e0600780c */ /* 0x000fe40003f66070 */
[----:B------:R-:W-:Y:S01]  /*4230*/  LOP3.LUT R20, R11, 0x70, RZ, 0xc0, !PT ;  /* 0x000000700b147812 */ /* 0x000fe200078ec0ff */
[----:B------:R-:W4:Y:S01]  /*4240*/  @P4 LDG.E.CONSTANT R24, desc[UR4][R28.64+0x80] ;  /* 0x000080041c184981 */ /* 0x000f22000c1e9900 */
[----:B------:R-:W-:Y:S02]  /*4250*/  LOP3.LUT R21, R18, 0xf, R5, 0xf8, !PT ;  /* 0x0000000f12157812 */ /* 0x000fe400078ef805 */
[----:B------:R-:W-:Y:S01]  /*4260*/  LOP3.LUT R3, R3, 0x3f, RZ, 0xc0, !PT ;  /* 0x0000003f03037812 */ /* 0x000fe200078ec0ff */
[----:B------:R-:W5:Y:S01]  /*4270*/  LDG.E.64.CONSTANT R18, desc[UR4][R28.64] ;  /* 0x000000041c127981 */ /* 0x000f62000c1e9b00 */
[----:B0-----:R-:W-:-:S02]  /*4280*/  LOP3.LUT R16, R23, 0x70, RZ, 0xc0, !PT ;  /* 0x0000007017107812 */ /* 0x001fc400078ec0ff */
[----:B------:R-:W-:Y:S01]  /*4290*/  LOP3.LUT R11, R20, 0xf, R5, 0xf8, !PT ;  /* 0x0000000f140b7812 */ /* 0x000fe200078ef805 */
[----:B------:R-:W-:Y:S01]  /*42a0*/  IMAD.WIDE.U32 R20, R21, 0x8, R12 ;  /* 0x0000000815147825 */ /* 0x000fe200078e000c */
[----:B------:R-:W-:Y:S02]  /*42b0*/  LOP3.LUT R27, R16, 0xf, R5, 0xf8, !PT ;  /* 0x0000000f101b7812 */ /* 0x000fe400078ef805 */
[----:B------:R-:W-:Y:S02]  /*42c0*/  LOP3.LUT R5, R7, 0x3f, RZ, 0xc0, !PT ;  /* 0x0000003f07057812 */ /* 0x000fe400078ec0ff */
[----:B------:R-:W-:Y:S01]  /*42d0*/  ISETP.GE.U32.AND P2, PT, R3, 0x3e, PT ;  /* 0x0000003e0300780c */ /* 0x000fe20003f46070 */
[----:B------:R-:W-:Y:S01]  /*42e0*/  IMAD.MOV.U32 R23, RZ, RZ, RZ ;  /* 0x000000ffff177224 */ /* 0x000fe200078e00ff */
[----:B------:R-:W5:Y:S01]  /*42f0*/  LDG.E.64.CONSTANT R16, desc[UR4][R20.64] ;  /* 0x0000000414107981 */ /* 0x000f62000c1e9b00 */
[----:B------:R-:W-:Y:S01]  /*4300*/  @P1 IMAD.MOV.U32 R23, RZ, RZ, R10 ;  /* 0x000000ffff171224 */ /* 0x000fe200078e000a */
[----:B------:R-:W-:-:S02]  /*4310*/  ISETP.GE.U32.AND P1, PT, R5, 0x3e, PT ;  /* 0x0000003e0500780c */ /* 0x000fc40003f26070 */
[----:B------:R0:W5:Y:S01]  /*4320*/  @P3 LDG.E.CONSTANT R7, desc[UR4][R20.64+0x80] ;  /* 0x0000800414073981 */ /* 0x000162000c1e9900 */
[----:B------:R-:W-:-:S04]  /*4330*/  IMAD.WIDE.U32 R10, R11, 0x8, R12 ;  /* 0x000000080b0a7825 */ /* 0x000fc800078e000c */
[----:B------:R-:W-:Y:S02]  /*4340*/  IMAD.WIDE.U32 R12, R27, 0x8, R12 ;  /* 0x000000081b0c7825 */ /* 0x000fe400078e000c */
[----:B------:R-:W5:Y:S02]  /*4350*/  @P2 LDG.E.CONSTANT R27, desc[UR4][R10.64+0x80] ;  /* 0x000080040a1b2981 */ /* 0x000f64000c1e9900 */
[----:B0-----:R-:W-:Y:S02]  /*4360*/  IMAD.MOV.U32 R20, RZ, RZ, R22 ;  /* 0x000000ffff147224 */ /* 0x001fe400078e0016 */
[----:B------:R-:W5:Y:S01]  /*4370*/  LDG.E.64.CONSTANT R28, desc[UR4][R12.64] ;  /* 0x000000040c1c7981 */ /* 0x000f62000c1e9b00 */
[----:B------:R-:W-:-:S03]  /*4380*/  IMAD.MOV.U32 R21, RZ, RZ, R23 ;  /* 0x000000ffff157224 */ /* 0x000fc600078e0017 */
[----:B------:R0:W5:Y:S04]  /*4390*/  LDG.E.64.CONSTANT R22, desc[UR4][R10.64] ;  /* 0x000000040a167981 */ /* 0x000168000c1e9b00 */
[----:B------:R1:W5:Y:S04]  /*43a0*/  @P1 LDG.E.CONSTANT R12, desc[UR4][R12.64+0x80] ;  /* 0x000080040c0c1981 */ /* 0x000368000c1e9900 */
[----:B------:R1:W-:Y:S01]  /*43b0*/  STG.E.64 desc[UR4][R8.64+0x1900], R20 ;  /* 0x0019001408007986 */ /* 0x0003e2000c101b04 */
[----:B0-----:R-:W-:Y:S02]  /*43c0*/  IMAD.MOV.U32 R10, RZ, RZ, R2 ;  /* 0x000000ffff0a7224 */ /* 0x001fe400078e0002 */
[----:B------:R-:W-:Y:S01]  /*43d0*/  IMAD.MOV.U32 R2, RZ, RZ, RZ ;  /* 0x000000ffff027224 */ /* 0x000fe200078e00ff */
[----:B-1----:R-:W-:Y:S01]  /*43e0*/  @P4 IADD3 R13, PT, PT, -R25, 0x40, RZ ;  /* 0x00000040190d4810 */ /* 0x002fe20007ffe1ff */
[----:B------:R-:W-:-:S02]  /*43f0*/  IMAD.MOV.U32 R21, RZ, RZ, RZ ;  /* 0x000000ffff157224 */ /* 0x000fc400078e00ff */
[----:B------:R-:W-:-:S04]  /*4400*/  @P0 IMAD.MOV.U32 R21, RZ, RZ, R0 ;  /* 0x000000ffff150224 */ /* 0x000fc800078e0000 */
[----:B------:R-:W-:-:S05]  /*4410*/  IMAD.MOV.U32 R11, RZ, RZ, R21 ;  /* 0x000000ffff0b7224 */ /* 0x000fca00078e0015 */
[----:B------:R0:W-:Y:S01]  /*4420*/  STG.E.64 desc[UR4][R8.64+0x1f00], R10 ;  /* 0x001f000a08007986 */ /* 0x0001e2000c101b04 */
[-CC-:B--2---:R-:W-:Y:S02]  /*4430*/  SHF.R.U64 R0, R14, R4.reuse, R15.reuse ;  /* 0x000000040e007219 */ /* 0x184fe4000000120f */
[----:B------:R-:W-:Y:S02]  /*4440*/  SHF.R.U32.HI R14, RZ, R4, R15 ;  /* 0x00000004ff0e7219 */ /* 0x000fe4000001160f */
[----:B------:R-:W-:-:S03]  /*4450*/  @P5 IADD3 R15, PT, PT, -R4, 0x40, RZ ;  /* 0x00000040040f5810 */ /* 0x000fc60007ffe1ff */
[----:B------:R-:W-:Y:S01]  /*4460*/  @P5 IMAD.MOV.U32 R2, RZ, RZ, R14 ;  /* 0x000000ffff025224 */ /* 0x000fe200078e000e */
[----:B---3--:R-:W-:Y:S02]  /*4470*/  @P5 SHF.L.U32 R15, R26, R15, RZ ;  /* 0x0000000f1a0f5219 */ /* 0x008fe400000006ff */
[----:B------:R-:W-:Y:S02]  /*4480*/  LOP3.LUT R21, R0, 0x7, RZ, 0xc0, !PT ;  /* 0x0000000700157812 */ /* 0x000fe400078ec0ff */
[----:B----4-:R-:W-:Y:S02]  /*4490*/  @P4 SHF.L.U32 R13, R24, R13, RZ ;  /* 0x0000000d180d4219 */ /* 0x010fe400000006ff */
[----:B-----5:R-:W-:Y:S02]  /*44a0*/  SHF.R.U64 R14, R18, R25, R19 ;  /* 0x00000019120e7219 */ /* 0x020fe40000001213 */
[----:B------:R-:W-:Y:S02]  /*44b0*/  @P5 LOP3.LUT R21, R0, 0x7, R15, 0xf8, !PT ;  /* 0x0000000700155812 */ /* 0x000fe400078ef80f */
[----:B------:R-:W-:-:S02]  /*44c0*/  @P3 IADD3 R0, PT, PT, -R6, 0x40, RZ ;  /* 0x0000004006003810 */ /* 0x000fc40007ffe1ff */
[C---:B------:R-:W-:Y:S02]  /*44d0*/  LOP3.LUT R4, R14.reuse, 0x7, RZ, 0xc0, !PT ;  /* 0x000000070e047812 */ /* 0x040fe400078ec0ff */
[----:B------:R-:W-:Y:S02]  /*44e0*/  SHF.R.U32.HI R18, RZ, R25, R19 ;  /* 0x00000019ff127219 */ /* 0x000fe40000011613 */
[----:B------:R-:W-:Y:S02]  /*44f0*/  @P4 LOP3.LUT R4, R14, 0x7, R13, 0xf8, !PT ;  /* 0x000000070e044812 */ /* 0x000fe400078ef80d */
[-C--:B------:R-:W-:Y:S01]  /*4500*/  SHF.R.U64 R13, R16, R6.reuse, R17 ;  /* 0x00000006100d7219 */ /* 0x080fe20000001211 */
[----:B0-----:R-:W-:Y:S01]  /*4510*/  IMAD.MOV.U32 R10, RZ, RZ, R21 ;  /* 0x000000ffff0a7224 */ /* 0x001fe200078e0015 */
[----:B------:R-:W-:Y:S01]  /*4520*/  SHF.R.U32.HI R16, RZ, R6, R17 ;  /* 0x00000006ff107219 */ /* 0x000fe20000011611 */
[----:B------:R-:W-:Y:S01]  /*4530*/  IMAD.MOV.U32 R11, RZ, RZ, R2 ;  /* 0x000000ffff0b7224 */ /* 0x000fe200078e0002 */
[----:B------:R-:W-:Y:S01]  /*4540*/  @P3 SHF.L.U32 R0, R7, R0, RZ ;  /* 0x0000000007003219 */ /* 0x000fe200000006ff */
[----:B------:R-:W-:Y:S01]  /*4550*/  IMAD.MOV.U32 R15, RZ, RZ, RZ ;  /* 0x000000ffff0f7224 */ /* 0x000fe200078e00ff */
[C---:B------:R-:W-:Y:S01]  /*4560*/  LOP3.LUT R6, R13.reuse, 0x7, RZ, 0xc0, !PT ;  /* 0x000000070d067812 */ /* 0x040fe200078ec0ff */
[----:B------:R-:W-:Y:S01]  /*4570*/  @P4 IMAD.MOV.U32 R15, RZ, RZ, R18 ;  /* 0x000000ffff0f4224 */ /* 0x000fe200078e0012 */
[----:B------:R-:W-:Y:S01]  /*4580*/  @P3 LOP3.LUT R6, R13, 0x7, R0, 0xf8, !PT ;  /* 0x000000070d063812 */ /* 0x000fe200078ef800 */
[----:B------:R0:W-:Y:S01]  /*4590*/  STG.E.64 desc[UR4][R8.64+0x1a00], R10 ;  /* 0x001a000a08007986 */ /* 0x0001e2000c101b04 */
[----:B------:R-:W-:-:S04]  /*45a0*/  @P2 IADD3 R0, PT, PT, -R3, 0x40, RZ ;  /* 0x0000004003002810 */ /* 0x000fc80007ffe1ff */
[----:B------:R-:W-:Y:S02]  /*45b0*/  @P2 SHF.L.U32 R27, R27, R0, RZ ;  /* 0x000000001b1b2219 */ /* 0x000fe400000006ff */
[-CC-:B------:R-:W-:Y:S02]  /*45c0*/  SHF.R.U64 R14, R22, R3.reuse, R23.reuse ;  /* 0x00000003160e7219 */ /* 0x180fe40000001217 */
[----:B------:R-:W-:Y:S01]  /*45d0*/  SHF.R.U32.HI R22, RZ, R3, R23 ;  /* 0x00000003ff167219 */ /* 0x000fe20000011617 */
[----:B0-----:R-:W-:Y:S02]  /*45e0*/  IMAD.MOV.U32 R10, RZ, RZ, R4 ;  /* 0x000000ffff0a7224 */ /* 0x001fe400078e0004 */
[----:B------:R-:W-:Y:S01]  /*45f0*/  IMAD.MOV.U32 R11, RZ, RZ, R15 ;  /* 0x000000ffff0b7224 */ /* 0x000fe200078e000f */
[----:B------:R-:W-:Y:S02]  /*4600*/  @P1 IADD3 R3, PT, PT, -R5, 0x40, RZ ;  /* 0x0000004005031810 */ /* 0x000fe40007ffe1ff */
[----:B------:R-:W-:-:S02]  /*4610*/  SHF.R.U64 R2, R28, R5, R29 ;  /* 0x000000051c027219 */ /* 0x000fc4000000121d */
[----:B------:R0:W-:Y:S01]  /*4620*/  STG.E.64 desc[UR4][R8.64+0x1b00], R10 ;  /* 0x001b000a08007986 */ /* 0x0001e2000c101b04 */
[----:B------:R-:W-:Y:S02]  /*4630*/  LOP3.LUT R4, R14, 0x7, RZ, 0xc0, !PT ;  /* 0x000000070e047812 */ /* 0x000fe400078ec0ff */
[----:B------:R-:W-:Y:S02]  /*4640*/  @P1 SHF.L.U32 R3, R12, R3, RZ ;  /* 0x000000030c031219 */ /* 0x000fe400000006ff */
[----:B------:R-:W-:Y:S02]  /*4650*/  @P2 LOP3.LUT R4, R14, 0x7, R27, 0xf8, !PT ;  /* 0x000000070e042812 */ /* 0x000fe400078ef81b */
[----:B------:R-:W-:Y:S02]  /*4660*/  SHF.R.U32.HI R28, RZ, R5, R29 ;  /* 0x00000005ff1c7219 */ /* 0x000fe4000001161d */
[----:B------:R-:W-:Y:S01]  /*4670*/  LOP3.LUT R0, R2, 0x7, RZ, 0xc0, !PT ;  /* 0x0000000702007812 */ /* 0x000fe200078ec0ff */
[----:B0-----:R-:W-:-:S02]  /*4680*/  IMAD.MOV.U32 R11, RZ, RZ, RZ ;  /* 0x000000ffff0b7224 */ /* 0x001fc400078e00ff */
[----:B------:R-:W-:Y:S01]  /*4690*/  @P2 IMAD.MOV.U32 R11, RZ, RZ, R22 ;  /* 0x000000ffff0b2224 */ /* 0x000fe200078e0016 */
[----:B------:R-:W-:Y:S01]  /*46a0*/  @P1 LOP3.LUT R0, R2, 0x7, R3, 0xf8, !PT ;  /* 0x0000000702001812 */ /* 0x000fe200078ef803 */
[----:B------:R-:W-:Y:S02]  /*46b0*/  IMAD.MOV.U32 R2, RZ, RZ, R4 ;  /* 0x000000ffff027224 */ /* 0x000fe400078e0004 */
[----:B------:R-:W-:Y:S02]  /*46c0*/  IMAD.MOV.U32 R3, RZ, RZ, R11 ;  /* 0x000000ffff037224 */ /* 0x000fe400078e000b */
[----:B------:R-:W-:Y:S02]  /*46d0*/  IMAD.MOV.U32 R5, RZ, RZ, RZ ;  /* 0x000000ffff057224 */ /* 0x000fe400078e00ff */
[----:B------:R-:W-:Y:S01]  /*46e0*/  @P1 IMAD.MOV.U32 R5, RZ, RZ, R28 ;  /* 0x000000ffff051224 */ /* 0x000fe200078e001c */
[----:B------:R0:W-:Y:S01]  /*46f0*/  STG.E.64 desc[UR4][R8.64+0x1d00], R2 ;  /* 0x001d000208007986 */ /* 0x0001e2000c101b04 */
[----:B------:R-:W-:-:S02]  /*4700*/  IMAD.MOV.U32 R7, RZ, RZ, RZ ;  /* 0x000000ffff077224 */ /* 0x000fc400078e00ff */
[----:B------:R-:W-:-:S05]  /*4710*/  @P3 IMAD.MOV.U32 R7, RZ, RZ, R16 ;  /* 0x000000ffff073224 */ /* 0x000fca00078e0010 */
[----:B------:R-:W-:Y:S01]  /*4720*/  STG.E.64 desc[UR4][R8.64+0x1c00], R6 ;  /* 0x001c000608007986 */ /* 0x000fe2000c101b04 */
[----:B0-----:R-:W-:Y:S02]  /*4730*/  IMAD.MOV.U32 R2, RZ, RZ, R0 ;  /* 0x000000ffff027224 */ /* 0x001fe400078e0000 */
[----:B------:R-:W-:-:S05]  /*4740*/  IMAD.MOV.U32 R3, RZ, RZ, R5 ;  /* 0x000000ffff037224 */ /* 0x000fca00078e0005 */
[----:B------:R-:W-:Y:S01]  /*4750*/  STG.E.64 desc[UR4][R8.64+0x1e00], R2 ;  /* 0x001e000208007986 */ /* 0x000fe2000c101b04 */
[----:B------:R-:W-:Y:S05]  /*4760*/  EXIT ;  /* 0x000000000000794d */ /* 0x000fea0003800000 */
.L_x_6:
[----:B------:R-:W0:Y:S02]  /*4770*/  S2R R4, SR_TID.X ;  /* 0x0000000000047919 */ /* 0x000e240000002100 */
[----:B0-----:R-:W-:-:S04]  /*4780*/  SHF.R.U32.HI R0, RZ, 0x5, R4 ;  /* 0x00000005ff007819 */ /* 0x001fc80000011604 */
[----:B------:R-:W-:Y:S01]  /*4790*/  LOP3.LUT R3, R0, 0x10, RZ, 0xc0, !PT ;  /* 0x0000001000037812 */ /* 0x000fe200078ec0ff */
[----:B------:R-:W-:-:S03]  /*47a0*/  VIADD R0, R4, 0x200 ;  /* 0x0000020004007836 */ /* 0x000fc60000000000 */
[----:B------:R-:W-:Y:S02]  /*47b0*/  LOP3.LUT R3, R3, 0xf, R4, 0xf8, !PT ;  /* 0x0000000f03037812 */ /* 0x000fe400078ef804 */
[----:B------:R-:W-:-:S03]  /*47c0*/  SHF.R.U32.HI R0, RZ, 0x5, R0 ;  /* 0x00000005ff007819 */ /* 0x000fc60000011600 */
[----:B------:R-:W-:Y:S01]  /*47d0*/  IMAD.WIDE.U32 R22, R3, 0x8, R12 ;  /* 0x0000000803167825 */ /* 0x000fe200078e000c */
[----:B------:R-:W-:-:S05]  /*47e0*/  LOP3.LUT R3, R0, 0x30, RZ, 0xc0, !PT ;  /* 0x0000003000037812 */ /* 0x000fca00078ec0ff */
[----:B------:R-:W2:Y:S01]  /*47f0*/  LDG.E.64.CONSTANT R22, desc[UR4][R22.64] ;  /* 0x0000000416167981 */ /* 0x000ea2000c1e9b00 */
[----:B------:R-:W-:-:S05]  /*4800*/  LOP3.LUT R3, R3, 0xf, R4, 0xf8, !PT ;  /* 0x0000000f03037812 */ /* 0x000fca00078ef804 */
[----:B------:R-:W-:-:S06]  /*4810*/  IMAD.WIDE.U32 R24, R3, 0x8, R12 ;  /* 0x0000000803187825 */ /* 0x000fcc00078e000c */
[----:B------:R-:W3:Y:S01]  /*4820*/  LDG.E.64.CONSTANT R24, desc[UR4][R24.64] ;  /* 0x0000000418187981 */ /* 0x000ee2000c1e9b00 */
[C---:B------:R-:W-:Y:S02]  /*4830*/  VIADD R3, R4.reuse, 0x3e0 ;  /* 0x000003e004037836 */ /* 0x040fe40000000000 */
[----:B------:R-:W-:-:S03]  /*4840*/  VIADD R7, R4, 0x20 ;  /* 0x0000002004077836 */ /* 0x000fc60000000000 */
[----:B------:R-:W-:-:S04]  /*4850*/  SHF.R.U32.HI R0, RZ, 0x5, R3 ;  /* 0x00000005ff007819 */ /* 0x000fc80000011603 */
[----:B------:R-:W-:Y:S02]  /*4860*/  LOP3.LUT R5, R0, 0x30, RZ, 0xc0, !PT ;  /* 0x0000003000057812 */ /* 0x000fe400078ec0ff */
[----:B------:R-:W-:Y:S02]  /*4870*/  SHF.R.U32.HI R0, RZ, 0x5, R7 ;  /* 0x00000005ff007819 */ /* 0x000fe40000011607 */
[----:B------:R-:W-:-:S05]  /*4880*/  LOP3.LUT R5, R5, 0xf, R4, 0xf8, !PT ;  /* 0x0000000f05057812 */ /* 0x000fca00078ef804 */
[----:B------:R-:W-:-:S04]  /*4890*/  IMAD.WIDE.U32 R20, R5, 0x8, R12 ;  /* 0x0000000805147825 */ /* 0x000fc800078e000c */
[----:B------:R-:W-:Y:S01]  /*48a0*/  VIADD R5, R4, 0x40 ;  /* 0x0000004004057836 */ /* 0x000fe20000000000 */
[----:B------:R-:W-:Y:S01]  /*48b0*/  LOP3.LUT R11, R0, 0x30, RZ, 0xc0, !PT ;  /* 0x00000030000b7812 */ /* 0x000fe200078ec0ff */
[----:B------:R-:W4:Y:S03]  /*48c0*/  LDG.E.64.CONSTANT R20, desc[UR4][R20.64] ;  /* 0x0000000414147981 */ /* 0x000f26000c1e9b00 */
[----:B------:R-:W-:Y:S02]  /*48d0*/  SHF.R.U32.HI R2, RZ, 0x5, R5 ;  /* 0x00000005ff027819 */ /* 0x000fe40000011605 */
[----:B------:R-:W-:Y:S02]  /*48e0*/  LOP3.LUT R11, R11, 0xf, R4, 0xf8, !PT ;  /* 0x0000000f0b0b7812 */ /* 0x000fe400078ef804 */
[----:B------:R-:W-:Y:S01]  /*48f0*/  LOP3.LUT R15, R2, 0x30, RZ, 0xc0, !PT ;  /* 0x00000030020f7812 */ /* 0x000fe200078ec0ff */
[----:B------:R-:W-:-:S02]  /*4900*/  VIADD R2, R4, 0x60 ;  /* 0x0000006004027836 */ /* 0x000fc40000000000 */
[----:B------:R-:W-:Y:S01]  /*4910*/  IMAD.WIDE.U32 R16, R11, 0x8, R12 ;  /* 0x000000080b107825 */ /* 0x000fe200078e000c */
[----:B------:R-:W-:Y:S02]  /*4920*/  LOP3.LUT R15, R15, 0xf, R4, 0xf8, !PT ;  /* 0x0000000f0f0f7812 */ /* 0x000fe400078ef804 */
[----:B------:R-:W-:-:S03]  /*4930*/  SHF.R.U32.HI R0, RZ, 0x5, R2 ;  /* 0x00000005ff007819 */ /* 0x000fc60000011602 */
[----:B------:R-:W-:Y:S01]  /*4940*/  IMAD.WIDE.U32 R18, R15, 0x8, R12 ;  /* 0x000000080f127825 */ /* 0x000fe200078e000c */
[----:B------:R-:W-:Y:S01]  /*4950*/  LOP3.LUT R11, R0, 0x30, RZ, 0xc0, !PT ;  /* 0x00000030000b7812 */ /* 0x000fe200078ec0ff */
[----:B------:R-:W5:Y:S04]  /*4960*/  LDG.E.64.CONSTANT R16, desc[UR4][R16.64] ;  /* 0x0000000410107981 */ /* 0x000f68000c1e9b00 */
[----:B------:R-:W5:Y:S01]  /*4970*/  LDG.E.64.CONSTANT R18, desc[UR4][R18.64] ;  /* 0x0000000412127981 */ /* 0x000f62000c1e9b00 */
[----:B------:R-:W-:Y:S01]  /*4980*/  LOP3.LUT R11, R11, 0xf, R4, 0xf8, !PT ;  /* 0x0000000f0b0b7812 */ /* 0x000fe200078ef804 */
[----:B------:R-:W-:-:S04]  /*4990*/  VIADD R0, R4, 0x80 ;  /* 0x0000008004007836 */ /* 0x000fc80000000000 */
[----:B------:R-:W-:Y:S01]  /*49a0*/  IMAD.WIDE.U32 R14, R11, 0x8, R12 ;  /* 0x000000080b0e7825 */ /* 0x000fe200078e000c */
[----:B------:R-:W-:-:S05]  /*49b0*/  SHF.R.U32.HI R6, RZ, 0x5, R0 ;  /* 0x00000005ff067819 */ /* 0x000fca0000011600 */
[----:B------:R-:W5:Y:S01]  /*49c0*/  LDG.E.64.CONSTANT R14, desc[UR4][R14.64] ;  /* 0x000000040e0e7981 */ /* 0x000f62000c1e9b00 */
[----:B------:R-:W-:Y:S02]  /*49d0*/  LOP3.LUT R11, R6, 0x30, RZ, 0xc0, !PT ;  /* 0x00000030060b7812 */ /* 0x000fe400078ec0ff */
[--C-:B------:R-:W-:Y:S02]  /*49e0*/  SHF.R.U32.HI R27, RZ, 0x3, R4.reuse ;  /* 0x00000003ff1b7819 */ /* 0x100fe40000011604 */
[----:B------:R-:W-:Y:S02]  /*49f0*/  LOP3.LUT R11, R11, 0xf, R4, 0xf8, !PT ;  /* 0x0000000f0b0b7812 */ /* 0x000fe400078ef804 */
[----:B------:R-:W-:-:S03]  /*4a00*/  LOP3.LUT R27, R27, 0x3e, RZ, 0xc0, !PT ;  /* 0x0000003e1b1b7812 */ /* 0x000fc600078ec0ff */
[----:B------:R-:W-:-:S06]  /*4a10*/  IMAD.WIDE.U32 R10, R11, 0x8, R12 ;  /* 0x000000080b0a7825 */ /* 0x000fcc00078e000c */
[----:B------:R-:W5:Y:S01]  /*4a20*/  LDG.E.64.CONSTANT R10, desc[UR4][R10.64] ;  /* 0x000000040a0a7981 */ /* 0x000f62000c1e9b00 */
[----:B--2---:R-:W-:Y:S01]  /*4a30*/  SHF.R.U64 R22, R22, R27, R23 ;  /* 0x0000001b16167219 */ /* 0x004fe20000001217 */
[----:B------:R-:W-:-:S05]  /*4a40*/  VIADD R23, R4, 0xa0 ;  /* 0x000000a004177836 */ /* 0x000fca0000000000 */
[----:B------:R-:W-:-:S04]  /*4a50*/  SHF.R.U32.HI R6, RZ, 0x5, R23 ;  /* 0x00000005ff067819 */ /* 0x000fc80000011617 */
[----:B------:R-:W-:Y:S02]  /*4a60*/  LOP3.LUT R29, R6, 0x30, RZ, 0xc0, !PT ;  /* 0x00000030061d7812 */ /* 0x000fe400078ec0ff */
[----:B---3--:R-:W-:Y:S02]  /*4a70*/  SHF.R.U64 R6, R24, R27, R25 ;  /* 0x0000001b18067219 */ /* 0x008fe40000001219 */
[----:B------:R-:W-:-:S05]  /*4a80*/  LOP3.LUT R29, R29, 0xf, R4, 0xf8, !PT ;  /* 0x0000000f1d1d7812 */ /* 0x000fca00078ef804 */
[----:B------:R-:W-:-:S06]  /*4a90*/  IMAD.WIDE.U32 R24, R29, 0x8, R12 ;  /* 0x000000081d187825 */ /* 0x000fcc00078e000c */
[----:B------:R-:W2:Y:S01]  /*4aa0*/  LDG.E.64.CONSTANT R24, desc[UR4][R24.64] ;  /* 0x0000000418187981 */ /* 0x000ea2000c1e9b00 */
[----:B------:R-:W-:Y:S01]  /*4ab0*/  SHF.R.U32.HI R3, RZ, 0x3, R3 ;  /* 0x00000003ff037819 */ /* 0x000fe20000011603 */
[----:B------:R-:W-:Y:S01]  /*4ac0*/  IMAD.WIDE.U32 R8, R4, 0x8, R8 ;  /* 0x0000000804087825 */ /* 0x000fe200078e0008 */
[----:B------:R-:W-:Y:S02]  /*4ad0*/  LOP3.LUT R26, R22, 0x3, RZ, 0xc0, !PT ;  /* 0x00000003161a7812 */ /* 0x000fe400078ec0ff */
[----:B------:R-:W-:Y:S01]  /*4ae0*/  LOP3.LUT R3, R3, 0x3e, RZ, 0xc0, !PT ;  /* 0x0000003e03037812 */ /* 0x000fe200078ec0ff */
[----:B------:R-:W-:Y:S01]  /*4af0*/  IMAD.MOV.U32 R27, RZ, RZ, RZ ;  /* 0x000000ffff1b7224 */ /* 0x000fe200078e00ff */
[----:B------:R-:W-:Y:S02]  /*4b00*/  SHF.R.U32.HI R7, RZ, 0x3, R7 ;  /* 0x00000003ff077819 */ /* 0x000fe40000011607 */
[----:B------:R-:W-:Y:S02]  /*4b10*/  SHF.R.U32.HI R5, RZ, 0x3, R5 ;  /* 0x00000003ff057819 */ /* 0x000fe40000011605 */
[----:B------:R-:W-:Y:S01]  /*4b20*/  LOP3.LUT R7, R7, 0x3e, RZ, 0xc0, !PT ;  /* 0x0000003e07077812 */ /* 0x000fe200078ec0ff */
[----:B------:R0:W-:Y:S01]  /*4b30*/  STG.E.64 desc[UR4][R8.64], R26 ;  /* 0x0000001a08007986 */ /* 0x0001e2000c101b04 */
[----:B----4-:R-:W-:Y:S01]  /*4b40*/  SHF.R.U64 R3, R20, R3, R21 ;  /* 0x0000000314037219 */ /* 0x010fe20000001215 */
[----:B------:R-:W-:Y:S01]  /*4b50*/  IMAD.MOV.U32 R21, RZ, RZ, RZ ;  /* 0x000000ffff157224 */ /* 0x000fe200078e00ff */
[----:B------:R-:W-:Y:S01]  /*4b60*/  LOP3.LUT R20, R6, 0x3, RZ, 0xc0, !PT ;  /* 0x0000000306147812 */ /* 0x000fe200078ec0ff */
[----:B------:R-:W-:Y:S01]  /*4b70*/  VIADD R6, R4, 0xc0 ;  /* 0x000000c004067836 */ /* 0x000fe20000000000 */
[----:B------:R-:W-:-:S02]  /*4b80*/  LOP3.LUT R5, R5, 0x3e, RZ, 0xc0, !PT ;  /* 0x0000003e05057812 */ /* 0x000fc400078ec0ff */
[----:B------:R-:W-:Y:S01]  /*4b90*/  SHF.R.U32.HI R2, RZ, 0x3, R2 ;  /* 0x00000003ff027819 */ /* 0x000fe20000011602 */
[----:B------:R1:W-:Y:S01]  /*4ba0*/  STG.E.64 desc[UR4][R8.64+0x1000], R20 ;  /* 0x0010001408007986 */ /* 0x0003e2000c101b04 */
[----:B------:R-:W-:-:S04]  /*4bb0*/  SHF.R.U32.HI R22, RZ, 0x5, R6 ;  /* 0x00000005ff167819 */ /* 0x000fc80000011606 */
[----:B------:R-:W-:Y:S01]  /*4bc0*/  LOP3.LUT R29, R22, 0x30, RZ, 0xc0, !PT ;  /* 0x00000030161d7812 */ /* 0x000fe200078ec0ff */
[----:B------:R-:W-:-:S03]  /*4bd0*/  VIADD R22, R4, 0xe0 ;  /* 0x000000e004167836 */ /* 0x000fc60000000000 */
[----:B------:R-:W-:Y:S02]  /*4be0*/  LOP3.LUT R29, R29, 0xf, R4, 0xf8, !PT ;  /* 0x0000000f1d1d7812 */ /* 0x000fe400078ef804 */
[----:B-----5:R-:W-:Y:S02]  /*4bf0*/  SHF.R.U64 R7, R16, R7, R17 ;  /* 0x0000000710077219 */ /* 0x020fe40000001211 */
[----:B------:R-:W-:Y:S01]  /*4c00*/  SHF.R.U64 R19, R18, R5, R19 ;  /* 0x0000000512137219 */ /* 0x000fe20000001213 */
[----:B0-----:R-:W-:Y:S01]  /*4c10*/  IMAD.WIDE.U32 R26, R29, 0x8, R12 ;  /* 0x000000081d1a7825 */ /* 0x001fe200078e000c */
[----:B------:R-:W-:Y:S02]  /*4c20*/  SHF.R.U32.HI R5, RZ, 0x5, R22 ;  /* 0x00000005ff057819 */ /* 0x000fe40000011616 */
[----:B------:R-:W-:Y:S01]  /*4c30*/  LOP3.LUT R16, R7, 0x3, RZ, 0xc0, !PT ;  /* 0x0000000307107812 */ /* 0x000fe200078ec0ff */
[----:B------:R-:W-:Y:S01]  /*4c40*/  VIADD R7, R4, 0x100 ;  /* 0x0000010004077836 */ /* 0x000fe20000000000 */
[----:B------:R-:W-:Y:S01]  /*4c50*/  LOP3.LUT R5, R5, 0x30, RZ, 0xc0, !PT ;  /* 0x0000003005057812 */ /* 0x000fe200078ec0ff */
[----:B-1----:R0:W3:Y:S01]  /*4c60*/  LDG.E.64.CONSTANT R20, desc[UR4][R26.64] ;  /* 0x000000041a147981 */ /* 0x0020e2000c1e9b00 */
[----:B------:R-:W-:Y:S01]  /*4c70*/  LOP3.LUT R28, R19, 0x3, RZ, 0xc0, !PT ;  /* 0x00000003131c7812 */ /* 0x000fe200078ec0ff */
[----:B------:R-:W-:Y:S01]  /*4c80*/  IMAD.MOV.U32 R17, RZ, RZ, RZ ;  /* 0x000000ffff117224 */ /* 0x000fe200078e00ff */
[----:B------:R-:W-:Y:S01]  /*4c90*/  LOP3.LUT R19, R5, 0xf, R4, 0xf8, !PT ;  /* 0x0000000f05137812 */ /* 0x000fe200078ef804 */
[----:B------:R-:W-:Y:S01]  /*4ca0*/  IMAD.MOV.U32 R29, RZ, RZ, RZ ;  /* 0x000000ffff1d7224 */ /* 0x000fe200078e00ff */
[----:B------:R-:W-:-:S02]  /*4cb0*/  SHF.R.U32.HI R18, RZ, 0x5, R7 ;  /* 0x00000005ff127819 */ /* 0x000fc40000011607 */
[----:B------:R-:W-:Y:S01]  /*4cc0*/  LOP3.LUT R5, R2, 0x3e, RZ, 0xc0, !PT ;  /* 0x0000003e02057812 */ /* 0x000fe200078ec0ff */
[----:B------:R1:W-:Y:S01]  /*4cd0*/  STG.E.64 desc[UR4][R8.64+0x100], R16 ;  /* 0x0001001008007986 */ /* 0x0003e2000c101b04 */
[----:B------:R-:W-:Y:S02]  /*4ce0*/  LOP3.LUT R18, R18, 0x30, RZ, 0xc0, !PT ;  /* 0x0000003012127812 */ /* 0x000fe400078ec0ff */
[----:B------:R-:W-:Y:S01]  /*4cf0*/  SHF.R.U64 R14, R14, R5, R15 ;  /* 0x000000050e0e7219 */ /* 0x000fe2000000120f */
[----:B------:R-:W-:Y:S01]  /*4d00*/  VIADD R5, R4, 0x120 ;  /* 0x0000012004057836 */ /* 0x000fe20000000000 */
[----:B0-----:R-:W-:Y:S01]  /*4d10*/  LOP3.LUT R27, R18, 0xf, R4, 0xf8, !PT ;  /* 0x0000000f121b7812 */ /* 0x001fe200078ef804 */
[----:B------:R-:W-:Y:S01]  /*4d20*/  IMAD.WIDE.U32 R18, R19, 0x8, R12 ;  /* 0x0000000813127825 */ /* 0x000fe200078e000c */
[----:B------:R0:W-:Y:S02]  /*4d30*/  STG.E.64 desc[UR4][R8.64+0x200], R28 ;  /* 0x0002001c08007986 */ /* 0x0001e4000c101b04 */
[----:B------:R-:W-:-:S02]  /*4d40*/  SHF.R.U32.HI R2, RZ, 0x5, R5 ;  /* 0x00000005ff027819 */ /* 0x000fc40000011605 */
[----:B------:R-:W-:Y:S01]  /*4d50*/  SHF.R.U32.HI R15, RZ, 0x3, R0 ;  /* 0x00000003ff0f7819 */ /* 0x000fe20000011600 */
[----:B------:R-:W4:Y:S01]  /*4d60*/  LDG.E.64.CONSTANT R18, desc[UR4][R18.64] ;  /* 0x0000000412127981 */ /* 0x000f22000c1e9b00 */
[----:B-1----:R-:W-:Y:S01]  /*4d70*/  IMAD.WIDE.U32 R16, R27, 0x8, R12 ;  /* 0x000000081b107825 */ /* 0x002fe200078e000c */
[----:B------:R-:W-:Y:S02]  /*4d80*/  LOP3.LUT R27, R2, 0x30, RZ, 0xc0, !PT ;  /* 0x00000030021b7812 */ /* 0x000fe400078ec0ff */
[----:B------:R-:W-:Y:S01]  /*4d90*/  LOP3.LUT R15, R15, 0x3e, RZ, 0xc0, !PT ;  /* 0x0000003e0f0f7812 */ /* 0x000fe200078ec0ff */
[----:B------:R-:W-:Y:S01]  /*4da0*/  VIADD R2, R4, 0x140 ;  /* 0x0000014004027836 */ /* 0x000fe20000000000 */
[----:B------:R-:W-:Y:S01]  /*4db0*/  LOP3.LUT R27, R27, 0xf, R4, 0xf8, !PT ;  /* 0x0000000f1b1b7812 */ /* 0x000fe200078ef804 */
[----:B------:R-:W5:Y:S01]  /*4dc0*/  LDG.E.64.CONSTANT R16, desc[UR4][R16.64] ;  /* 0x0000000410107981 */ /* 0x000f62000c1e9b00 */
[----:B0-----:R-:W-:Y:S02]  /*4dd0*/  LOP3.LUT R28, R14, 0x3, RZ, 0xc0, !PT ;  /* 0x000000030e1c7812 */ /* 0x001fe400078ec0ff */
[----:B------:R-:W-:Y:S01]  /*4de0*/  SHF.R.U64 R10, R10, R15, R11 ;  /* 0x0000000f0a0a7219 */ /* 0x000fe2000000120b */
[----:B------:R-:W-:Y:S01]  /*4df0*/  IMAD.WIDE.U32 R14, R27, 0x8, R12 ;  /* 0x000000081b0e7825 */ /* 0x000fe200078e000c */
[----:B------:R-:W-:-:S04]  /*4e00*/  SHF.R.U32.HI R0, RZ, 0x5, R2 ;  /* 0x00000005ff007819 */ /* 0x000fc80000011602 */
[----:B------:R-:W-:Y:S01]  /*4e10*/  LOP3.LUT R11, R0, 0x30, RZ, 0xc0, !PT ;  /* 0x00000030000b7812 */ /* 0x000fe200078ec0ff */
[----:B------:R-:W-:Y:S01]  /*4e20*/  VIADD R0, R4, 0x160 ;  /* 0x0000016004007836 */ /* 0x000fe20000000000 */
[----:B------:R-:W5:Y:S02]  /*4e30*/  LDG.E.64.CONSTANT R14, desc[UR4][R14.64] ;  /* 0x000000040e0e7981 */ /* 0x000f64000c1e9b00 */
[----:B------:R-:W-:Y:S02]  /*4e40*/  LOP3.LUT R11, R11, 0xf, R4, 0xf8, !PT ;  /* 0x0000000f0b0b7812 */ /* 0x000fe400078ef804 */
[----:B------:R0:W-:Y:S01]  /*4e50*/  STG.E.64 desc[UR4][R8.64+0x300], R28 ;  /* 0x0003001c08007986 */ /* 0x0001e2000c101b04 */
[----:B------:R-:W-:Y:S02]  /*4e60*/  LOP3.LUT R26, R10, 0x3, RZ, 0xc0, !PT ;  /* 0x000000030a1a7812 */ /* 0x000fe400078ec0ff */
[----:B------:R-:W-:Y:S01]  /*4e70*/  SHF.R.U32.HI R23, RZ, 0x3, R23 ;  /* 0x00000003ff177819 */ /* 0x000fe20000011617 */
[----:B------:R-:W-:Y:S01]  /*4e80*/  IMAD.WIDE.U32 R10, R11, 0x8, R12 ;  /* 0x000000080b0a7825 */ /* 0x000fe200078e000c */
[----:B0-----:R-:W-:-:S05]  /*4e90*/  SHF.R.U32.HI R28, RZ, 0x5, R0 ;  /* 0x00000005ff1c7819 */ /* 0x001fca0000011600 */
[----:B------:R-:W5:Y:S01]  /*4ea0*/  LDG.E.64.CONSTANT R10, desc[UR4][R10.64] ;  /* 0x000000040a0a7981 */ /* 0x000f62000c1e9b00 */
[----:B------:R-:W-:Y:S02]  /*4eb0*/  LOP3.LUT R29, R28, 0x30, RZ, 0xc0, !PT ;  /* 0x000000301c1d7812 */ /* 0x000fe400078ec0ff */
[----:B------:R-:W-:Y:S02]  /*4ec0*/  LOP3.LUT R23, R23, 0x3e, RZ, 0xc0, !PT ;  /* 0x0000003e17177812 */ /* 0x000fe400078ec0ff */
[----:B------:R-:W-:Y:S02]  /*4ed0*/  LOP3.LUT R29, R29, 0xf, R4, 0xf8, !PT ;  /* 0x0000000f1d1d7812 */ /* 0x000fe400078ef804 */
[----:B--2---:R-:W-:-:S03]  /*4ee0*/  SHF.R.U64 R23, R24, R23, R25 ;  /* 0x0000001718177219 */ /* 0x004fc60000001219 */
[----:B------:R-:W-:-:S06]  /*4ef0*/  IMAD.WIDE.U32 R24, R29, 0x8, R12 ;  /* 0x000000081d187825 */ /* 0x000fcc00078e000c */
[----:B------:R-:W2:Y:S01]  /*4f00*/  LDG.E.64.CONSTANT R24, desc[UR4][R24.64] ;  /* 0x0000000418187981 */ /* 0x000ea2000c1e9b00 */
[----:B------:R-:W-:-:S05]  /*4f10*/  IMAD.MOV.U32 R27, RZ, RZ, RZ ;  /* 0x000000ffff1b7224 */ /* 0x000fca00078e00ff */
[----:B------:R0:W-:Y:S01]  /*4f20*/  STG.E.64 desc[UR4][R8.64+0x400], R26 ;  /* 0x0004001a08007986 */ /* 0x0001e2000c101b04 */
[----:B------:R-:W-:Y:S02]  /*4f30*/  SHF.R.U32.HI R28, RZ, 0x3, R22 ;  /* 0x00000003ff1c7819 */ /* 0x000fe40000011616 */
[----:B0-----:R-:W-:Y:S01]  /*4f40*/  SHF.R.U32.HI R27, RZ, 0x3, R6 ;  /* 0x00000003ff1b7819 */ /* 0x001fe20000011606 */
[----:B------:R-:W-:-:S03]  /*4f50*/  VIADD R6, R4, 0x180 ;  /* 0x0000018004067836 */ /* 0x000fc60000000000 */
[----:B------:R-:W-:Y:S02]  /*4f60*/  LOP3.LUT R27, R27, 0x3e, RZ, 0xc0, !PT ;  /* 0x0000003e1b1b7812 */ /* 0x000fe400078ec0ff */
[----:B------:R-:W-:Y:S02]  /*4f70*/  SHF.R.U32.HI R29, RZ, 0x3, R7 ;  /* 0x00000003ff1d7819 */ /* 0x000fe40000011607 */
[----:B------:R-:W-:Y:S02]  /*4f80*/  LOP3.LUT R7, R28, 0x3e, RZ, 0xc0, !PT ;  /* 0x0000003e1c077812 */ /* 0x000fe400078ec0ff */
[----:B---3--:R-:W-:Y:S02]  /*4f90*/  SHF.R.U64 R27, R20, R27, R21 ;  /* 0x0000001b141b7219 */ /* 0x008fe40000001215 */
[----:B------:R-:W-:Y:S02]  /*4fa0*/  LOP3.LUT R20, R23, 0x3, RZ, 0xc0, !PT ;  /* 0x0000000317147812 */ /* 0x000fe400078ec0ff */
[----:B------:R-:W-:Y:S01]  /*4fb0*/  SHF.R.U32.HI R23, RZ, 0x5, R6 ;  /* 0x00000005ff177819 */ /* 0x000fe20000011606 */
[----:B------:R-:W-:-:S03]  /*4fc0*/  IMAD.MOV.U32 R21, RZ, RZ, RZ ;  /* 0x000000ffff157224 */ /* 0x000fc600078e00ff */
[----:B------:R-:W-:Y:S01]  /*4fd0*/  LOP3.LUT R23, R23, 0x30, RZ, 0xc0, !PT ;  /* 0x0000003017177812 */ /* 0x000fe200078ec0ff */
[----:B------:R-:W-:-:S03]  /*4fe0*/  VIADD R22, R4, 0x1a0 ;  /* 0x000001a004167836 */ /* 0x000fc60000000000 */
[----:B------:R-:W-:Y:S01]  /*4ff0*/  LOP3.LUT R23, R23, 0xf, R4, 0xf8, !PT ;  /* 0x0000000f17177812 */ /* 0x000fe200078ef804 */
[----:B------:R0:W-:Y:S01]  /*5000*/  STG.E.64 desc[UR4][R8.64+0x500], R20 ;  /* 0x0005001408007986 */ /* 0x0001e2000c101b04 */
[----:B------:R-:W-:Y:S02]  /*5010*/  SHF.R.U32.HI R28, RZ, 0x5, R22 ;  /* 0x00000005ff1c7819 */ /* 0x000fe40000011616 */
[----:B----4-:R-:W-:Y:S02]  /*5020*/  SHF.R.U64 R18, R18, R7, R19 ;  /* 0x0000000712127219 */ /* 0x010fe40000001213 */
[----:B------:R-:W-:Y:S02]  /*5030*/  LOP3.LUT R7, R29, 0x3e, RZ, 0xc0, !PT ;  /* 0x0000003e1d077812 */ /* 0x000fe400078ec0ff */
[----:B------:R-:W-:Y:S01]  /*5040*/  LOP3.LUT R19, R28, 0x30, RZ, 0xc0, !PT ;  /* 0x000000301c137812 */ /* 0x000fe200078ec0ff */
[----:B0-----:R-:W-:Y:S01]  /*5050*/  IMAD.WIDE.U32 R20, R23, 0x8, R12 ;  /* 0x0000000817147825 */ /* 0x001fe200078e000c */
[----:B-----5:R-:W-:-:S02]  /*5060*/  SHF.R.U64 R7, R16, R7, R17 ;  /* 0x0000000710077219 */ /* 0x020fc40000001211 */
[----:B------:R-:W-:Y:S01]  /*5070*/  SHF.R.U32.HI R23, RZ, 0x3, R5 ;  /* 0x00000003ff177819 */ /* 0x000fe20000011605 */
[C---:B------:R-:W-:Y:S01]  /*5080*/  VIADD R5, R4.reuse, 0x1e0 ;  /* 0x000001e004057836 */ /* 0x040fe20000000000 */
[----:B------:R-:W-:Y:S01]  /*5090*/  LOP3.LUT R26, R27, 0x3, RZ, 0xc0, !PT ;  /* 0x000000031b1a7812 */ /* 0x000fe200078ec0ff */
[----:B------:R-:W-:Y:S01]  /*50a0*/  IMAD.MOV.U32 R27, RZ, RZ, RZ ;  /* 0x000000ffff1b7224 */ /* 0x000fe200078e00ff */
[----:B------:R-:W-:Y:S01]  /*50b0*/  LOP3.LUT R16, R7, 0x3, RZ, 0xc0, !PT ;  /* 0x0000000307107812 */ /* 0x000fe200078ec0ff */
[----:B------:R-:W-:Y:S01]  /*50c0*/  VIADD R7, R4, 0x1c0 ;  /* 0x000001c004077836 */ /* 0x000fe20000000000 */
[----:B------:R-:W-:Y:S01]  /*50d0*/  LOP3.LUT R23, R23, 0x3e, RZ, 0xc0, !PT ;  /* 0x0000003e17177812 */ /* 0x000fe200078ec0ff */
[----:B------:R-:W3:Y:S01]  /*50e0*/  LDG.E.64.CONSTANT R20, desc[UR4][R20.64] ;  /* 0x0000000414147981 */ /* 0x000ee2000c1e9b00 */
[----:B------:R-:W-:Y:S02]  /*50f0*/  LOP3.LUT R19, R19, 0xf, R4, 0xf8, !PT ;  /* 0x0000000f13137812 */ /* 0x000fe400078ef804 */
[----:B------:R-:W-:Y:S01]  /*5100*/  SHF.R.U64 R28, R14, R23, R15 ;  /* 0x000000170e1c7219 */ /* 0x000fe2000000120f */
[----:B------:R0:W-:Y:S01]  /*5110*/  STG.E.64 desc[UR4][R8.64+0x600], R26 ;  /* 0x0006001a08007986 */ /* 0x0001e2000c101b04 */
[----:B------:R-:W-:-:S02]  /*5120*/  SHF.R.U32.HI R14, RZ, 0x5, R7 ;  /* 0x00000005ff0e7819 */ /* 0x000fc40000011607 */
[----:B------:R-:W-:Y:S01]  /*5130*/  SHF.R.U32.HI R23, RZ, 0x5, R5 ;  /* 0x00000005ff177819 */ /* 0x000fe20000011605 */
[----:B------:R-:W-:Y:S01]  /*5140*/  IMAD.MOV.U32 R17, RZ, RZ, RZ ;  /* 0x000000ffff117224 */ /* 0x000fe200078e00ff */
[----:B------:R-:W-:Y:S02]  /*5150*/  LOP3.LUT R15, R14, 0x30, RZ, 0xc0, !PT ;  /* 0x000000300e0f7812 */ /* 0x000fe400078ec0ff */
[----:B------:R-:W-:Y:S02]  /*5160*/  LOP3.LUT R23, R23, 0x30, RZ, 0xc0, !PT ;  /* 0x0000003017177812 */ /* 0x000fe400078ec0ff */
[----:B------:R-:W-:Y:S02]  /*5170*/  SHF.R.U32.HI R2, RZ, 0x3, R2 ;  /* 0x00000003ff027819 */ /* 0x000fe40000011602 */
[----:B0-----:R-:W-:Y:S01]  /*5180*/  LOP3.LUT R26, R18, 0x3, RZ, 0xc0, !PT ;  /* 0x00000003121a7812 */ /* 0x001fe200078ec0ff */
[----:B------:R-:W-:Y:S01]  /*5190*/  IMAD.WIDE.U32 R18, R19, 0x8, R12 ;  /* 0x0000000813127825 */ /* 0x000fe200078e000c */
[----:B------:R0:W-:Y:S01]  /*51a0*/  STG.E.64 desc[UR4][R8.64+0x800], R16 ;  /* 0x0008001008007986 */ /* 0x0001e2000c101b04 */
[----:B------:R-:W-:-:S04]  /*51b0*/  LOP3.LUT R15, R15, 0xf, R4, 0xf8, !PT ;  /* 0x0000000f0f0f7812 */ /* 0x000fc800078ef804 */
[----:B------:R-:W4:Y:S01]  /*51c0*/  LDG.E.64.CONSTANT R18, desc[UR4][R18.64] ;  /* 0x0000000412127981 */ /* 0x000f22000c1e9b00 */
[----:B------:R-:W-:-:S03]  /*51d0*/  IMAD.WIDE.U32 R14, R15, 0x8, R12 ;  /* 0x000000080f0e7825 */ /* 0x000fc600078e000c */
[----:B------:R1:W-:Y:S04]  /*51e0*/  STG.E.64 desc[UR4][R8.64+0x700], R26 ;  /* 0x0007001a08007986 */ /* 0x0003e8000c101b04 */
[----:B------:R-:W5:Y:S01]  /*51f0*/  LDG.E.64.CONSTANT R14, desc[UR4][R14.64] ;  /* 0x000000040e0e7981 */ /* 0x000f62000c1e9b00 */
[----:B0-----:R-:W-:Y:S02]  /*5200*/  LOP3.LUT R17, R23, 0xf, R4, 0xf8, !PT ;  /* 0x0000000f17117812 */ /* 0x001fe400078ef804 */
[----:B------:R-:W-:Y:S01]  /*5210*/  LOP3.LUT R23, R2, 0x3e, RZ, 0xc0, !PT ;  /* 0x0000003e02177812 */ /* 0x000fe200078ec0ff */
[----:B------:R-:W-:Y:S02]  /*5220*/  VIADD R2, R4, 0x220 ;  /* 0x0000022004027836 */ /* 0x000fe40000000000 */
[----:B------:R-:W-:Y:S01]  /*5230*/  IMAD.WIDE.U32 R16, R17, 0x8, R12 ;  /* 0x0000000811107825 */ /* 0x000fe200078e000c */
[----:B------:R-:W-:-:S02]  /*5240*/  SHF.R.U64 R23, R10, R23, R11 ;  /* 0x000000170a177219 */ /* 0x000fc4000000120b */
[----:B------:R-:W-:Y:S02]  /*5250*/  SHF.R.U32.HI R11, RZ, 0x3, R0 ;  /* 0x00000003ff0b7819 */ /* 0x000fe40000011600 */
[----:B-1----:R-:W-:Y:S01]  /*5260*/  LOP3.LUT R26, R28, 0x3, RZ, 0xc0, !PT ;  /* 0x000000031c1a7812 */ /* 0x002fe200078ec0ff */
[----:B------:R-:W5:Y:S01]  /*5270*/  LDG.E.64.CONSTANT R16, desc[UR4][R16.64] ;  /* 0x0000000410107981 */ /* 0x000f62000c1e9b00 */
[----:B------:R-:W-:Y:S01]  /*5280*/  SHF.R.U32.HI R10, RZ, 0x5, R2 ;  /* 0x00000005ff0a7819 */ /* 0x000fe20000011602 */
[----:B------:R-:W-:Y:S01]  /*5290*/  VIADD R0, R4, 0x240 ;  /* 0x0000024004007836 */ /* 0x000fe20000000000 */
[----:B------:R-:W-:Y:S01]  /*52a0*/  LOP3.LUT R11, R11, 0x3e, RZ, 0xc0, !PT ;  /* 0x0000003e0b0b7812 */ /* 0x000fe200078ec0ff */
[----:B------:R0:W-:Y:S02]  /*52b0*/  STG.E.64 desc[UR4][R8.64+0x900], R26 ;  /* 0x0009001a08007986 */ /* 0x0001e4000c101b04 */
[----:B0-----:R-:W-:Y:S02]  /*52c0*/  LOP3.LUT R27, R10, 0x30, RZ, 0xc0, !PT ;  /* 0x000000300a1b7812 */ /* 0x001fe400078ec0ff */
[----:B------:R-:W-:-:S02]  /*52d0*/  SHF.R.U32.HI R10, RZ, 0x5, R0 ;  /* 0x00000005ff0a7819 */ /* 0x000fc40000011600 */
[----:B--2---:R-:W-:Y:S02]  /*52e0*/  SHF.R.U64 R24, R24, R11, R25 ;  /* 0x0000000b18187219 */ /* 0x004fe40000001219 */
[----:B------:R-:W-:Y:S02]  /*52f0*/  LOP3.LUT R11, R27, 0xf, R4, 0xf8, !PT ;  /* 0x0000000f1b0b7812 */ /* 0x000fe400078ef804 */
[----:B------:R-:W-:-:S03]  /*5300*/  LOP3.LUT R25, R10, 0x30, RZ, 0xc0, !PT ;  /* 0x000000300a197812 */ /* 0x000fc600078ec0ff */
[----:B------:R-:W-:Y:S01]  /*5310*/  IMAD.WIDE.U32 R10, R11, 0x8, R12 ;  /* 0x000000080b0a7825 */ /* 0x000fe200078e000c */
[----:B------:R-:W-:-:S05]  /*5320*/  LOP3.LUT R25, R25, 0xf, R4, 0xf8, !PT ;  /* 0x0000000f19197812 */ /* 0x000fca00078ef804 */
[----:B------:R-:W2:Y:S01]  /*5330*/  LDG.E.64.CONSTANT R10, desc[UR4][R10.64] ;  /* 0x000000040a0a7981 */ /* 0x000ea2000c1e9b00 */
[----:B------:R-:W-:-:S06]  /*5340*/  IMAD.WIDE.U32 R26, R25, 0x8, R12 ;  /* 0x00000008191a7825 */ /* 0x000fcc00078e000c */
[----:B------:R-:W2:Y:S01]  /*5350*/  LDG.E.64.CONSTANT R26, desc[UR4][R26.64] ;  /* 0x000000041a1a7981 */ /* 0x000ea2000c1e9b00 */
[----:B------:R-:W-:-:S04]  /*5360*/  SHF.R.U32.HI R25, RZ, 0x3, R6 ;  /* 0x00000003ff197819 */ /* 0x000fc80000011606 */
[----:B------:R-:W-:Y:S02]  /*5370*/  LOP3.LUT R25, R25, 0x3e, RZ, 0xc0, !PT ;  /* 0x0000003e19197812 */ /* 0x000fe400078ec0ff */
[----:B------:R-:W-:Y:S01]  /*5380*/  SHF.R.U32.HI R7, RZ, 0x3, R7 ;  /* 0x00000003ff077819 */ /* 0x000fe20000011607 */
[----:B------:R-:W-:Y:S01]  /*5390*/  VIADD R6, R4, 0x260 ;  /* 0x0000026004067836 */ /* 0x000fe20000000000 */
[----:B------:R-:W-:Y:S01]  /*53a0*/  LOP3.LUT R28, R24, 0x3, RZ, 0xc0, !PT ;  /* 0x00000003181c7812 */ /* 0x000fe200078ec0ff */
[----:B------:R-:W-:Y:S01]  /*53b0*/  VIADD R24, R4, 0x2a0 ;  /* 0x000002a004187836 */ /* 0x000fe20000000000 */
[----:B------:R-:W-:Y:S02]  /*53c0*/  SHF.R.U32.HI R2, RZ, 0x3, R2 ;  /* 0x00000003ff027819 */ /* 0x000fe40000011602 */
[----:B---3--:R-:W-:Y:S02]  /*53d0*/  SHF.R.U64 R21, R20, R25, R21 ;  /* 0x0000001914157219 */ /* 0x008fe40000001215 */
[----:B------:R-:W-:-:S02]  /*53e0*/  SHF.R.U32.HI R25, RZ, 0x3, R22 ;  /* 0x00000003ff197819 */ /* 0x000fc40000011616 */
[----:B------:R-:W-:Y:S01]  /*53f0*/  LOP3.LUT R22, R21, 0x3, RZ, 0xc0, !PT ;  /* 0x0000000315167812 */ /* 0x000fe200078ec0ff */
[----:B------:R-:W-:Y:S01]  /*5400*/  IMAD.MOV.U32 R21, RZ, RZ, RZ ;  /* 0x000000ffff157224 */ /* 0x000fe200078e00ff */
[----:B------:R-:W-:Y:S02]  /*5410*/  LOP3.LUT R25, R25, 0x3e, RZ, 0xc0, !PT ;  /* 0x0000003e19197812 */ /* 0x000fe400078ec0ff */
[----:B------:R-:W-:-:S05]  /*5420*/  LOP3.LUT R20, R23, 0x3, RZ, 0xc0, !PT ;  /* 0x0000000317147812 */ /* 0x000fca00078ec0ff */
[----:B------:R0:W-:Y:S01]  /*5430*/  STG.E.64 desc[UR4][R8.64+0xa00], R20 ;  /* 0x000a001408007986 */ /* 0x0001e2000c101b04 */
[----:B----4-:R-:W-:Y:S01]  /*5440*/  SHF.R.U64 R18, R18, R25, R19 ;  /* 0x0000001912127219 */ /* 0x010fe20000001213 */
[----:B------:R-:W-:Y:S01]  /*5450*/  VIADD R25, R4, 0x280 ;  /* 0x0000028004197836 */ /* 0x000fe20000000000 */
[----:B0-----:R-:W-:Y:S01]  /*5460*/  SHF.R.U32.HI R20, RZ, 0x3, R5 ;  /* 0x00000003ff147819 */ /* 0x001fe20000011605 */
[----:B------:R-:W-:Y:S01]  /*5470*/  IMAD.MOV.U32 R19, RZ, RZ, RZ ;  /* 0x000000ffff137224 */ /* 0x000fe200078e00ff */
[----:B------:R-:W-:Y:S02]  /*5480*/  LOP3.LUT R18, R18, 0x3, RZ, 0xc0, !PT ;  /* 0x0000000312127812 */ /* 0x000fe400078ec0ff */
[----:B------:R-:W-:Y:S02]  /*5490*/  LOP3.LUT R5, R7, 0x3e, RZ, 0xc0, !PT ;  /* 0x0000003e07057812 */ /* 0x000fe400078ec0ff */
[----:B------:R-:W-:Y:S01]  /*54a0*/  LOP3.LUT R7, R20, 0x3e, RZ, 0xc0, !PT ;  /* 0x0000003e14077812 */ /* 0x000fe200078ec0ff */
[----:B------:R0:W-:Y:S01]  /*54b0*/  STG.E.64 desc[UR4][R8.64+0xd00], R18 ;  /* 0x000d001208007986 */ /* 0x0001e2000c101b04 */
[----:B------:R-:W-:-:S02]  /*54c0*/  SHF.R.U32.HI R20, RZ, 0x5, R25 ;  /* 0x00000005ff147819 */ /* 0x000fc40000011619 */
[----:B-----5:R-:W-:Y:S02]  /*54d0*/  SHF.R.U64 R14, R14, R5, R15 ;  /* 0x000000050e0e7219 */ /* 0x020fe4000000120f */
[----:B------:R-:W-:Y:S02]  /*54e0*/  LOP3.LUT R5, R20, 0x30, RZ, 0xc0, !PT ;  /* 0x0000003014057812 */ /* 0x000fe400078ec0ff */
[----:B------:R-:W-:Y:S02]  /*54f0*/  SHF.R.U64 R16, R16, R7, R17 ;  /* 0x0000000710107219 */ /* 0x000fe40000001211 */
[----:B0-----:R-:W-:Y:S02]  /*5500*/  SHF.R.U32.HI R18, RZ, 0x5, R6 ;  /* 0x00000005ff127819 */ /* 0x001fe40000011606 */
[----:B------:R-:W-:Y:S02]  /*5510*/  SHF.R.U32.HI R7, RZ, 0x5, R24 ;  /* 0x00000005ff077819 */ /* 0x000fe40000011618 */
[----:B------:R-:W-:-:S02]  /*5520*/  LOP3.LUT R21, R18, 0x30, RZ, 0xc0, !PT ;  /* 0x0000003012157812 */ /* 0x000fc400078ec0ff */
[--C-:B------:R-:W-:Y:S02]  /*5530*/  LOP3.LUT R5, R5, 0xf, R4.reuse, 0xf8, !PT ;  /* 0x0000000f05057812 */ /* 0x100fe400078ef804 */
[----:B------:R-:W-:Y:S01]  /*5540*/  LOP3.LUT R7, R7, 0x30, RZ, 0xc0, !PT ;  /* 0x0000003007077812 */ /* 0x000fe200078ec0ff */
[----:B------:R-:W-:Y:S01]  /*5550*/  IMAD.MOV.U32 R23, RZ, RZ, RZ ;  /* 0x000000ffff177224 */ /* 0x000fe200078e00ff */
[----:B------:R-:W-:Y:S01]  /*5560*/  LOP3.LUT R21, R21, 0xf, R4, 0xf8, !PT ;  /* 0x0000000f15157812 */ /* 0x000fe200078ef804 */
[----:B------:R-:W-:Y:S01]  /*5570*/  IMAD.WIDE.U32 R18, R5, 0x8, R12 ;  /* 0x0000000805127825 */ /* 0x000fe200078e000c */
[----:B------:R-:W-:Y:S02]  /*5580*/  LOP3.LUT R7, R7, 0xf, R4, 0xf8, !PT ;  /* 0x0000000f07077812 */ /* 0x000fe400078ef804 */
[----:B------:R-:W-:Y:S01]  /*5590*/  LOP3.LUT R5, R2, 0x3e, RZ, 0xc0, !PT ;  /* 0x0000003e02057812 */ /* 0x000fe200078ec0ff */
[----:B------:R-:W-:Y:S01]  /*55a0*/  IMAD.WIDE.U32 R20, R21, 0x8, R12 ;  /* 0x0000000815147825 */ /* 0x000fe200078e000c */
[----:B------:R0:W-:Y:S01]  /*55b0*/  STG.E.64 desc[UR4][R8.64+0xc00], R22 ;  /* 0x000c001608007986 */ /* 0x0001e2000c101b04 */
[----:B------:R-:W-:-:S02]  /*55c0*/  LOP3.LUT R14, R14, 0x3, RZ, 0xc0, !PT ;  /* 0x000000030e0e7812 */ /* 0x000fc400078ec0ff */
[----:B------:R-:W-:Y:S01]  /*55d0*/  IMAD.MOV.U32 R15, RZ, RZ, RZ ;  /* 0x000000ffff0f7224 */ /* 0x000fe200078e00ff */
[----:B------:R-:W3:Y:S04]  /*55e0*/  LDG.E.64.CONSTANT R18, desc[UR4][R18.64] ;  /* 0x0000000412127981 */ /* 0x000ee8000c1e9b00 */
[----:B------:R-:W4:Y:S01]  /*55f0*/  LDG.E.64.CONSTANT R20, desc[UR4][R20.64] ;  /* 0x0000000414147981 */ /* 0x000f22000c1e9b00 */
[----:B0-----:R-:W-:Y:S01]  /*5600*/  LOP3.LUT R22, R16, 0x3, RZ, 0xc0, !PT ;  /* 0x0000000310167812 */ /* 0x001fe200078ec0ff */
[----:B------:R-:W-:-:S04]  /*5610*/  IMAD.WIDE.U32 R16, R7, 0x8, R12 ;  /* 0x0000000807107825 */ /* 0x000fc800078e000c */
[C---:B------:R-:W-:Y:S01]  /*5620*/  VIADD R7, R4.reuse, 0x2c0 ;  /* 0x000002c004077836 */ /* 0x040fe20000000000 */
[----:B------:R-:W-:Y:S01]  /*5630*/  STG.E.64 desc[UR4][R8.64+0xe00], R14 ;  /* 0x000e000e08007986 */ /* 0x000fe2000c101b04 */
[----:B------:R-:W-:-:S03]  /*5640*/  VIADD R2, R4, 0x300 ;  /* 0x0000030004027836 */ /* 0x000fc60000000000 */
[----:B------:R-:W5:Y:S04]  /*5650*/  LDG.E.64.CONSTANT R16, desc[UR4][R16.64] ;  /* 0x0000000410107981 */ /* 0x000f68000c1e9b00 */
[----:B------:R0:W-:Y:S02]  /*5660*/  STG.E.64 desc[UR4][R8.64+0xf00], R22 ;  /* 0x000f001608007986 */ /* 0x0001e4000c101b04 */
[----:B0-----:R-:W-:-:S04]  /*5670*/  SHF.R.U32.HI R22, RZ, 0x5, R2 ;  /* 0x00000005ff167819 */ /* 0x001fc80000011602 */
[----:B------:R-:W-:-:S04]  /*5680*/  LOP3.LUT R23, R22, 0x30, RZ, 0xc0, !PT ;  /* 0x0000003016177812 */ /* 0x000fc800078ec0ff */
[----:B------:R-:W-:-:S05]  /*5690*/  LOP3.LUT R23, R23, 0xf, R4, 0xf8, !PT ;  /* 0x0000000f17177812 */ /* 0x000fca00078ef804 */
[----:B------:R-:W-:-:S06]  /*56a0*/  IMAD.WIDE.U32 R22, R23, 0x8, R12 ;  /* 0x0000000817167825 */ /* 0x000fcc00078e000c */
[----:B------:R-:W3:Y:S01]  /*56b0*/  LDG.E.64.CONSTANT R22, desc[UR4][R22.64] ;  /* 0x0000000416167981 */ /* 0x000ee2000c1e9b00 */
[----:B--2---:R-:W-:Y:S02]  /*56c0*/  SHF.R.U64 R5, R10, R5, R11 ;  /* 0x000000050a057219 */ /* 0x004fe4000000120b */
[----:B------:R-:W-:Y:S01]  /*56d0*/  SHF.R.U32.HI R11, RZ, 0x3, R0 ;  /* 0x00000003ff0b7819 */ /* 0x000fe20000011600 */
[----:B------:R-:W-:Y:S01]  /*56e0*/  VIADD R0, R4, 0x2e0 ;  /* 0x000002e004007836 */ /* 0x000fe20000000000 */
[----:B------:R-:W-:Y:S02]  /*56f0*/  SHF.R.U32.HI R10, RZ, 0x5, R7 ;  /* 0x00000005ff0a7819 */ /* 0x000fe40000011607 */
[----:B------:R-:W-:Y:S02]  /*5700*/  LOP3.LUT R11, R11, 0x3e, RZ, 0xc0, !PT ;  /* 0x0000003e0b0b7812 */ /* 0x000fe400078ec0ff */
[----:B------:R-:W-:Y:S02]  /*5710*/  SHF.R.U32.HI R14, RZ, 0x5, R0 ;  /* 0x00000005ff0e7819 */ /* 0x000fe40000011600 */
[----:B------:R-:W-:-:S02]  /*5720*/  SHF.R.U64 R26, R26, R11, R27 ;  /* 0x0000000b1a1a7219 */ /* 0x000fc4000000121b */
[----:B------:R-:W-:Y:S02]  /*5730*/  LOP3.LUT R11, R10, 0x30, RZ, 0xc0, !PT ;  /* 0x000000300a0b7812 */ /* 0x000fe400078ec0ff */
[----:B------:R-:W-:Y:S02]  /*5740*/  LOP3.LUT R15, R14, 0x30, RZ, 0xc0, !PT ;  /* 0x000000300e0f7812 */ /* 0x000fe400078ec0ff */
[--C-:B------:R-:W-:Y:S02]  /*5750*/  LOP3.LUT R11, R11, 0xf, R4.reuse, 0xf8, !PT ;  /* 0x0000000f0b0b7812 */ /* 0x100fe400078ef804 */
[----:B------:R-:W-:-:S03]  /*5760*/  LOP3.LUT R15, R15, 0xf, R4, 0xf8, !PT ;  /* 0x0000000f0f0f7812 */ /* 0x000fc600078ef804 */
[----:B------:R-:W-:-:S04]  /*5770*/  IMAD.WIDE.U32 R10, R11, 0x8, R12 ;  /* 0x000000080b0a7825 */ /* 0x000fc800078e000c */
[----:B------:R-:W-:Y:S02]  /*5780*/  IMAD.WIDE.U32 R14, R15, 0x8, R12 ;  /* 0x000000080f0e7825 */ /* 0x000fe400078e000c */
[----:B------:R-:W2:Y:S04]  /*5790*/  LDG.E.64.CONSTANT R10, desc[UR4][R10.64] ;  /* 0x000000040a0a7981 */ /* 0x000ea8000c1e9b00 */
[----:B------:R-:W2:Y:S01]  /*57a0*/  LDG.E.64.CONSTANT R14, desc[UR4][R14.64] ;  /* 0x000000040e0e7981 */ /* 0x000ea2000c1e9b00 */
[----:B------:R-:W-:Y:S02]  /*57b0*/  SHF.R.U32.HI R27, RZ, 0x3, R6 ;  /* 0x00000003ff1b7819 */ /* 0x000fe40000011606 */
[----:B------:R-:W-:Y:S02]  /*57c0*/  SHF.R.U32.HI R24, RZ, 0x3, R24 ;  /* 0x00000003ff187819 */ /* 0x000fe40000011618 */
[----:B------:R-:W-:-:S02]  /*57d0*/  LOP3.LUT R27, R27, 0x3e, RZ, 0xc0, !PT ;  /* 0x0000003e1b1b7812 */ /* 0x000fc400078ec0ff */
[----:B------:R-:W-:-:S04]  /*57e0*/  SHF.R.U32.HI R7, RZ, 0x3, R7 ;  /* 0x00000003ff077819 */ /* 0x000fc80000011607 */
[----:B------:R-:W-:Y:S02]  /*57f0*/  LOP3.LUT R7, R7, 0x3e, RZ, 0xc0, !PT ;  /* 0x0000003e07077812 */ /* 0x000fe400078ec0ff */
[----:B------:R-:W-:Y:S02]  /*5800*/  SHF.R.U32.HI R2, RZ, 0x3, R2 ;  /* 0x00000003ff027819 */ /* 0x000fe40000011602 */
[----:B------:R-:W-:Y:S01]  /*5810*/  LOP3.LUT R26, R26, 0x3, RZ, 0xc0, !PT ;  /* 0x000000031a1a7812 */ /* 0x000fe200078ec0ff */
[----:B------:R-:W-:-:S05]  /*5820*/  IMAD.MOV.U32 R29, RZ, RZ, RZ ;  /* 0x000000ffff1d7224 */ /* 0x000fca00078e00ff */
[----:B------:R-:W-:Y:S01]  /*5830*/  STG.E.64 desc[UR4][R8.64+0xb00], R28 ;  /* 0x000b001c08007986 */ /* 0x000fe2000c101b04 */
[----:B----4-:R-:W-:Y:S02]  /*5840*/  SHF.R.U64 R6, R20, R27, R21 ;  /* 0x0000001b14067219 */ /* 0x010fe40000001215 */
[----:B------:R-:W-:Y:S02]  /*5850*/  LOP3.LUT R20, R5, 0x3, RZ, 0xc0, !PT ;  /* 0x0000000305147812 */ /* 0x000fe400078ec0ff */
[----:B------:R-:W-:Y:S02]  /*5860*/  LOP3.LUT R5, R24, 0x3e, RZ, 0xc0, !PT ;  /* 0x0000003e18057812 */ /* 0x000fe400078ec0ff */
[----:B------:R-:W-:-:S04]  /*5870*/  SHF.R.U32.HI R21, RZ, 0x3, R25 ;  /* 0x00000003ff157819 */ /* 0x000fc80000011619 */
[----:B------:R-:W-:Y:S02]  /*5880*/  LOP3.LUT R21, R21, 0x3e, RZ, 0xc0, !PT ;  /* 0x0000003e15157812 */ /* 0x000fe400078ec0ff */
[----:B-----5:R-:W-:Y:S01]  /*5890*/  SHF.R.U64 R5, R16, R5, R17 ;  /* 0x0000000510057219 */ /* 0x020fe20000001211 */
[----:B------:R-:W-:-:S03]  /*58a0*/  IMAD.MOV.U32 R17, RZ, RZ, RZ ;  /* 0x000000ffff117224 */ /* 0x000fc600078e00ff */
[----:B------:R-:W-:Y:S01]  /*58b0*/  LOP3.LUT R24, R5, 0x3, RZ, 0xc0, !PT ;  /* 0x0000000305187812 */ /* 0x000fe200078ec0ff */
[----:B------:R-:W-:Y:S01]  /*58c0*/  VIADD R5, R4, 0x320 ;  /* 0x0000032004057836 */ /* 0x000fe20000000000 */
[----:B---3--:R-:W-:Y:S01]  /*58d0*/  SHF.R.U64 R18, R18, R21, R19 ;  /* 0x0000001512127219 */ /* 0x008fe20000001213 */
[----:B------:R-:W-:Y:S01]  /*58e0*/  IMAD.MOV.U32 R21, RZ, RZ, RZ ;  /* 0x000000ffff157224 */ /* 0x000fe200078e00ff */
[----:B------:R-:W-:Y:S02]  /*58f0*/  LOP3.LUT R16, R6, 0x3, RZ, 0xc0, !PT ;  /* 0x0000000306107812 */ /* 0x000fe400078ec0ff */
[----:B------:R-:W-:Y:S02]  /*5900*/  SHF.R.U32.HI R6, RZ, 0x3, R0 ;  /* 0x00000003ff067819 */ /* 0x000fe40000011600 */
[----:B------:R-:W-:Y:S01]  /*5910*/  SHF.R.U32.HI R0, RZ, 0x5, R5 ;  /* 0x00000005ff007819 */ /* 0x000fe20000011605 */
[----:B------:R0:W-:Y:S01]  /*5920*/  STG.E.64 desc[UR4][R8.64+0x1300], R16 ;  /* 0x0013001008007986 */ /* 0x0001e2000c101b04 */
[----:B------:R-:W-:Y:S01]  /*5930*/  LOP3.LUT R18, R18, 0x3, RZ, 0xc0, !PT ;  /* 0x0000000312127812 */ /* 0x000fe200078ec0ff */
[----:B------:R-:W-:-:S02]  /*5940*/  IMAD.MOV.U32 R19, RZ, RZ, RZ ;  /* 0x000000ffff137224 */ /* 0x000fc400078e00ff */
[----:B------:R1:W-:Y:S01]  /*5950*/  STG.E.64 desc[UR4][R8.64+0x1100], R20 ;  /* 0x0011001408007986 */ /* 0x0003e2000c101b04 */
[----:B------:R-:W-:Y:S01]  /*5960*/  IMAD.MOV.U32 R25, RZ, RZ, RZ ;  /* 0x000000ffff197224 */ /* 0x000fe200078e00ff */
[----:B0-----:R-:W-:Y:S02]  /*5970*/  LOP3.LUT R17, R6, 0x3e, RZ, 0xc0, !PT ;  /* 0x0000003e06117812 */ /* 0x001fe400078ec0ff */
[----:B-1----:R-:W-:Y:S01]  /*5980*/  LOP3.LUT R21, R0, 0x30, RZ, 0xc0, !PT ;  /* 0x0000003000157812 */ /* 0x002fe200078ec0ff */
[----:B------:R0:W-:Y:S01]  /*5990*/  STG.E.64 desc[UR4][R8.64+0x1400], R18 ;  /* 0x0014001208007986 */ /* 0x0001e2000c101b04 */
[C---:B------:R-:W-:Y:S02]  /*59a0*/  VIADD R0, R4.reuse, 0x380 ;  /* 0x0000038004007836 */ /* 0x040fe40000000000 */
[----:B------:R-:W-:Y:S01]  /*59b0*/  VIADD R6, R4, 0x3a0 ;  /* 0x000003a004067836 */ /* 0x000fe20000000000 */
[----:B------:R1:W-:Y:S01]  /*59c0*/  STG.E.64 desc[UR4][R8.64+0x1500], R24 ;  /* 0x0015001808007986 */ /* 0x0003e2000c101b04 */
[----:B------:R-:W-:Y:S01]  /*59d0*/  IMAD.MOV.U32 R27, RZ, RZ, RZ ;  /* 0x000000ffff1b7224 */ /* 0x000fe200078e00ff */
[----:B0-----:R-:W-:Y:S01]  /*59e0*/  LOP3.LUT R19, R2, 0x3e, RZ, 0xc0, !PT ;  /* 0x0000003e02137812 */ /* 0x001fe200078ec0ff */
[----:B------:R-:W-:Y:S01]  /*59f0*/  VIADD R2, R4, 0x3c0 ;  /* 0x000003c004027836 */ /* 0x000fe20000000000 */
[----:B-1----:R-:W-:-:S02]  /*5a00*/  SHF.R.U32.HI R24, RZ, 0x5, R6 ;  /* 0x00000005ff187819 */ /* 0x002fc40000011606 */
[----:B------:R0:W-:Y:S02]  /*5a10*/  STG.E.64 desc[UR4][R8.64+0x1200], R26 ;  /* 0x0012001a08007986 */ /* 0x0001e4000c101b04 */
[----:B0-----:R-:W-:Y:S02]  /*5a20*/  LOP3.LUT R27, R24, 0x30, RZ, 0xc0, !PT ;  /* 0x00000030181b7812 */ /* 0x001fe400078ec0ff */
[----:B--2---:R-:W-:Y:S01]  /*5a30*/  SHF.R.U64 R10, R10, R7, R11 ;  /* 0x000000070a0a7219 */ /* 0x004fe2000000120b */
[C---:B------:R-:W-:Y:S02]  /*5a40*/  VIADD R11, R4.reuse, 0x340 ;  /* 0x00000340040b7836 */ /* 0x040fe40000000000 */
[----:B------:R-:W-:Y:S01]  /*5a50*/  VIADD R7, R4, 0x360 ;  /* 0x0000036004077836 */ /* 0x000fe20000000000 */
[----:B------:R-:W-:Y:S02]  /*5a60*/  SHF.R.U64 R14, R14, R17, R15 ;  /* 0x000000110e0e7219 */ /* 0x000fe4000000120f */
[----:B------:R-:W-:-:S02]  /*5a70*/  LOP3.LUT R17, R21, 0xf, R4, 0xf8, !PT ;  /* 0x0000000f15117812 */ /* 0x000fc400078ef804 */
[----:B------:R-:W-:Y:S02]  /*5a80*/  SHF.R.U32.HI R18, RZ, 0x5, R11 ;  /* 0x00000005ff127819 */ /* 0x000fe4000001160b */
[----:B------:R-:W-:Y:S01]  /*5a90*/  SHF.R.U32.HI R20, RZ, 0x5, R7 ;  /* 0x00000005ff147819 */ /* 0x000fe20000011607 */
[----:B------:R-:W-:Y:S01]  /*5aa0*/  IMAD.WIDE.U32 R16, R17, 0x8, R12 ;  /* 0x0000000811107825 */ /* 0x000fe200078e000c */
[----:B------:R-:W-:Y:S02]  /*5ab0*/  SHF.R.U64 R15, R22, R19, R23 ;  /* 0x00000013160f7219 */ /* 0x000fe40000001217 */
[----:B------:R-:W-:Y:S02]  /*5ac0*/  SHF.R.U32.HI R22, RZ, 0x5, R0 ;  /* 0x00000005ff167819 */ /* 0x000fe40000011600 */
[----:B------:R-:W-:Y:S01]  /*5ad0*/  LOP3.LUT R19, R18, 0x30, RZ, 0xc0, !PT ;  /* 0x0000003012137812 */ /* 0x000fe200078ec0ff */
[----:B------:R-:W2:Y:S01]  /*5ae0*/  LDG.E.64.CONSTANT R16, desc[UR4][R16.64] ;  /* 0x0000000410107981 */ /* 0x000ea2000c1e9b00 */
[----:B------:R-:W-:-:S02]  /*5af0*/  LOP3.LUT R21, R20, 0x30, RZ, 0xc0, !PT ;  /* 0x0000003014157812 */ /* 0x000fc400078ec0ff */
[----:B------:R-:W-:Y:S02]  /*5b00*/  LOP3.LUT R23, R22, 0x30, RZ, 0xc0, !PT ;  /* 0x0000003016177812 */ /* 0x000fe400078ec0ff */
[--C-:B------:R-:W-:Y:S02]  /*5b10*/  LOP3.LUT R19, R19, 0xf, R4.reuse, 0xf8, !PT ;  /* 0x0000000f13137812 */ /* 0x100fe400078ef804 */
[----:B------:R-:W-:Y:S02]  /*5b20*/  LOP3.LUT R21, R21, 0xf, R4, 0xf8, !PT ;  /* 0x0000000f15157812 */ /* 0x000fe400078ef804 */
[----:B------:R-:W-:Y:S02]  /*5b30*/  SHF.R.U32.HI R18, RZ, 0x5, R2 ;  /* 0x00000005ff127819 */ /* 0x000fe40000011602 */
[----:B------:R-:W-:Y:S01]  /*5b40*/  LOP3.LUT R25, R23, 0xf, R4, 0xf8, !PT ;  /* 0x0000000f17197812 */ /* 0x000fe200078ef804 */
[----:B------:R-:W-:Y:S01]  /*5b50*/  IMAD.WIDE.U32 R22, R19, 0x8, R12 ;  /* 0x0000000813167825 */ /* 0x000fe200078e000c */
[----:B------:R-:W-:-:S02]  /*5b60*/  LOP3.LUT R19, R27, 0xf, R4, 0xf8, !PT ;  /* 0x0000000f1b137812 */ /* 0x000fc400078ef804 */
[----:B------:R-:W-:Y:S01]  /*5b70*/  LOP3.LUT R29, R18, 0x30, RZ, 0xc0, !PT ;  /* 0x00000030121d7812 */ /* 0x000fe200078ec0ff */
[----:B------:R-:W-:Y:S02]  /*5b80*/  IMAD.WIDE.U32 R20, R21, 0x8, R12 ;  /* 0x0000000815147825 */ /* 0x000fe400078e000c */
[----:B------:R-:W3:Y:S01]  /*5b90*/  LDG.E.64.CONSTANT R22, desc[UR4][R22.64] ;  /* 0x0000000416167981 */ /* 0x000ee2000c1e9b00 */
[----:B------:R-:W-:Y:S01]  /*5ba0*/  LOP3.LUT R27, R29, 0xf, R4, 0xf8, !PT ;  /* 0x0000000f1d1b7812 */ /* 0x000fe200078ef804 */
[--C-:B------:R-:W-:Y:S02]  /*5bb0*/  IMAD.WIDE.U32 R18, R19, 0x8, R12.reuse ;  /* 0x0000000813127825 */ /* 0x100fe400078e000c */
[----:B------:R-:W4:Y:S02]  /*5bc0*/  LDG.E.64.CONSTANT R20, desc[UR4][R20.64] ;  /* 0x0000000414147981 */ /* 0x000f24000c1e9b00 */
[--C-:B------:R-:W-:Y:S02]  /*5bd0*/  IMAD.WIDE.U32 R24, R25, 0x8, R12.reuse ;  /* 0x0000000819187825 */ /* 0x100fe400078e000c */
[----:B------:R-:W5:Y:S02]  /*5be0*/  LDG.E.64.CONSTANT R18, desc[UR4][R18.64] ;  /* 0x0000000412127981 */ /* 0x000f64000c1e9b00 */
[----:B------:R-:W-:-:S02]  /*5bf0*/  IMAD.WIDE.U32 R12, R27, 0x8, R12 ;  /* 0x000000081b0c7825 */ /* 0x000fc400078e000c */
[----:B------:R-:W5:Y:S04]  /*5c00*/  LDG.E.64.CONSTANT R24, desc[UR4][R24.64] ;  /* 0x0000000418187981 */ /* 0x000f68000c1e9b00 */
[----:B------:R-:W5:Y:S01]  /*5c10*/  LDG.E.64.CONSTANT R12, desc[UR4][R12.64] ;  /* 0x000000040c0c7981 */ /* 0x000f62000c1e9b00 */
[----:B------:R-:W-:Y:S02]  /*5c20*/  LOP3.LUT R4, R3, 0x3, RZ, 0xc0, !PT ;  /* 0x0000000303047812 */ /* 0x000fe400078ec0ff */
[----:B------:R-:W-:Y:S01]  /*5c30*/  SHF.R.U32.HI R3, RZ, 0x3, R5 ;  /* 0x00000003ff037819 */ /* 0x000fe20000011605 */
[----:B------:R-:W-:-:S03]  /*5c40*/  IMAD.MOV.U32 R5, RZ, RZ, RZ ;  /* 0x000000ffff057224 */ /* 0x000fc600078e00ff */
[----:B------:R-:W-:Y:S02]  /*5c50*/  LOP3.LUT R3, R3, 0x3e, RZ, 0xc0, !PT ;  /* 0x0000003e03037812 */ /* 0x000fe400078ec0ff */
[----:B------:R-:W-:Y:S01]  /*5c60*/  LOP3.LUT R26, R10, 0x3, RZ, 0xc0, !PT ;  /* 0x000000030a1a7812 */ /* 0x000fe200078ec0ff */
[----:B------:R0:W-:Y:S01]  /*5c70*/  STG.E.64 desc[UR4][R8.64+0x1f00], R4 ;  /* 0x001f000408007986 */ /* 0x0001e2000c101b04 */
[----:B------:R-:W-:Y:S02]  /*5c80*/  SHF.R.U32.HI R0, RZ, 0x3, R0 ;  /* 0x00000003ff007819 */ /* 0x000fe40000011600 */
[----:B------:R-:W-:Y:S02]  /*5c90*/  SHF.R.U32.HI R6, RZ, 0x3, R6 ;  /* 0x00000003ff067819 */ /* 0x000fe40000011606 */
[----:B0-----:R-:W-:-:S04]  /*5ca0*/  SHF.R.U32.HI R5, RZ, 0x3, R7 ;  /* 0x00000003ff057819 */ /* 0x001fc80000011607 */
[----:B------:R-:W-:Y:S01]  /*5cb0*/  LOP3.LUT R5, R5, 0x3e, RZ, 0xc0, !PT ;  /* 0x0000003e05057812 */ /* 0x000fe200078ec0ff */
[----:B------:R-:W-:Y:S01]  /*5cc0*/  IMAD.MOV.U32 R27, RZ, RZ, RZ ;  /* 0x000000ffff1b7224 */ /* 0x000fe200078e00ff */
[----:B------:R-:W-:Y:S01]  /*5cd0*/  LOP3.LUT R14, R14, 0x3, RZ, 0xc0, !PT ;  /* 0x000000030e0e7812 */ /* 0x000fe200078ec0ff */
[----:B------:R-:W-:-:S03]  /*5ce0*/  IMAD.MOV.U32 R7, RZ, RZ, RZ ;  /* 0x000000ffff077224 */ /* 0x000fc600078e00ff */
[----:B------:R-:W-:Y:S01]  /*5cf0*/  STG.E.64 desc[UR4][R8.64+0x1600], R26 ;  /* 0x0016001a08007986 */ /* 0x000fe2000c101b04 */
[----:B--2---:R-:W-:-:S04]  /*5d00*/  SHF.R.U64 R3, R16, R3, R17 ;  /* 0x0000000310037219 */ /* 0x004fc80000001211 */
[----:B------:R-:W-:Y:S02]  /*5d10*/  LOP3.LUT R10, R3, 0x3, RZ, 0xc0, !PT ;  /* 0x00000003030a7812 */ /* 0x000fe400078ec0ff */
[----:B------:R-:W-:Y:S01]  /*5d20*/  SHF.R.U32.HI R3, RZ, 0x3, R11 ;  /* 0x00000003ff037819 */ /* 0x000fe2000001160b */
[----:B------:R-:W-:-:S03]  /*5d30*/  IMAD.MOV.U32 R11, RZ, RZ, RZ ;  /* 0x000000ffff0b7224 */ /* 0x000fc600078e00ff */
[----:B------:R-:W-:Y:S02]  /*5d40*/  LOP3.LUT R3, R3, 0x3e, RZ, 0xc0, !PT ;  /* 0x0000003e03037812 */ /* 0x000fe400078ec0ff */
[----:B------:R5:W-:Y:S02]  /*5d50*/  STG.E.64 desc[UR4][R8.64+0x1900], R10 ;  /* 0x0019000a08007986 */ /* 0x000be4000c101b04 */
[----:B---3--:R-:W-:Y:S02]  /*5d60*/  SHF.R.U64 R22, R22, R3, R23 ;  /* 0x0000000316167219 */ /* 0x008fe40000001217 */
[----:B------:R-:W-:Y:S02]  /*5d70*/  LOP3.LUT R3, R0, 0x3e, RZ, 0xc0, !PT ;  /* 0x0000003e00037812 */ /* 0x000fe400078ec0ff */
[----:B----4-:R-:W-:Y:S02]  /*5d80*/  SHF.R.U64 R4, R20, R5, R21 ;  /* 0x0000000514047219 */ /* 0x010fe40000001215 */
[----:B------:R-:W-:-:S02]  /*5d90*/  LOP3.LUT R5, R6, 0x3e, RZ, 0xc0, !PT ;  /* 0x0000003e06057812 */ /* 0x000fc400078ec0ff */
[----:B------:R-:W-:Y:S02]  /*5da0*/  SHF.R.U32.HI R0, RZ, 0x3, R2 ;  /* 0x00000003ff007819 */ /* 0x000fe40000011602 */
[----:B-----5:R-:W-:Y:S02]  /*5db0*/  SHF.R.U64 R10, R18, R5, R19 ;  /* 0x00000005120a7219 */ /* 0x020fe40000001213 */
[----:B------:R-:W-:Y:S02]  /*5dc0*/  LOP3.LUT R5, R0, 0x3e, RZ, 0xc0, !PT ;  /* 0x0000003e00057812 */ /* 0x000fe400078ec0ff */
        /* <DEDUP_REMOVED lines=11> */
[----:B------:R-:W-:-:S02]  /*5e80*/  LOP3.LUT R10, R10, 0x3, RZ, 0xc0, !PT ;  /* 0x000000030a0a7812 */ /* 0x000fc400078ec0ff */
[----:B------:R-:W-:Y:S01]  /*5e90*/  LOP3.LUT R12, R12, 0x3, RZ, 0xc0, !PT ;  /* 0x000000030c0c7812 */ /* 0x000fe200078ec0ff */
        /* <DEDUP_REMOVED lines=8> */
.L_x_3:
[----:B------:R-:W-:-:S13]  /*5f20*/  ISETP.GT.AND P0, PT, R2, 0x5, PT ;  /* 0x000000050200780c */ /* 0x000fda0003f04270 */
[----:B------:R-:W-:Y:S05]  /*5f30*/  @P0 BRA `(.L_x_7) ;  /* 0x0000004000c80947 */ /* 0x000fea0003800000 */
        /* <DEDUP_REMOVED lines=699> */
.L_x_8:
[----:B------:R-:W0:Y:S02]  /*8af0*/  S2R R4, SR_TID.X ;  /* 0x0000000000047919 */ /* 0x000e240000002100 */
[C---:B0-----:R-:W-:Y:S01]  /*8b00*/  VIADD R3, R4.reuse, 0x3e0 ;  /* 0x000003e004037836 */ /* 0x041fe20000000000 */
[----:B------:R-:W-:Y:S01]  /*8b10*/  SHF.R.U32.HI R0, RZ, 0x4, R4 ;  /* 0x00000004ff007819 */ /* 0x000fe20000011604 */
[----:B------:R-:W-:-:S03]  /*8b20*/  VIADD R2, R4, 0x100 ;  /* 0x0000010004027836 */ /* 0x000fc60000000000 */
[----:B------:R-:W-:Y:S02]  /*8b30*/  SHF.R.U32.HI R5, RZ, 0x4, R3 ;  /* 0x00000004ff057819 */ /* 0x000fe40000011603 */
[----:B------:R-:W-:Y:S02]  /*8b40*/  SHF.R.U32.HI R2, RZ, 0x4, R2 ;  /* 0x00000004ff027819 */ /* 0x000fe40000011602 */
[----:B------:R-:W-:Y:S02]  /*8b50*/  LOP3.LUT R5, R5, 0x70, RZ, 0xc0, !PT ;  /* 0x0000007005057812 */ /* 0x000fe400078ec0ff */
[----:B------:R-:W-:Y:S02]  /*8b60*/  LOP3.LUT R7, R2, 0x70, RZ, 0xc0, !PT ;  /* 0x0000007002077812 */ /* 0x000fe400078ec0ff */
[--C-:B------:R-:W-:Y:S02]  /*8b70*/  LOP3.LUT R27, R5, 0xf, R4.reuse, 0xf8, !PT ;  /* 0x0000000f051b7812 */ /* 0x100fe400078ef804 */
[----:B------:R-:W-:Y:S01]  /*8b80*/  LOP3.LUT R5, R0, 0x30, RZ, 0xc0, !PT ;  /* 0x0000003000057812 */ /* 0x000fe200078ec0ff */
[C---:B------:R-:W-:Y:S01]  /*8b90*/  VIADD R0, R4.reuse, 0x200 ;  /* 0x0000020004007836 */ /* 0x040fe20000000000 */
[--C-:B------:R-:W-:Y:S01]  /*8ba0*/  LOP3.LUT R21, R7, 0xf, R4.reuse, 0xf8, !PT ;  /* 0x0000000f07157812 */ /* 0x100fe200078ef804 */
[----:B------:R-:W-:Y:S01]  /*8bb0*/  VIADD R2, R4, 0x300 ;  /* 0x0000030004027836 */ /* 0x000fe20000000000 */
[----:B------:R-:W-:Y:S01]  /*8bc0*/  LOP3.LUT R5, R5, 0xf, R4, 0xf8, !PT ;  /* 0x0000000f05057812 */ /* 0x000fe200078ef804 */
[----:B------:R-:W-:-:S04]  /*8bd0*/  IMAD.WIDE.U32 R26, R27, 0x8, R12 ;  /* 0x000000081b1a7825 */ /* 0x000fc800078e000c */
[----:B------:R-:W-:Y:S01]  /*8be0*/  IMAD.WIDE.U32 R6, R5, 0x8, R12 ;  /* 0x0000000805067825 */ /* 0x000fe200078e000c */
[----:B------:R-:W-:Y:S01]  /*8bf0*/  SHF.R.U32.HI R0, RZ, 0x4, R0 ;  /* 0x00000004ff007819 */ /* 0x000fe20000011600 */
[----:B------:R-:W2:Y:S02]  /*8c00*/  LDG.E.64.CONSTANT R26, desc[UR4][R26.64] ;  /* 0x000000041a1a7981 */ /* 0x000ea4000c1e9b00 */
[----:B------:R-:W-:Y:S01]  /*8c10*/  IMAD.WIDE.U32 R20, R21, 0x8, R12 ;  /* 0x0000000815147825 */ /* 0x000fe200078e000c */
[----:B------:R-:W-:Y:S01]  /*8c20*/  SHF.R.U32.HI R2, RZ, 0x4, R2 ;  /* 0x00000004ff027819 */ /* 0x000fe20000011602 */
[----:B------:R-:W3:Y:S01]  /*8c30*/  LDG.E.64.CONSTANT R6, desc[UR4][R6.64] ;  /* 0x0000000406067981 */ /* 0x000ee2000c1e9b00 */
[----:B------:R-:W-:Y:S02]  /*8c40*/  LOP3.LUT R5, R0, 0x70, RZ, 0xc0, !PT ;  /* 0x0000007000057812 */ /* 0x000fe400078ec0ff */
[----:B------:R-:W-:Y:S01]  /*8c50*/  LOP3.LUT R11, R2, 0x70, RZ, 0xc0, !PT ;  /* 0x00000070020b7812 */ /* 0x000fe200078ec0ff */
[----:B------:R-:W4:Y:S01]  /*8c60*/  LDG.E.64.CONSTANT R20, desc[UR4][R20.64] ;  /* 0x0000000414147981 */ /* 0x000f22000c1e9b00 */
[--C-:B------:R-:W-:Y:S01]  /*8c70*/  LOP3.LUT R5, R5, 0xf, R4.reuse, 0xf8, !PT ;  /* 0x0000000f05057812 */ /* 0x100fe200078ef804 */
[----:B------:R-:W-:Y:S01]  /*8c80*/  VIADD R2, R4, 0x20 ;  /* 0x0000002004027836 */ /* 0x000fe20000000000 */
[----:B------:R-:W-:-:S03]  /*8c90*/  LOP3.LUT R11, R11, 0xf, R4, 0xf8, !PT ;  /* 0x0000000f0b0b7812 */ /* 0x000fc600078ef804 */
[----:B------:R-:W-:Y:S01]  /*8ca0*/  IMAD.WIDE.U32 R16, R5, 0x8, R12 ;  /* 0x0000000805107825 */ /* 0x000fe200078e000c */
        /* <DEDUP_REMOVED lines=10> */
[----:B------:R-:W-:-:S04]  /*8d50*/  LOP3.LUT R5, R5, 0x70, RZ, 0xc0, !PT ;  /* 0x0000007005057812 */ /* 0x000fc800078ec0ff */
[----:B------:R-:W-:-:S05]  /*8d60*/  LOP3.LUT R5, R5, 0xf, R4, 0xf8, !PT ;  /* 0x0000000f05057812 */ /* 0x000fca00078ef804 */
[----:B------:R-:W-:-:S04]  /*8d70*/  IMAD.WIDE.U32 R10, R5, 0x8, R12 ;  /* 0x00000008050a7825 */ /* 0x000fc800078e000c */
[----:B------:R-:W-:Y:S02]  /*8d80*/  VIADD R23, R4, 0x60 ;  /* 0x0000006004177836 */ /* 0x000fe40000000000 */
[----:B------:R-:W5:Y:S03]  /*8d90*/  LDG.E.64.CONSTANT R10, desc[UR4][R10.64] ;  /* 0x000000040a0a7981 */ /* 0x000f66000c1e9b00 */
[----:B------:R-:W-:-:S04]  /*8da0*/  SHF.R.U32.HI R5, RZ, 0x4, R23 ;  /* 0x00000004ff057819 */ /* 0x000fc80000011617 */
[----:B------:R-:W-:-:S04]  /*8db0*/  LOP3.LUT R5, R5, 0x70, RZ, 0xc0, !PT ;  /* 0x0000007005057812 */ /* 0x000fc800078ec0ff */
[----:B------:R-:W-:-:S05]  /*8dc0*/  LOP3.LUT R5, R5, 0xf, R4, 0xf8, !PT ;  /* 0x0000000f05057812 */ /* 0x000fca00078ef804 */
[----:B------:R-:W-:-:S06]  /*8dd0*/  IMAD.WIDE.U32 R24, R5, 0x8, R12 ;  /* 0x0000000805187825 */ /* 0x000fcc00078e000c */
[----:B------:R-:W5:Y:S01]  /*8de0*/  LDG.E.64.CONSTANT R24, desc[UR4][R24.64] ;  /* 0x0000000418187981 */ /* 0x000f62000c1e9b00 */
[----:B------:R-:W-:-:S04]  /*8df0*/  SHF.R.U32.HI R5, RZ, 0x2, R4 ;  /* 0x00000002ff057819 */ /* 0x000fc80000011604 */
[----:B------:R-:W-:Y:S02]  /*8e00*/  LOP3.LUT R5, R5, 0x3c, RZ, 0xc0, !PT ;  /* 0x0000003c05057812 */ /* 0x000fe400078ec0ff */
[----:B------:R-:W-:-:S04]  /*8e10*/  SHF.R.U32.HI R3, RZ, 0x2, R3 ;  /* 0x00000002ff037819 */ /* 0x000fc80000011603 */
[----:B------:R-:W-:Y:S01]  /*8e20*/  LOP3.LUT R3, R3, 0x3c, RZ, 0xc0, !PT ;  /* 0x0000003c03037812 */ /* 0x000fe200078ec0ff */
[C---:B------:R-:W-:Y:S02]  /*8e30*/  VIADD R22, R4.reuse, 0xa0 ;  /* 0x000000a004167836 */ /* 0x040fe40000000000 */
[----:B------:R-:W-:-:S04]  /*8e40*/  IMAD.WIDE.U32 R8, R4, 0x8, R8 ;  /* 0x0000000804087825 */ /* 0x000fc800078e0008 */
[----:B------:R-:W-:Y:S01]  /*8e50*/  IMAD.MOV.U32 R29, RZ, RZ, RZ ;  /* 0x000000ffff1d7224 */ /* 0x000fe200078e00ff */
[----:B------:R-:W-:Y:S02]  /*8e60*/  SHF.R.U32.HI R2, RZ, 0x2, R2 ;  /* 0x00000002ff027819 */ /* 0x000fe40000011602 */
[----:B------:R-:W-:Y:S02]  /*8e70*/  SHF.R.U32.HI R0, RZ, 0x2, R0 ;  /* 0x00000002ff007819 */ /* 0x000fe40000011600 */
[----:B------:R-:W-:-:S04]  /*8e80*/  SHF.R.U32.HI R23, RZ, 0x2, R23 ;  /* 0x00000002ff177819 */ /* 0x000fc80000011617 */
[----:B------:R-:W-:Y:S02]  /*8e90*/  LOP3.LUT R23, R23, 0x3c, RZ, 0xc0, !PT ;  /* 0x0000003c17177812 */ /* 0x000fe400078ec0ff */
[-C--:B---3--:R-:W-:Y:S01]  /*8ea0*/  SHF.R.U64 R7, R6, R5.reuse, R7 ;  /* 0x0000000506077219 */ /* 0x088fe20000001207 */
[----:B------:R-:W-:Y:S01]  /*8eb0*/  VIADD R6, R4, 0x80 ;  /* 0x0000008004067836 */ /* 0x000fe20000000000 */
[----:B----4-:R-:W-:-:S04]  /*8ec0*/  SHF.R.U64 R20, R20, R5, R21 ;  /* 0x0000000514147219 */ /* 0x010fc80000001215 */
[----:B------:R-:W-:Y:S02]  /*8ed0*/  SHF.R.U32.HI R21, RZ, 0x4, R6 ;  /* 0x00000004ff157819 */ /* 0x000fe40000011606 */
[----:B--2---:R-:W-:Y:S02]  /*8ee0*/  SHF.R.U64 R3, R26, R3, R27 ;  /* 0x000000031a037219 */ /* 0x004fe4000000121b */
[----:B------:R-:W-:Y:S02]  /*8ef0*/  LOP3.LUT R26, R7, 0xf, RZ, 0xc0, !PT ;  /* 0x0000000f071a7812 */ /* 0x000fe400078ec0ff */
[----:B------:R-:W-:-:S04]  /*8f00*/  LOP3.LUT R7, R21, 0x70, RZ, 0xc0, !PT ;  /* 0x0000007015077812 */ /* 0x000fc800078ec0ff */
[----:B------:R-:W-:Y:S02]  /*8f10*/  LOP3.LUT R7, R7, 0xf, R4, 0xf8, !PT ;  /* 0x0000000f07077812 */ /* 0x000fe400078ef804 */
[----:B------:R-:W-:-:S03]  /*8f20*/  LOP3.LUT R28, R20, 0xf, RZ, 0xc0, !PT ;  /* 0x0000000f141c7812 */ /* 0x000fc600078ec0ff */
[----:B------:R-:W-:Y:S01]  /*8f30*/  IMAD.WIDE.U32 R20, R7, 0x8, R12 ;  /* 0x0000000807147825 */ /* 0x000fe200078e000c */
[-C--:B-----5:R-:W-:Y:S02]  /*8f40*/  SHF.R.U64 R16, R16, R5.reuse, R17 ;  /* 0x0000000510107219 */ /* 0x0a0fe40000001211 */
[----:B------:R-:W-:Y:S01]  /*8f50*/  SHF.R.U64 R18, R18, R5, R19 ;  /* 0x0000000512127219 */ /* 0x000fe20000001213 */
[----:B------:R-:W-:Y:S01]  /*8f60*/  VIADD R7, R4, 0xc0 ;  /* 0x000000c004077836 */ /* 0x000fe20000000000 */
[----:B------:R-:W-:Y:S01]  /*8f70*/  SHF.R.U32.HI R5, RZ, 0x4, R22 ;  /* 0x00000004ff057819 */ /* 0x000fe20000011616 */
[----:B------:R0:W-:Y:S03]  /*8f80*/  STG.E.64 desc[UR4][R8.64+0x800], R28 ;  /* 0x0008001c08007986 */ /* 0x0001e6000c101b04 */
[----:B------:R-:W-:Y:S01]  /*8f90*/  SHF.R.U32.HI R19, RZ, 0x4, R7 ;  /* 0x00000004ff137819 */ /* 0x000fe20000011607 */
[----:B------:R-:W-:Y:S01]  /*8fa0*/  IMAD.MOV.U32 R27, RZ, RZ, RZ ;  /* 0x000000ffff1b7224 */ /* 0x000fe200078e00ff */
[----:B------:R-:W-:Y:S01]  /*8fb0*/  LOP3.LUT R5, R5, 0x70, RZ, 0xc0, !PT ;  /* 0x0000007005057812 */ /* 0x000fe200078ec0ff */
[----:B------:R-:W2:Y:S01]  /*8fc0*/  LDG.E.64.CONSTANT R20, desc[UR4][R20.64] ;  /* 0x0000000414147981 */ /* 0x000ea2000c1e9b00 */
[----:B0-----:R-:W-:-:S02]  /*8fd0*/  LOP3.LUT R29, R19, 0x70, RZ, 0xc0, !PT ;  /* 0x00000070131d7812 */ /* 0x001fc400078ec0ff */
[--C-:B------:R-:W-:Y:S02]  /*8fe0*/  LOP3.LUT R19, R5, 0xf, R4.reuse, 0xf8, !PT ;  /* 0x0000000f05137812 */ /* 0x100fe400078ef804 */
[----:B------:R-:W-:Y:S01]  /*8ff0*/  LOP3.LUT R5, R2, 0x3c, RZ, 0xc0, !PT ;  /* 0x0000003c02057812 */ /* 0x000fe200078ec0ff */
[----:B------:R0:W-:Y:S03]  /*9000*/  STG.E.64 desc[UR4][R8.64], R26 ;  /* 0x0000001a08007986 */ /* 0x0001e6000c101b04 */
[----:B------:R-:W-:Y:S01]  /*9010*/  SHF.R.U64 R14, R14, R5, R15 ;  /* 0x000000050e0e7219 */ /* 0x000fe2000000120f */
[----:B------:R-:W-:Y:S01]  /*9020*/  VIADD R5, R4, 0xe0 ;  /* 0x000000e004057836 */ /* 0x000fe20000000000 */
[----:B------:R-:W-:Y:S01]  /*9030*/  LOP3.LUT R16, R16, 0xf, RZ, 0xc0, !PT ;  /* 0x0000000f10107812 */ /* 0x000fe200078ec0ff */
[----:B------:R-:W-:Y:S01]  /*9040*/  IMAD.MOV.U32 R17, RZ, RZ, RZ ;  /* 0x000000ffff117224 */ /* 0x000fe200078e00ff */
[----:B------:R-:W-:-:S02]  /*9050*/  LOP3.LUT R29, R29, 0xf, R4, 0xf8, !PT ;  /* 0x0000000f1d1d7812 */ /* 0x000fc400078ef804 */
[----:B------:R-:W-:Y:S02]  /*9060*/  SHF.R.U32.HI R2, RZ, 0x4, R5 ;  /* 0x00000004ff027819 */ /* 0x000fe40000011605 */
[----:B0-----:R-:W-:Y:S01]  /*9070*/  LOP3.LUT R26, R18, 0xf, RZ, 0xc0, !PT ;  /* 0x0000000f121a7812 */ /* 0x001fe200078ec0ff */
[----:B------:R0:W-:Y:S01]  /*9080*/  STG.E.64 desc[UR4][R8.64+0x1000], R16 ;  /* 0x0010001008007986 */ /* 0x0001e2000c101b04 */
[----:B------:R-:W-:-:S03]  /*9090*/  IMAD.WIDE.U32 R18, R19, 0x8, R12 ;  /* 0x0000000813127825 */ /* 0x000fc600078e000c */
[----:B------:R1:W-:Y:S01]  /*90a0*/  STG.E.64 desc[UR4][R8.64+0x1800], R26 ;  /* 0x0018001a08007986 */ /* 0x0003e2000c101b04 */
[----:B------:R-:W-:-:S03]  /*90b0*/  LOP3.LUT R15, R0, 0x3c, RZ, 0xc0, !PT ;  /* 0x0000003c000f7812 */ /* 0x000fc600078ec0ff */
[----:B------:R-:W3:Y:S01]  /*90c0*/  LDG.E.64.CONSTANT R18, desc[UR4][R18.64] ;  /* 0x0000000412127981 */ /* 0x000ee2000c1e9b00 */
[----:B0-----:R-:W-:Y:S01]  /*90d0*/  IMAD.WIDE.U32 R16, R29, 0x8, R12 ;  /* 0x000000081d107825 */ /* 0x001fe200078e000c */
[----:B-1----:R-:W-:-:S05]  /*90e0*/  LOP3.LUT R27, R2, 0x70, RZ, 0xc0, !PT ;  /* 0x00000070021b7812 */ /* 0x002fca00078ec0ff */
[----:B------:R-:W4:Y:S01]  /*90f0*/  LDG.E.64.CONSTANT R16, desc[UR4][R16.64] ;  /* 0x0000000410107981 */ /* 0x000f22000c1e9b00 */
[----:B------:R-:W-:Y:S01]  /*9100*/  LOP3.LUT R27, R27, 0xf, R4, 0xf8, !PT ;  /* 0x0000000f1b1b7812 */ /* 0x000fe200078ef804 */
[----:B------:R-:W-:Y:S01]  /*9110*/  VIADD R2, R4, 0x120 ;  /* 0x0000012004027836 */ /* 0x000fe20000000000 */
[----:B------:R-:W-:Y:S02]  /*9120*/  LOP3.LUT R28, R14, 0xf, RZ, 0xc0, !PT ;  /* 0x0000000f0e1c7812 */ /* 0x000fe400078ec0ff */
[----:B------:R-:W-:Y:S01]  /*9130*/  SHF.R.U64 R10, R10, R15, R11 ;  /* 0x0000000f0a0a7219 */ /* 0x000fe2000000120b */
[----:B------:R-:W-:Y:S01]  /*9140*/  IMAD.WIDE.U32 R14, R27, 0x8, R12 ;  /* 0x000000081b0e7825 */ /* 0x000fe200078e000c */
[----:B------:R-:W-:-:S03]  /*9150*/  SHF.R.U32.HI R11, RZ, 0x4, R2 ;  /* 0x00000004ff0b7819 */ /* 0x000fc60000011602 */
[----:B------:R-:W-:Y:S02]  /*9160*/  IMAD.MOV.U32 R29, RZ, RZ, RZ ;  /* 0x000000ffff1d7224 */ /* 0x000fe400078e00ff */
[----:B------:R-:W-:Y:S01]  /*9170*/  VIADD R0, R4, 0x140 ;  /* 0x0000014004007836 */ /* 0x000fe20000000000 */
[----:B------:R-:W5:Y:S01]  /*9180*/  LDG.E.64.CONSTANT R14, desc[UR4][R14.64] ;  /* 0x000000040e0e7981 */ /* 0x000f62000c1e9b00 */
[----:B------:R-:W-:-:S03]  /*9190*/  LOP3.LUT R11, R11, 0x70, RZ, 0xc0, !PT ;  /* 0x000000700b0b7812 */ /* 0x000fc600078ec0ff */
[----:B------:R0:W-:Y:S01]  /*91a0*/  STG.E.64 desc[UR4][R8.64+0x100], R28 ;  /* 0x0001001c08007986 */ /* 0x0001e2000c101b04 */
[----:B------:R-:W-:Y:S02]  /*91b0*/  LOP3.LUT R11, R11, 0xf, R4, 0xf8, !PT ;  /* 0x0000000f0b0b7812 */ /* 0x000fe400078ef804 */
[----:B------:R-:W-:-:S03]  /*91c0*/  LOP3.LUT R26, R10, 0xf, RZ, 0xc0, !PT ;  /* 0x0000000f0a1a7812 */ /* 0x000fc600078ec0ff */
[----:B------:R-:W-:Y:S01]  /*91d0*/  IMAD.WIDE.U32 R10, R11, 0x8, R12 ;  /* 0x000000080b0a7825 */ /* 0x000fe200078e000c */
[----:B------:R-:W-:-:S05]  /*91e0*/  SHF.R.U64 R23, R24, R23, R25 ;  /* 0x0000001718177219 */ /* 0x000fca0000001219 */
[----:B------:R-:W5:Y:S01]  /*91f0*/  LDG.E.64.CONSTANT R10, desc[UR4][R10.64] ;  /* 0x000000040a0a7981 */ /* 0x000f62000c1e9b00 */
[----:B0-----:R-:W-:-:S04]  /*9200*/  SHF.R.U32.HI R29, RZ, 0x4, R0 ;  /* 0x00000004ff1d7819 */ /* 0x001fc80000011600 */
[----:B------:R-:W-:-:S04]  /*9210*/  LOP3.LUT R29, R29, 0x70, RZ, 0xc0, !PT ;  /* 0x000000701d1d7812 */ /* 0x000fc800078ec0ff */
[----:B------:R-:W-:-:S05]  /*9220*/  LOP3.LUT R29, R29, 0xf, R4, 0xf8, !PT ;  /* 0x0000000f1d1d7812 */ /* 0x000fca00078ef804 */
[----:B------:R-:W-:-:S06]  /*9230*/  IMAD.WIDE.U32 R24, R29, 0x8, R12 ;  /* 0x000000081d187825 */ /* 0x000fcc00078e000c */
[----:B------:R-:W5:Y:S01]  /*9240*/  LDG.E.64.CONSTANT R24, desc[UR4][R24.64] ;  /* 0x0000000418187981 */ /* 0x000f62000c1e9b00 */
[----:B------:R-:W-:Y:S01]  /*9250*/  IMAD.MOV.U32 R27, RZ, RZ, RZ ;  /* 0x000000ffff1b7224 */ /* 0x000fe200078e00ff */
[----:B------:R-:W-:-:S04]  /*9260*/  SHF.R.U32.HI R6, RZ, 0x2, R6 ;  /* 0x00000002ff067819 */ /* 0x000fc80000011606 */
[----:B------:R0:W-:Y:S01]  /*9270*/  STG.E.64 desc[UR4][R8.64+0x200], R26 ;  /* 0x0002001a08007986 */ /* 0x0001e2000c101b04 */
[----:B------:R-:W-:Y:S02]  /*9280*/  SHF.R.U32.HI R7, RZ, 0x2, R7 ;  /* 0x00000002ff077819 */ /* 0x000fe40000011607 */
[----:B0-----:R-:W-:Y:S01]  /*9290*/  LOP3.LUT R27, R6, 0x3c, RZ, 0xc0, !PT ;  /* 0x0000003c061b7812 */ /* 0x001fe200078ec0ff */
[----:B------:R-:W-:Y:S01]  /*92a0*/  VIADD R6, R4, 0x160 ;  /* 0x0000016004067836 */ /* 0x000fe20000000000 */
[----:B------:R-:W-:-:S04]  /*92b0*/  LOP3.LUT R7, R7, 0x3c, RZ, 0xc0, !PT ;  /* 0x0000003c07077812 */ /* 0x000fc800078ec0ff */
[----:B------:R-:W-:Y:S02]  /*92c0*/  SHF.R.U32.HI R29, RZ, 0x4, R6 ;  /* 0x00000004ff1d7819 */ /* 0x000fe40000011606 */
[----:B------:R-:W-:Y:S02]  /*92d0*/  SHF.R.U32.HI R5, RZ, 0x2, R5 ;  /* 0x00000002ff057819 */ /* 0x000fe40000011605 */
[----:B------:R-:W-:-:S04]  /*92e0*/  LOP3.LUT R29, R29, 0x70, RZ, 0xc0, !PT ;  /* 0x000000701d1d7812 */ /* 0x000fc800078ec0ff */
[----:B------:R-:W-:Y:S02]  /*92f0*/  LOP3.LUT R29, R29, 0xf, R4, 0xf8, !PT ;  /* 0x0000000f1d1d7812 */ /* 0x000fe400078ef804 */
[----:B------:R-:W-:Y:S02]  /*9300*/  SHF.R.U32.HI R2, RZ, 0x2, R2 ;  /* 0x00000002ff027819 */ /* 0x000fe40000011602 */
[----:B------:R-:W-:Y:S02]  /*9310*/  SHF.R.U32.HI R0, RZ, 0x2, R0 ;  /* 0x00000002ff007819 */ /* 0x000fe40000011600 */
[----:B--2---:R-:W-:Y:S02]  /*9320*/  SHF.R.U64 R27, R20, R27, R21 ;  /* 0x0000001b141b7219 */ /* 0x004fe40000001215 */
[----:B------:R-:W-:Y:S02]  /*9330*/  LOP3.LUT R20, R23, 0xf, RZ, 0xc0, !PT ;  /* 0x0000000f17147812 */ /* 0x000fe400078ec0ff */
[----:B------:R-:W-:-:S02]  /*9340*/  SHF.R.U32.HI R23, RZ, 0x2, R22 ;  /* 0x00000002ff177819 */ /* 0x000fc40000011616 */
[----:B------:R-:W-:Y:S02]  /*9350*/  LOP3.LUT R26, R27, 0xf, RZ, 0xc0, !PT ;  /* 0x0000000f1b1a7812 */ /* 0x000fe400078ec0ff */
[----:B------:R-:W-:Y:S01]  /*9360*/  LOP3.LUT R23, R23, 0x3c, RZ, 0xc0, !PT ;  /* 0x0000003c17177812 */ /* 0x000fe200078ec0ff */
[----:B------:R-:W-:Y:S02]  /*9370*/  IMAD.MOV.U32 R27, RZ, RZ, RZ ;  /* 0x000000ffff1b7224 */ /* 0x000fe400078e00ff */
[----:B------:R-:W-:Y:S02]  /*9380*/  VIADD R22, R4, 0x180 ;  /* 0x0000018004167836 */ /* 0x000fe40000000000 */
[----:B------:R-:W-:Y:S01]  /*9390*/  IMAD.MOV.U32 R21, RZ, RZ, RZ ;  /* 0x000000ffff157224 */ /* 0x000fe200078e00ff */
[----:B------:R0:W-:Y:S02]  /*93a0*/  STG.E.64 desc[UR4][R8.64+0x400], R26 ;  /* 0x0004001a08007986 */ /* 0x0001e4000c101b04 */
[----:B------:R-:W-:-:S02]  /*93b0*/  SHF.R.U32.HI R28, RZ, 0x4, R22 ;  /* 0x00000004ff1c7819 */ /* 0x000fc40000011616 */
[----:B------:R1:W-:Y:S01]  /*93c0*/  STG.E.64 desc[UR4][R8.64+0x300], R20 ;  /* 0x0003001408007986 */ /* 0x0003e2000c101b04 */
[----:B---3--:R-:W-:-:S04]  /*93d0*/  SHF.R.U64 R23, R18, R23, R19 ;  /* 0x0000001712177219 */ /* 0x008fc80000001213 */
[----:B0-----:R-:W-:Y:S02]  /*93e0*/  LOP3.LUT R26, R23, 0xf, RZ, 0xc0, !PT ;  /* 0x0000000f171a7812 */ /* 0x001fe400078ec0ff */
[----:B------:R-:W-:Y:S02]  /*93f0*/  LOP3.LUT R23, R5, 0x3c, RZ, 0xc0, !PT ;  /* 0x0000003c05177812 */ /* 0x000fe400078ec0ff */
[----:B----4-:R-:W-:-:S04]  /*9400*/  SHF.R.U64 R7, R16, R7, R17 ;  /* 0x0000000710077219 */ /* 0x010fc80000001211 */
[----:B------:R-:W-:Y:S01]  /*9410*/  LOP3.LUT R16, R7, 0xf, RZ, 0xc0, !PT ;  /* 0x0000000f07107812 */ /* 0x000fe200078ec0ff */
[----:B------:R-:W-:Y:S01]  /*9420*/  VIADD R7, R4, 0x1a0 ;  /* 0x000001a004077836 */ /* 0x000fe20000000000 */
[----:B------:R-:W-:Y:S01]  /*9430*/  LOP3.LUT R19, R28, 0x70, RZ, 0xc0, !PT ;  /* 0x000000701c137812 */ /* 0x000fe200078ec0ff */
[----:B------:R-:W-:Y:S02]  /*9440*/  VIADD R5, R4, 0x1c0 ;  /* 0x000001c004057836 */ /* 0x000fe40000000000 */
[----:B-1----:R-:W-:Y:S01]  /*9450*/  IMAD.WIDE.U32 R20, R29, 0x8, R12 ;  /* 0x000000081d147825 */ /* 0x002fe200078e000c */
[----:B------:R-:W-:Y:S02]  /*9460*/  LOP3.LUT R19, R19, 0xf, R4, 0xf8, !PT ;  /* 0x0000000f13137812 */ /* 0x000fe400078ef804 */
[----:B-----5:R-:W-:Y:S01]  /*9470*/  SHF.R.U64 R14, R14, R23, R15 ;  /* 0x000000170e0e7219 */ /* 0x020fe2000000120f */
[----:B------:R-:W-:Y:S01]  /*9480*/  IMAD.MOV.U32 R17, RZ, RZ, RZ ;  /* 0x000000ffff117224 */ /* 0x000fe200078e00ff */
[----:B------:R-:W-:Y:S01]  /*9490*/  SHF.R.U32.HI R15, RZ, 0x4, R7 ;  /* 0x00000004ff0f7819 */ /* 0x000fe20000011607 */
[----:B------:R-:W2:Y:S01]  /*94a0*/  LDG.E.64.CONSTANT R20, desc[UR4][R20.64] ;  /* 0x0000000414147981 */ /* 0x000ea2000c1e9b00 */
[----:B------:R-:W-:-:S02]  /*94b0*/  SHF.R.U32.HI R23, RZ, 0x4, R5 ;  /* 0x00000004ff177819 */ /* 0x000fc40000011605 */
[----:B------:R-:W-:Y:S01]  /*94c0*/  LOP3.LUT R15, R15, 0x70, RZ, 0xc0, !PT ;  /* 0x000000700f0f7812 */ /* 0x000fe200078ec0ff */
[----:B------:R-:W-:Y:S01]  /*94d0*/  IMAD.WIDE.U32 R18, R19, 0x8, R12 ;  /* 0x0000000813127825 */ /* 0x000fe200078e000c */
[----:B------:R-:W-:Y:S02]  /*94e0*/  LOP3.LUT R23, R23, 0x70, RZ, 0xc0, !PT ;  /* 0x0000007017177812 */ /* 0x000fe400078ec0ff */
[--C-:B------:R-:W-:Y:S01]  /*94f0*/  LOP3.LUT R15, R15, 0xf, R4.reuse, 0xf8, !PT ;  /* 0x0000000f0f0f7812 */ /* 0x100fe200078ef804 */
[----:B------:R0:W-:Y:S04]  /*9500*/  STG.E.64 desc[UR4][R8.64+0x600], R16 ;  /* 0x0006001008007986 */ /* 0x0001e8000c101b04 */
[----:B------:R1:W-:Y:S04]  /*9510*/  STG.E.64 desc[UR4][R8.64+0x500], R26 ;  /* 0x0005001a08007986 */ /* 0x0003e8000c101b04 */
[----:B------:R-:W3:Y:S01]  /*9520*/  LDG.E.64.CONSTANT R18, desc[UR4][R18.64] ;  /* 0x0000000412127981 */ /* 0x000ee2000c1e9b00 */
[----:B0-----:R-:W-:-:S02]  /*9530*/  LOP3.LUT R17, R23, 0xf, R4, 0xf8, !PT ;  /* 0x0000000f17117812 */ /* 0x001fc400078ef804 */
[----:B------:R-:W-:Y:S01]  /*9540*/  LOP3.LUT R23, R2, 0x3c, RZ, 0xc0, !PT ;  /* 0x0000003c02177812 */ /* 0x000fe200078ec0ff */
[----:B------:R-:W-:Y:S01]  /*9550*/  VIADD R2, R4, 0x1e0 ;  /* 0x000001e004027836 */ /* 0x000fe20000000000 */
[----:B-1----:R-:W-:Y:S01]  /*9560*/  LOP3.LUT R26, R14, 0xf, RZ, 0xc0, !PT ;  /* 0x0000000f0e1a7812 */ /* 0x002fe200078ec0ff */
[----:B------:R-:W-:Y:S01]  /*9570*/  IMAD.WIDE.U32 R14, R15, 0x8, R12 ;  /* 0x000000080f0e7825 */ /* 0x000fe200078e000c */
[----:B------:R-:W-:Y:S02]  /*9580*/  SHF.R.U64 R23, R10, R23, R11 ;  /* 0x000000170a177219 */ /* 0x000fe4000000120b */
[----:B------:R-:W-:Y:S01]  /*9590*/  LOP3.LUT R11, R0, 0x3c, RZ, 0xc0, !PT ;  /* 0x0000003c000b7812 */ /* 0x000fe200078ec0ff */
[----:B------:R-:W-:Y:S01]  /*95a0*/  IMAD.WIDE.U32 R16, R17, 0x8, R12 ;  /* 0x0000000811107825 */ /* 0x000fe200078e000c */
[----:B------:R-:W-:Y:S01]  /*95b0*/  SHF.R.U32.HI R10, RZ, 0x4, R2 ;  /* 0x00000004ff0a7819 */ /* 0x000fe20000011602 */
[----:B------:R-:W4:Y:S02]  /*95c0*/  LDG.E.64.CONSTANT R14, desc[UR4][R14.64] ;  /* 0x000000040e0e7981 */ /* 0x000f24000c1e9b00 */
[----:B------:R-:W-:Y:S01]  /*95d0*/  VIADD R0, R4, 0x220 ;  /* 0x0000022004007836 */ /* 0x000fe20000000000 */
[----:B------:R-:W-:Y:S01]  /*95e0*/  SHF.R.U64 R24, R24, R11, R25 ;  /* 0x0000000b18187219 */ /* 0x000fe20000001219 */
[----:B------:R0:W-:Y:S03]  /*95f0*/  STG.E.64 desc[UR4][R8.64+0x700], R26 ;  /* 0x0007001a08007986 */ /* 0x0001e6000c101b04 */
[----:B------:R-:W-:Y:S01]  /*9600*/  SHF.R.U32.HI R25, RZ, 0x4, R0 ;  /* 0x00000004ff197819 */ /* 0x000fe20000011600 */
[----:B------:R-:W5:Y:S03]  /*9610*/  LDG.E.64.CONSTANT R16, desc[UR4][R16.64] ;  /* 0x0000000410107981 */ /* 0x000f66000c1e9b00 */
[----:B------:R-:W-:-:S02]  /*9620*/  LOP3.LUT R25, R25, 0x70, RZ, 0xc0, !PT ;  /* 0x0000007019197812 */ /* 0x000fc400078ec0ff */
[----:B0-----:R-:W-:-:S04]  /*9630*/  LOP3.LUT R27, R10, 0x70, RZ, 0xc0, !PT ;  /* 0x000000700a1b7812 */ /* 0x001fc800078ec0ff */
[--C-:B------:R-:W-:Y:S02]  /*9640*/  LOP3.LUT R11, R27, 0xf, R4.reuse, 0xf8, !PT ;  /* 0x0000000f1b0b7812 */ /* 0x100fe400078ef804 */
[----:B------:R-:W-:-:S03]  /*9650*/  LOP3.LUT R25, R25, 0xf, R4, 0xf8, !PT ;  /* 0x0000000f19197812 */ /* 0x000fc600078ef804 */
[----:B------:R-:W-:-:S04]  /*9660*/  IMAD.WIDE.U32 R10, R11, 0x8, R12 ;  /* 0x000000080b0a7825 */ /* 0x000fc800078e000c */
[----:B------:R-:W-:Y:S02]  /*9670*/  IMAD.WIDE.U32 R26, R25, 0x8, R12 ;  /* 0x00000008191a7825 */ /* 0x000fe400078e000c */
[----:B------:R-:W5:Y:S04]  /*9680*/  LDG.E.64.CONSTANT R10, desc[UR4][R10.64] ;  /* 0x000000040a0a7981 */ /* 0x000f68000c1e9b00 */
[----:B------:R-:W5:Y:S01]  /*9690*/  LDG.E.64.CONSTANT R26, desc[UR4][R26.64] ;  /* 0x000000041a1a7981 */ /* 0x000f62000c1e9b00 */
[----:B------:R-:W-:-:S04]  /*96a0*/  SHF.R.U32.HI R6, RZ, 0x2, R6 ;  /* 0x00000002ff067819 */ /* 0x000fc80000011606 */
[----:B------:R-:W-:Y:S02]  /*96b0*/  LOP3.LUT R25, R6, 0x3c, RZ, 0xc0, !PT ;  /* 0x0000003c06197812 */ /* 0x000fe400078ec0ff */
[----:B------:R-:W-:Y:S01]  /*96c0*/  SHF.R.U32.HI R22, RZ, 0x2, R22 ;  /* 0x00000002ff167819 */ /* 0x000fe20000011616 */
[----:B------:R-:W-:Y:S01]  /*96d0*/  VIADD R6, R4, 0x240 ;  /* 0x0000024004067836 */ /* 0x000fe20000000000 */
[----:B------:R-:W-:Y:S02]  /*96e0*/  SHF.R.U32.HI R7, RZ, 0x2, R7 ;  /* 0x00000002ff077819 */ /* 0x000fe40000011607 */
[----:B------:R-:W-:Y:S01]  /*96f0*/  LOP3.LUT R28, R24, 0xf, RZ, 0xc0, !PT ;  /* 0x0000000f181c7812 */ /* 0x000fe200078ec0ff */
[----:B------:R-:W-:Y:S01]  /*9700*/  VIADD R24, R4, 0x280 ;  /* 0x0000028004187836 */ /* 0x000fe20000000000 */
[----:B------:R-:W-:Y:S02]  /*9710*/  SHF.R.U32.HI R5, RZ, 0x2, R5 ;  /* 0x00000002ff057819 */ /* 0x000fe40000011605 */
[----:B------:R-:W-:-:S02]  /*9720*/  LOP3.LUT R7, R7, 0x3c, RZ, 0xc0, !PT ;  /* 0x0000003c07077812 */ /* 0x000fc400078ec0ff */
[----:B------:R-:W-:Y:S02]  /*9730*/  LOP3.LUT R5, R5, 0x3c, RZ, 0xc0, !PT ;  /* 0x0000003c05057812 */ /* 0x000fe400078ec0ff */
[----:B------:R-:W-:Y:S02]  /*9740*/  SHF.R.U32.HI R2, RZ, 0x2, R2 ;  /* 0x00000002ff027819 */ /* 0x000fe40000011602 */
[----:B--2---:R-:W-:Y:S02]  /*9750*/  SHF.R.U64 R21, R20, R25, R21 ;  /* 0x0000001914157219 */ /* 0x004fe40000001215 */
[----:B------:R-:W-:Y:S02]  /*9760*/  LOP3.LUT R25, R22, 0x3c, RZ, 0xc0, !PT ;  /* 0x0000003c16197812 */ /* 0x000fe400078ec0ff */
[----:B------:R-:W-:Y:S01]  /*9770*/  LOP3.LUT R22, R21, 0xf, RZ, 0xc0, !PT ;  /* 0x0000000f15167812 */ /* 0x000fe200078ec0ff */
[----:B------:R-:W-:Y:S01]  /*9780*/  IMAD.MOV.U32 R21, RZ, RZ, RZ ;  /* 0x000000ffff157224 */ /* 0x000fe200078e00ff */
[----:B------:R-:W-:-:S05]  /*9790*/  LOP3.LUT R20, R23, 0xf, RZ, 0xc0, !PT ;  /* 0x0000000f17147812 */ /* 0x000fca00078ec0ff */
[----:B------:R0:W-:Y:S01]  /*97a0*/  STG.E.64 desc[UR4][R8.64+0x900], R20 ;  /* 0x0009001408007986 */ /* 0x0001e2000c101b04 */
[----:B---3--:R-:W-:Y:S01]  /*97b0*/  SHF.R.U64 R18, R18, R25, R19 ;  /* 0x0000001912127219 */ /* 0x008fe20000001213 */
[----:B------:R-:W-:Y:S01]  /*97c0*/  VIADD R25, R4, 0x260 ;  /* 0x0000026004197836 */ /* 0x000fe20000000000 */
[----:B0-----:R-:W-:-:S04]  /*97d0*/  SHF.R.U32.HI R21, RZ, 0x4, R6 ;  /* 0x00000004ff157819 */ /* 0x001fc80000011606 */
[----:B------:R-:W-:Y:S02]  /*97e0*/  SHF.R.U32.HI R20, RZ, 0x4, R25 ;  /* 0x00000004ff147819 */ /* 0x000fe40000011619 */
[----:B------:R-:W-:Y:S02]  /*97f0*/  LOP3.LUT R21, R21, 0x70, RZ, 0xc0, !PT ;  /* 0x0000007015157812 */ /* 0x000fe400078ec0ff */
[----:B----4-:R-:W-:Y:S02]  /*9800*/  SHF.R.U64 R7, R14, R7, R15 ;  /* 0x000000070e077219 */ /* 0x010fe4000000120f */
[----:B------:R-:W-:Y:S02]  /*9810*/  SHF.R.U32.HI R15, RZ, 0x4, R24 ;  /* 0x00000004ff0f7819 */ /* 0x000fe40000011618 */
[----:B------:R-:W-:Y:S02]  /*9820*/  LOP3.LUT R14, R7, 0xf, RZ, 0xc0, !PT ;  /* 0x0000000f070e7812 */ /* 0x000fe400078ec0ff */
[----:B------:R-:W-:-:S02]  /*9830*/  LOP3.LUT R7, R15, 0x70, RZ, 0xc0, !PT ;  /* 0x000000700f077812 */ /* 0x000fc400078ec0ff */
[----:B-----5:R-:W-:Y:S02]  /*9840*/  SHF.R.U64 R16, R16, R5, R17 ;  /* 0x0000000510107219 */ /* 0x020fe40000001211 */
[----:B------:R-:W-:Y:S01]  /*9850*/  LOP3.LUT R5, R20, 0x70, RZ, 0xc0, !PT ;  /* 0x0000007014057812 */ /* 0x000fe200078ec0ff */
[----:B------:R-:W-:Y:S01]  /*9860*/  IMAD.MOV.U32 R23, RZ, RZ, RZ ;  /* 0x000000ffff177224 */ /* 0x000fe200078e00ff */
[--C-:B------:R-:W-:Y:S01]  /*9870*/  LOP3.LUT R21, R21, 0xf, R4.reuse, 0xf8, !PT ;  /* 0x0000000f15157812 */ /* 0x100fe200078ef804 */
[----:B------:R-:W-:Y:S01]  /*9880*/  IMAD.MOV.U32 R19, RZ, RZ, RZ ;  /* 0x000000ffff137224 */ /* 0x000fe200078e00ff */
[----:B------:R-:W-:Y:S02]  /*9890*/  LOP3.LUT R18, R18, 0xf, RZ, 0xc0, !PT ;  /* 0x0000000f12127812 */ /* 0x000fe400078ec0ff */
[--C-:B------:R-:W-:Y:S02]  /*98a0*/  LOP3.LUT R5, R5, 0xf, R4.reuse, 0xf8, !PT ;  /* 0x0000000f05057812 */ /* 0x100fe400078ef804 */
[----:B------:R-:W-:Y:S01]  /*98b0*/  LOP3.LUT R7, R7, 0xf, R4, 0xf8, !PT ;  /* 0x0000000f07077812 */ /* 0x000fe200078ef804 */
[----:B------:R-:W-:Y:S01]  /*98c0*/  IMAD.WIDE.U32 R20, R21, 0x8, R12 ;  /* 0x0000000815147825 */ /* 0x000fe200078e000c */
[----:B------:R0:W-:Y:S04]  /*98d0*/  STG.E.64 desc[UR4][R8.64+0xb00], R22 ;  /* 0x000b001608007986 */ /* 0x0001e8000c101b04 */
[----:B------:R1:W-:Y:S01]  /*98e0*/  STG.E.64 desc[UR4][R8.64+0xc00], R18 ;  /* 0x000c001208007986 */ /* 0x0003e2000c101b04 */
[----:B------:R-:W-:-:S03]  /*98f0*/  IMAD.MOV.U32 R15, RZ, RZ, RZ ;  /* 0x000000ffff0f7224 */ /* 0x000fc600078e00ff */
[----:B------:R-:W2:Y:S01]  /*9900*/  LDG.E.64.CONSTANT R20, desc[UR4][R20.64] ;  /* 0x0000000414147981 */ /* 0x000ea2000c1e9b00 */
[----:B0-----:R-:W-:Y:S01]  /*9910*/  LOP3.LUT R22, R16, 0xf, RZ, 0xc0, !PT ;  /* 0x0000000f10167812 */ /* 0x001fe200078ec0ff */
[----:B------:R-:W-:-:S04]  /*9920*/  IMAD.WIDE.U32 R16, R7, 0x8, R12 ;  /* 0x0000000807107825 */ /* 0x000fc800078e000c */
[----:B-1----:R-:W-:Y:S01]  /*9930*/  IMAD.WIDE.U32 R18, R5, 0x8, R12 ;  /* 0x0000000805127825 */ /* 0x002fe200078e000c */
[----:B------:R-:W-:Y:S01]  /*9940*/  LOP3.LUT R5, R2, 0x3c, RZ, 0xc0, !PT ;  /* 0x0000003c02057812 */ /* 0x000fe200078ec0ff */
[----:B------:R0:W-:Y:S01]  /*9950*/  STG.E.64 desc[UR4][R8.64+0xd00], R14 ;  /* 0x000d000e08007986 */ /* 0x0001e2000c101b04 */
[----:B------:R-:W-:Y:S01]  /*9960*/  SHF.R.U32.HI R2, RZ, 0x2, R0 ;  /* 0x00000002ff027819 */ /* 0x000fe20000011600 */
[C---:B------:R-:W-:Y:S02]  /*9970*/  VIADD R7, R4.reuse, 0x2a0 ;  /* 0x000002a004077836 */ /* 0x040fe40000000000 */
[----:B------:R-:W-:Y:S01]  /*9980*/  VIADD R0, R4, 0x2c0 ;  /* 0x000002c004007836 */ /* 0x000fe20000000000 */
[----:B------:R-:W-:Y:S01]  /*9990*/  SHF.R.U64 R5, R10, R5, R11 ;  /* 0x000000050a057219 */ /* 0x000fe2000000120b */
[----:B------:R-:W3:Y:S01]  /*99a0*/  LDG.E.64.CONSTANT R16, desc[UR4][R16.64] ;  /* 0x0000000410107981 */ /* 0x000ee2000c1e9b00 */
[----:B------:R-:W-:Y:S01]  /*99b0*/  LOP3.LUT R11, R2, 0x3c, RZ, 0xc0, !PT ;  /* 0x0000003c020b7812 */ /* 0x000fe200078ec0ff */
[----:B------:R-:W-:Y:S01]  /*99c0*/  VIADD R2, R4, 0x2e0 ;  /* 0x000002e004027836 */ /* 0x000fe20000000000 */
[----:B------:R-:W-:Y:S01]  /*99d0*/  SHF.R.U32.HI R10, RZ, 0x4, R7 ;  /* 0x00000004ff0a7819 */ /* 0x000fe20000011607 */
[----:B------:R1:W-:Y:S01]  /*99e0*/  STG.E.64 desc[UR4][R8.64+0xe00], R22 ;  /* 0x000e001608007986 */ /* 0x0003e2000c101b04 */
[----:B------:R-:W-:-:S02]  /*99f0*/  SHF.R.U64 R26, R26, R11, R27 ;  /* 0x0000000b1a1a7219 */ /* 0x000fc4000000121b */
[----:B0-----:R-:W-:Y:S01]  /*9a00*/  SHF.R.U32.HI R15, RZ, 0x4, R0 ;  /* 0x00000004ff0f7819 */ /* 0x001fe20000011600 */
[----:B------:R-:W4:Y:S01]  /*9a10*/  LDG.E.64.CONSTANT R18, desc[UR4][R18.64] ;  /* 0x0000000412127981 */ /* 0x000f22000c1e9b00 */
[----:B------:R-:W-:Y:S02]  /*9a20*/  LOP3.LUT R11, R10, 0x70, RZ, 0xc0, !PT ;  /* 0x000000700a0b7812 */ /* 0x000fe400078ec0ff */
[----:B------:R-:W-:Y:S02]  /*9a30*/  LOP3.LUT R15, R15, 0x70, RZ, 0xc0, !PT ;  /* 0x000000700f0f7812 */ /* 0x000fe400078ec0ff */
[----:B------:R-:W-:Y:S02]  /*9a40*/  LOP3.LUT R11, R11, 0xf, R4, 0xf8, !PT ;  /* 0x0000000f0b0b7812 */ /* 0x000fe400078ef804 */
[----:B-1----:R-:W-:Y:S02]  /*9a50*/  SHF.R.U32.HI R23, RZ, 0x4, R2 ;  /* 0x00000004ff177819 */ /* 0x002fe40000011602 */
[----:B------:R-:W-:-:S02]  /*9a60*/  LOP3.LUT R15, R15, 0xf, R4, 0xf8, !PT ;  /* 0x0000000f0f0f7812 */ /* 0x000fc400078ef804 */
[----:B------:R-:W-:Y:S01]  /*9a70*/  LOP3.LUT R23, R23, 0x70, RZ, 0xc0, !PT ;  /* 0x0000007017177812 */ /* 0x000fe200078ec0ff */
[----:B------:R-:W-:-:S03]  /*9a80*/  IMAD.WIDE.U32 R10, R11, 0x8, R12 ;  /* 0x000000080b0a7825 */ /* 0x000fc600078e000c */
[----:B------:R-:W-:Y:S01]  /*9a90*/  LOP3.LUT R23, R23, 0xf, R4, 0xf8, !PT ;  /* 0x0000000f17177812 */ /* 0x000fe200078ef804 */
[--C-:B------:R-:W-:Y:S02]  /*9aa0*/  IMAD.WIDE.U32 R14, R15, 0x8, R12.reuse ;  /* 0x000000080f0e7825 */ /* 0x100fe400078e000c */
[----:B------:R-:W5:Y:S02]  /*9ab0*/  LDG.E.64.CONSTANT R10, desc[UR4][R10.64] ;  /* 0x000000040a0a7981 */ /* 0x000f64000c1e9b00 */
[----:B------:R-:W-:Y:S02]  /*9ac0*/  IMAD.WIDE.U32 R22, R23, 0x8, R12 ;  /* 0x0000000817167825 */ /* 0x000fe400078e000c */
[----:B------:R-:W5:Y:S04]  /*9ad0*/  LDG.E.64.CONSTANT R14, desc[UR4][R14.64] ;  /* 0x000000040e0e7981 */ /* 0x000f68000c1e9b00 */
[----:B------:R-:W5:Y:S01]  /*9ae0*/  LDG.E.64.CONSTANT R22, desc[UR4][R22.64] ;  /* 0x0000000416167981 */ /* 0x000f62000c1e9b00 */
[----:B------:R-:W-:-:S02]  /*9af0*/  SHF.R.U32.HI R6, RZ, 0x2, R6 ;  /* 0x00000002ff067819 */ /* 0x000fc40000011606 */
[----:B------:R-:W-:Y:S02]  /*9b00*/  SHF.R.U32.HI R24, RZ, 0x2, R24 ;  /* 0x00000002ff187819 */ /* 0x000fe40000011618 */
[----:B------:R-:W-:Y:S02]  /*9b10*/  LOP3.LUT R27, R6, 0x3c, RZ, 0xc0, !PT ;  /* 0x0000003c061b7812 */ /* 0x000fe400078ec0ff */
[----:B------:R-:W-:-:S04]  /*9b20*/  SHF.R.U32.HI R25, RZ, 0x2, R25 ;  /* 0x00000002ff197819 */ /* 0x000fc80000011619 */
[----:B------:R-:W-:Y:S02]  /*9b30*/  LOP3.LUT R25, R25, 0x3c, RZ, 0xc0, !PT ;  /* 0x0000003c19197812 */ /* 0x000fe400078ec0ff */
[----:B------:R-:W-:Y:S02]  /*9b40*/  SHF.R.U32.HI R7, RZ, 0x2, R7 ;  /* 0x00000002ff077819 */ /* 0x000fe40000011607 */
[----:B------:R-:W-:Y:S02]  /*9b50*/  SHF.R.U32.HI R0, RZ, 0x2, R0 ;  /* 0x00000002ff007819 */ /* 0x000fe40000011600 */
[----:B------:R-:W-:Y:S02]  /*9b60*/  LOP3.LUT R7, R7, 0x3c, RZ, 0xc0, !PT ;  /* 0x0000003c07077812 */ /* 0x000fe400078ec0ff */
[----:B------:R-:W-:Y:S02]  /*9b70*/  SHF.R.U32.HI R2, RZ, 0x2, R2 ;  /* 0x00000002ff027819 */ /* 0x000fe40000011602 */
[----:B------:R-:W-:Y:S01]  /*9b80*/  LOP3.LUT R26, R26, 0xf, RZ, 0xc0, !PT ;  /* 0x0000000f1a1a7812 */ /* 0x000fe200078ec0ff */
[----:B------:R-:W-:-:S05]  /*9b90*/  IMAD.MOV.U32 R29, RZ, RZ, RZ ;  /* 0x000000ffff1d7224 */ /* 0x000fca00078e00ff */
[----:B------:R-:W-:Y:S01]  /*9ba0*/  STG.E.64 desc[UR4][R8.64+0xa00], R28 ;  /* 0x000a001c08007986 */ /* 0x000fe2000c101b04 */
[----:B--2---:R-:W-:Y:S02]  /*9bb0*/  SHF.R.U64 R6, R20, R27, R21 ;  /* 0x0000001b14067219 */ /* 0x004fe40000001215 */
[----:B------:R-:W-:Y:S02]  /*9bc0*/  LOP3.LUT R20, R5, 0xf, RZ, 0xc0, !PT ;  /* 0x0000000f05147812 */ /* 0x000fe400078ec0ff */
[----:B------:R-:W-:Y:S01]  /*9bd0*/  LOP3.LUT R5, R24, 0x3c, RZ, 0xc0, !PT ;  /* 0x0000003c18057812 */ /* 0x000fe200078ec0ff */
[----:B------:R-:W-:-:S05]  /*9be0*/  IMAD.MOV.U32 R21, RZ, RZ, RZ ;  /* 0x000000ffff157224 */ /* 0x000fca00078e00ff */
[----:B------:R0:W-:Y:S01]  /*9bf0*/  STG.E.64 desc[UR4][R8.64+0xf00], R20 ;  /* 0x000f001408007986 */ /* 0x0001e2000c101b04 */
[----:B---3--:R-:W-:Y:S01]  /*9c00*/  SHF.R.U64 R5, R16, R5, R17 ;  /* 0x0000000510057219 */ /* 0x008fe20000001211 */
[----:B------:R-:W-:-:S03]  /*9c10*/  IMAD.MOV.U32 R17, RZ, RZ, RZ ;  /* 0x000000ffff117224 */ /* 0x000fc600078e00ff */
[----:B------:R-:W-:Y:S01]  /*9c20*/  LOP3.LUT R24, R5, 0xf, RZ, 0xc0, !PT ;  /* 0x0000000f05187812 */ /* 0x000fe200078ec0ff */
[----:B------:R-:W-:Y:S01]  /*9c30*/  VIADD R5, R4, 0x320 ;  /* 0x0000032004057836 */ /* 0x000fe20000000000 */
[----:B------:R-:W-:Y:S02]  /*9c40*/  LOP3.LUT R16, R6, 0xf, RZ, 0xc0, !PT ;  /* 0x0000000f06107812 */ /* 0x000fe400078ec0ff */
[----:B----4-:R-:W-:Y:S01]  /*9c50*/  SHF.R.U64 R18, R18, R25, R19 ;  /* 0x0000001912127219 */ /* 0x010fe20000001213 */
[----:B------:R-:W-:Y:S01]  /*9c60*/  IMAD.MOV.U32 R19, RZ, RZ, RZ ;  /* 0x000000ffff137224 */ /* 0x000fe200078e00ff */
[----:B0-----:R-:W-:Y:S01]  /*9c70*/  SHF.R.U32.HI R21, RZ, 0x4, R5 ;  /* 0x00000004ff157819 */ /* 0x001fe20000011605 */
[----:B------:R0:W-:Y:S01]  /*9c80*/  STG.E.64 desc[UR4][R8.64+0x1200], R16 ;  /* 0x0012001008007986 */ /* 0x0001e2000c101b04 */
[----:B------:R-:W-:Y:S02]  /*9c90*/  LOP3.LUT R18, R18, 0xf, RZ, 0xc0, !PT ;  /* 0x0000000f12127812 */ /* 0x000fe400078ec0ff */
[----:B------:R-:W-:-:S03]  /*9ca0*/  LOP3.LUT R21, R21, 0x70, RZ, 0xc0, !PT ;  /* 0x0000007015157812 */ /* 0x000fc600078ec0ff */
[----:B------:R1:W-:Y:S01]  /*9cb0*/  STG.E.64 desc[UR4][R8.64+0x1300], R18 ;  /* 0x0013001208007986 */ /* 0x0003e2000c101b04 */
[----:B0-----:R-:W-:Y:S02]  /*9cc0*/  LOP3.LUT R17, R0, 0x3c, RZ, 0xc0, !PT ;  /* 0x0000003c00117812 */ /* 0x001fe400078ec0ff */
[----:B-----5:R-:W-:Y:S01]  /*9cd0*/  SHF.R.U64 R10, R10, R7, R11 ;  /* 0x000000070a0a7219 */ /* 0x020fe2000000120b */
[----:B------:R-:W-:Y:S01]  /*9ce0*/  VIADD R11, R4, 0x340 ;  /* 0x00000340040b7836 */ /* 0x000fe20000000000 */
[----:B-1----:R-:W-:Y:S02]  /*9cf0*/  LOP3.LUT R19, R2, 0x3c, RZ, 0xc0, !PT ;  /* 0x0000003c02137812 */ /* 0x002fe400078ec0ff */
[----:B------:R-:W-:Y:S02]  /*9d00*/  SHF.R.U64 R14, R14, R17, R15 ;  /* 0x000000110e0e7219 */ /* 0x000fe4000000120f */
[----:B------:R-:W-:Y:S01]  /*9d10*/  LOP3.LUT R17, R21, 0xf, R4, 0xf8, !PT ;  /* 0x0000000f15117812 */ /* 0x000fe200078ef804 */
[----:B------:R-:W-:Y:S01]  /*9d20*/  VIADD R0, R4, 0x380 ;  /* 0x0000038004007836 */ /* 0x000fe20000000000 */
[----:B------:R-:W-:Y:S01]  /*9d30*/  SHF.R.U64 R15, R22, R19, R23 ;  /* 0x00000013160f7219 */ /* 0x000fe20000001217 */
[----:B------:R-:W-:Y:S01]  /*9d40*/  IMAD.MOV.U32 R27, RZ, RZ, RZ ;  /* 0x000000ffff1b7224 */ /* 0x000fe200078e00ff */
[----:B------:R-:W-:Y:S01]  /*9d50*/  SHF.R.U32.HI R19, RZ, 0x4, R11 ;  /* 0x00000004ff137819 */ /* 0x000fe2000001160b */
[----:B------:R-:W-:Y:S01]  /*9d60*/  IMAD.WIDE.U32 R16, R17, 0x8, R12 ;  /* 0x0000000811107825 */ /* 0x000fe200078e000c */
[----:B------:R-:W-:-:S03]  /*9d70*/  SHF.R.U32.HI R23, RZ, 0x4, R0 ;  /* 0x00000004ff177819 */ /* 0x000fc60000011600 */
[C---:B------:R-:W-:Y:S01]  /*9d80*/  VIADD R6, R4.reuse, 0x3a0 ;  /* 0x000003a004067836 */ /* 0x040fe20000000000 */
[----:B------:R-:W-:Y:S01]  /*9d90*/  LOP3.LUT R19, R19, 0x70, RZ, 0xc0, !PT ;  /* 0x0000007013137812 */ /* 0x000fe200078ec0ff */
[----:B------:R0:W-:Y:S01]  /*9da0*/  STG.E.64 desc[UR4][R8.64+0x1100], R26 ;  /* 0x0011001a08007986 */ /* 0x0001e2000c101b04 */
[C---:B------:R-:W-:Y:S02]  /*9db0*/  VIADD R7, R4.reuse, 0x360 ;  /* 0x0000036004077836 */ /* 0x040fe40000000000 */
[----:B------:R-:W-:Y:S01]  /*9dc0*/  IMAD.MOV.U32 R25, RZ, RZ, RZ ;  /* 0x000000ffff197224 */ /* 0x000fe200078e00ff */
[----:B------:R-:W2:Y:S01]  /*9dd0*/  LDG.E.64.CONSTANT R16, desc[UR4][R16.64] ;  /* 0x0000000410107981 */ /* 0x000ea2000c1e9b00 */
[----:B------:R-:W-:Y:S01]  /*9de0*/  VIADD R2, R4, 0x3c0 ;  /* 0x000003c004027836 */ /* 0x000fe20000000000 */
[----:B------:R-:W-:Y:S02]  /*9df0*/  LOP3.LUT R23, R23, 0x70, RZ, 0xc0, !PT ;  /* 0x0000007017177812 */ /* 0x000fe400078ec0ff */
[----:B------:R-:W-:Y:S01]  /*9e00*/  LOP3.LUT R19, R19, 0xf, R4, 0xf8, !PT ;  /* 0x0000000f13137812 */ /* 0x000fe200078ef804 */
[----:B------:R1:W-:Y:S01]  /*9e10*/  STG.E.64 desc[UR4][R8.64+0x1400], R24 ;  /* 0x0014001808007986 */ /* 0x0003e2000c101b04 */
[----:B------:R-:W-:-:S02]  /*9e20*/  SHF.R.U32.HI R21, RZ, 0x4, R7 ;  /* 0x00000004ff157819 */ /* 0x000fc40000011607 */
[----:B0-----:R-:W-:Y:S02]  /*9e30*/  SHF.R.U32.HI R27, RZ, 0x4, R6 ;  /* 0x00000004ff1b7819 */ /* 0x001fe40000011606 */
[----:B------:R-:W-:Y:S02]  /*9e40*/  SHF.R.U32.HI R29, RZ, 0x4, R2 ;  /* 0x00000004ff1d7819 */ /* 0x000fe40000011602 */
[----:B------:R-:W-:Y:S02]  /*9e50*/  LOP3.LUT R27, R27, 0x70, RZ, 0xc0, !PT ;  /* 0x000000701b1b7812 */ /* 0x000fe400078ec0ff */
[----:B------:R-:W-:Y:S02]  /*9e60*/  LOP3.LUT R21, R21, 0x70, RZ, 0xc0, !PT ;  /* 0x0000007015157812 */ /* 0x000fe400078ec0ff */
[----:B-1----:R-:W-:Y:S01]  /*9e70*/  LOP3.LUT R25, R23, 0xf, R4, 0xf8, !PT ;  /* 0x0000000f17197812 */ /* 0x002fe200078ef804 */
[----:B------:R-:W-:Y:S01]  /*9e80*/  IMAD.WIDE.U32 R22, R19, 0x8, R12 ;  /* 0x0000000813167825 */ /* 0x000fe200078e000c */
[----:B------:R-:W-:-:S02]  /*9e90*/  LOP3.LUT R19, R27, 0xf, R4, 0xf8, !PT ;  /* 0x0000000f1b137812 */ /* 0x000fc400078ef804 */
[----:B------:R-:W-:Y:S02]  /*9ea0*/  LOP3.LUT R29, R29, 0x70, RZ, 0xc0, !PT ;  /* 0x000000701d1d7812 */ /* 0x000fe400078ec0ff */
[----:B------:R-:W-:Y:S01]  /*9eb0*/  LOP3.LUT R21, R21, 0xf, R4, 0xf8, !PT ;  /* 0x0000000f15157812 */ /* 0x000fe200078ef804 */
[----:B------:R-:W-:Y:S01]  /*9ec0*/  IMAD.WIDE.U32 R18, R19, 0x8, R12 ;  /* 0x0000000813127825 */ /* 0x000fe200078e000c */
[----:B------:R-:W-:Y:S01]  /*9ed0*/  LOP3.LUT R27, R29, 0xf, R4, 0xf8, !PT ;  /* 0x0000000f1d1b7812 */ /* 0x000fe200078ef804 */
[----:B------:R-:W3:Y:S02]  /*9ee0*/  LDG.E.64.CONSTANT R22, desc[UR4][R22.64] ;  /* 0x0000000416167981 */ /* 0x000ee4000c1e9b00 */
[--C-:B------:R-:W-:Y:S02]  /*9ef0*/  IMAD.WIDE.U32 R20, R21, 0x8, R12.reuse ;  /* 0x0000000815147825 */ /* 0x100fe400078e000c */
[----:B------:R-:W4:Y:S02]  /*9f00*/  LDG.E.64.CONSTANT R18, desc[UR4][R18.64] ;  /* 0x0000000412127981 */ /* 0x000f24000c1e9b00 */
[----:B------:R-:W-:-:S02]  /*9f10*/  IMAD.WIDE.U32 R24, R25, 0x8, R12 ;  /* 0x0000000819187825 */ /* 0x000fc400078e000c */
[----:B------:R-:W5:Y:S02]  /*9f20*/  LDG.E.64.CONSTANT R20, desc[UR4][R20.64] ;  /* 0x0000000414147981 */ /* 0x000f64000c1e9b00 */
[----:B------:R-:W-:Y:S02]  /*9f30*/  IMAD.WIDE.U32 R12, R27, 0x8, R12 ;  /* 0x000000081b0c7825 */ /* 0x000fe400078e000c */
[----:B------:R-:W5:Y:S04]  /*9f40*/  LDG.E.64.CONSTANT R24, desc[UR4][R24.64] ;  /* 0x0000000418187981 */ /* 0x000f68000c1e9b00 */
[----:B------:R-:W5:Y:S01]  /*9f50*/  LDG.E.64.CONSTANT R12, desc[UR4][R12.64] ;  /* 0x000000040c0c7981 */ /* 0x000f62000c1e9b00 */
[----:B------:R-:W-:Y:S02]  /*9f60*/  LOP3.LUT R4, R3, 0xf, RZ, 0xc0, !PT ;  /* 0x0000000f03047812 */ /* 0x000fe400078ec0ff */
[----:B------:R-:W-:-:S04]  /*9f70*/  SHF.R.U32.HI R3, RZ, 0x2, R5 ;  /* 0x00000002ff037819 */ /* 0x000fc80000011605 */
[----:B------:R-:W-:Y:S02]  /*9f80*/  LOP3.LUT R3, R3, 0x3c, RZ, 0xc0, !PT ;  /* 0x0000003c03037812 */ /* 0x000fe400078ec0ff */
[----:B------:R-:W-:Y:S01]  /*9f90*/  LOP3.LUT R26, R10, 0xf, RZ, 0xc0, !PT ;  /* 0x0000000f0a1a7812 */ /* 0x000fe200078ec0ff */
[----:B------:R-:W-:Y:S01]  /*9fa0*/  IMAD.MOV.U32 R5, RZ, RZ, RZ ;  /* 0x000000ffff057224 */ /* 0x000fe200078e00ff */
[----:B------:R-:W-:Y:S02]  /*9fb0*/  SHF.R.U32.HI R0, RZ, 0x2, R0 ;  /* 0x00000002ff007819 */ /* 0x000fe40000011600 */
[----:B------:R-:W-:Y:S02]  /*9fc0*/  SHF.R.U32.HI R6, RZ, 0x2, R6 ;  /* 0x00000002ff067819 */ /* 0x000fe40000011606 */
[----:B------:R0:W-:Y:S01]  /*9fd0*/  STG.E.64 desc[UR4][R8.64+0x1f00], R4 ;  /* 0x001f000408007986 */ /* 0x0001e2000c101b04 */
[----:B------:R-:W-:-:S04]  /*9fe0*/  SHF.R.U32.HI R7, RZ, 0x2, R7 ;  /* 0x00000002ff077819 */ /* 0x000fc80000011607 */
[----:B------:R-:W-:Y:S02]  /*9ff0*/  LOP3.LUT R7, R7, 0x3c, RZ, 0xc0, !PT ;  /* 0x0000003c07077812 */ /* 0x000fe400078ec0ff */
[----:B0-----:R-:W-:Y:S01]  /*a000*/  LOP3.LUT R5, R6, 0x3c, RZ, 0xc0, !PT ;  /* 0x0000003c06057812 */ /* 0x001fe200078ec0ff */
[----:B------:R-:W-:Y:S01]  /*a010*/  IMAD.MOV.U32 R27, RZ, RZ, RZ ;  /* 0x000000ffff1b7224 */ /* 0x000fe200078e00ff */
[----:B------:R-:W-:-:S04]  /*a020*/  LOP3.LUT R14, R14, 0xf, RZ, 0xc0, !PT ;  /* 0x0000000f0e0e7812 */ /* 0x000fc800078ec0ff */
[----:B------:R-:W-:Y:S01]  /*a030*/  STG.E.64 desc[UR4][R8.64+0x1500], R26 ;  /* 0x0015001a08007986 */ /* 0x000fe2000c101b04 */
[----:B--2---:R-:W-:-:S04]  /*a040*/  SHF.R.U64 R3, R16, R3, R17 ;  /* 0x0000000310037219 */ /* 0x004fc80000001211 */
[----:B------:R-:W-:Y:S02]  /*a050*/  LOP3.LUT R10, R3, 0xf, RZ, 0xc0, !PT ;  /* 0x0000000f030a7812 */ /* 0x000fe400078ec0ff */
[----:B------:R-:W-:Y:S01]  /*a060*/  SHF.R.U32.HI R3, RZ, 0x2, R11 ;  /* 0x00000002ff037819 */ /* 0x000fe2000001160b */
[----:B------:R-:W-:-:S03]  /*a070*/  IMAD.MOV.U32 R11, RZ, RZ, RZ ;  /* 0x000000ffff0b7224 */ /* 0x000fc600078e00ff */
[----:B------:R-:W-:Y:S02]  /*a080*/  LOP3.LUT R3, R3, 0x3c, RZ, 0xc0, !PT ;  /* 0x0000003c03037812 */ /* 0x000fe400078ec0ff */
[----:B------:R4:W-:Y:S01]  /*a090*/  STG.E.64 desc[UR4][R8.64+0x1900], R10 ;  /* 0x0019000a08007986 */ /* 0x0009e2000c101b04 */
[----:B------:R-:W-:Y:S01]  /*a0a0*/  LOP3.LUT R16, R15, 0xf, RZ, 0xc0, !PT ;  /* 0x0000000f0f107812 */ /* 0x000fe200078ec0ff */
[----:B------:R-:W-:Y:S01]  /*a0b0*/  IMAD.MOV.U32 R15, RZ, RZ, RZ ;  /* 0x000000ffff0f7224 */ /* 0x000fe200078e00ff */
[----:B---3--:R-:W-:Y:S02]  /*a0c0*/  SHF.R.U64 R22, R22, R3, R23 ;  /* 0x0000000316167219 */ /* 0x008fe40000001217 */
[----:B------:R-:W-:Y:S02]  /*a0d0*/  LOP3.LUT R3, R0, 0x3c, RZ, 0xc0, !PT ;  /* 0x0000003c00037812 */ /* 0x000fe400078ec0ff */
[----:B------:R-:W-:Y:S02]  /*a0e0*/  SHF.R.U32.HI R0, RZ, 0x2, R2 ;  /* 0x00000002ff007819 */ /* 0x000fe40000011602 */
[----:B----4-:R-:W-:-:S02]  /*a0f0*/  SHF.R.U64 R10, R18, R5, R19 ;  /* 0x00000005120a7219 */ /* 0x010fc40000001213 */
[----:B------:R-:W-:Y:S02]  /*a100*/  LOP3.LUT R5, R0, 0x3c, RZ, 0xc0, !PT ;  /* 0x0000003c00057812 */ /* 0x000fe400078ec0ff */
[----:B-----5:R-:W-:Y:S02]  /*a110*/  SHF.R.U64 R7, R20, R7, R21 ;  /* 0x0000000714077219 */ /* 0x020fe40000001215 */
        /* <DEDUP_REMOVED lines=20> */
.L_x_7:
        /* <DEDUP_REMOVED lines=699> */
.L_x_9:
        /* <DEDUP_REMOVED lines=695> */
.L_x_2:
[----:B------:R-:W-:-:S13]  /*f980*/  ISETP.GT.AND P0, PT, R2, 0xb, PT ;  /* 0x0000000b0200780c */ /* 0x000fda0003f04270 */
[----:B------:R-:W-:Y:S05]  /*f990*/  @P0 BRA `(.L_x_10) ;  /* 0x0000009800780947 */ /* 0x000fea0003800000 */
        /* <DEDUP_REMOVED lines=701> */
.L_x_12:
[----:B------:R-:W0:Y:S02]  /*12570*/  S2R R4, SR_TID.X ;  /* 0x0000000000047919 */ /* 0x000e240000002100 */
[C---:B0-----:R-:W-:Y:S01]  /*12580*/  VIADD R0, R4.reuse, 0x3e0 ;  /* 0x000003e004007836 */ /* 0x041fe20000000000 */
[----:B------:R-:W-:Y:S01]  /*12590*/  SHF.R.U32.HI R3, RZ, 0x3, R4 ;  /* 0x00000003ff037819 */ /* 0x000fe20000011604 */
[C---:B------:R-:W-:Y:S02]  /*125a0*/  VIADD R2, R4.reuse, 0x80 ;  /* 0x0000008004027836 */ /* 0x040fe40000000000 */
[----:B------:R-:W-:Y:S01]  /*125b0*/  VIADD R6, R4, 0x100 ;  /* 0x0000010004067836 */ /* 0x000fe20000000000 */
[----:B------:R-:W-:Y:S02]  /*125c0*/  SHF.R.U32.HI R5, RZ, 0x3, R0 ;  /* 0x00000003ff057819 */ /* 0x000fe40000011600 */
[----:B------:R-:W-:Y:S02]  /*125d0*/  LOP3.LUT R3, R3, 0x70, RZ, 0xc0, !PT ;  /* 0x0000007003037812 */ /* 0x000fe400078ec0ff */
[----:B------:R-:W-:-:S02]  /*125e0*/  LOP3.LUT R5, R5, 0xf0, RZ, 0xc0, !PT ;  /* 0x000000f005057812 */ /* 0x000fc400078ec0ff */
[----:B------:R-:W-:Y:S02]  /*125f0*/  SHF.R.U32.HI R10, RZ, 0x3, R2 ;  /* 0x00000003ff0a7819 */ /* 0x000fe40000011602 */
[----:B------:R-:W-:Y:S02]  /*12600*/  LOP3.LUT R5, R5, 0xf, R4, 0xf8, !PT ;  /* 0x0000000f05057812 */ /* 0x000fe400078ef804 */
[----:B------:R-:W-:Y:S02]  /*12610*/  SHF.R.U32.HI R11, RZ, 0x3, R6 ;  /* 0x00000003ff0b7819 */ /* 0x000fe40000011606 */
[----:B------:R-:W-:Y:S01]  /*12620*/  LOP3.LUT R3, R3, 0xf, R4, 0xf8, !PT ;  /* 0x0000000f03037812 */ /* 0x000fe200078ef804 */
[--C-:B------:R-:W-:Y:S01]  /*12630*/  IMAD.WIDE.U32 R6, R5, 0x8, R12.reuse ;  /* 0x0000000805067825 */ /* 0x100fe200078e000c */
[----:B------:R-:W-:Y:S02]  /*12640*/  LOP3.LUT R5, R10, 0xf0, RZ, 0xc0, !PT ;  /* 0x000000f00a057812 */ /* 0x000fe400078ec0ff */
[----:B------:R-:W-:Y:S01]  /*12650*/  LOP3.LUT R11, R11, 0xf0, RZ, 0xc0, !PT ;  /* 0x000000f00b0b7812 */ /* 0x000fe200078ec0ff */
[----:B------:R-:W-:Y:S01]  /*12660*/  IMAD.WIDE.U32 R2, R3, 0x8, R12 ;  /* 0x0000000803027825 */ /* 0x000fe200078e000c */
[--C-:B------:R-:W-:Y:S01]  /*12670*/  LOP3.LUT R5, R5, 0xf, R4.reuse, 0xf8, !PT ;  /* 0x0000000f05057812 */ /* 0x100fe200078ef804 */
[----:B------:R-:W2:Y:S01]  /*12680*/  LDG.E.64.CONSTANT R6, desc[UR4][R6.64] ;  /* 0x0000000406067981 */ /* 0x000ea2000c1e9b00 */
[----:B------:R-:W-:Y:S01]  /*12690*/  LOP3.LUT R11, R11, 0xf, R4, 0xf8, !PT ;  /* 0x0000000f0b0b7812 */ /* 0x000fe200078ef804 */
[----:B------:R-:W-:-:S02]  /*126a0*/  VIADD R10, R4, 0x180 ;  /* 0x00000180040a7836 */ /* 0x000fc40000000000 */
[--C-:B------:R-:W-:Y:S01]  /*126b0*/  IMAD.WIDE.U32 R24, R5, 0x8, R12.reuse ;  /* 0x0000000805187825 */ /* 0x100fe200078e000c */
[----:B------:R-:W3:Y:S03]  /*126c0*/  LDG.E.64.CONSTANT R2, desc[UR4][R2.64] ;  /* 0x0000000402027981 */ /* 0x000ee6000c1e9b00 */
[----:B------:R-:W-:Y:S01]  /*126d0*/  IMAD.WIDE.U32 R18, R11, 0x8, R12 ;  /* 0x000000080b127825 */ /* 0x000fe200078e000c */
[----:B------:R-:W-:Y:S01]  /*126e0*/  SHF.R.U32.HI R5, RZ, 0x3, R10 ;  /* 0x00000003ff057819 */ /* 0x000fe2000001160a */
[----:B------:R-:W4:Y:S04]  /*126f0*/  LDG.E.64.CONSTANT R24, desc[UR4][R24.64] ;  /* 0x0000000418187981 */ /* 0x000f28000c1e9b00 */
[----:B------:R-:W5:Y:S01]  /*12700*/  LDG.E.64.CONSTANT R18, desc[UR4][R18.64] ;  /* 0x0000000412127981 */ /* 0x000f62000c1e9b00 */
[----:B------:R-:W-:Y:S01]  /*12710*/  LOP3.LUT R5, R5, 0xf0, RZ, 0xc0, !PT ;  /* 0x000000f005057812 */ /* 0x000fe200078ec0ff */
[----:B------:R-:W-:-:S02]  /*12720*/  VIADD R10, R4, 0x200 ;  /* 0x00000200040a7836 */ /* 0x000fc40000000000 */
[----:B------:R-:W-:Y:S01]  /*12730*/  VIADD R11, R4, 0x280 ;  /* 0x00000280040b7836 */ /* 0x000fe20000000000 */
[----:B------:R-:W-:Y:S02]  /*12740*/  LOP3.LUT R5, R5, 0xf, R4, 0xf8, !PT ;  /* 0x0000000f05057812 */ /* 0x000fe400078ef804 */
[----:B------:R-:W-:Y:S02]  /*12750*/  SHF.R.U32.HI R10, RZ, 0x3, R10 ;  /* 0x00000003ff0a7819 */ /* 0x000fe4000001160a */
[----:B------:R-:W-:Y:S01]  /*12760*/  SHF.R.U32.HI R11, RZ, 0x3, R11 ;  /* 0x00000003ff0b7819 */ /* 0x000fe2000001160b */
[----:B------:R-:W-:Y:S01]  /*12770*/  IMAD.WIDE.U32 R16, R5, 0x8, R12 ;  /* 0x0000000805107825 */ /* 0x000fe200078e000c */
[----:B------:R-:W-:Y:S02]  /*12780*/  LOP3.LUT R5, R10, 0xf0, RZ, 0xc0, !PT ;  /* 0x000000f00a057812 */ /* 0x000fe400078ec0ff */
[----:B------:R-:W-:Y:S02]  /*12790*/  LOP3.LUT R11, R11, 0xf0, RZ, 0xc0, !PT ;  /* 0x000000f00b0b7812 */ /* 0x000fe400078ec0ff */
[--C-:B------:R-:W-:Y:S01]  /*127a0*/  LOP3.LUT R5, R5, 0xf, R4.reuse, 0xf8, !PT ;  /* 0x0000000f05057812 */ /* 0x100fe200078ef804 */
[----:B------:R-:W5:Y:S01]  /*127b0*/  LDG.E.64.CONSTANT R16, desc[UR4][R16.64] ;  /* 0x0000000410107981 */ /* 0x000f62000c1e9b00 */
[----:B------:R-:W-:-:S03]  /*127c0*/  LOP3.LUT R11, R11, 0xf, R4, 0xf8, !PT ;  /* 0x0000000f0b0b7812 */ /* 0x000fc600078ef804 */
[----:B------:R-:W-:-:S04]  /*127d0*/  IMAD.WIDE.U32 R14, R5, 0x8, R12 ;  /* 0x00000008050e7825 */ /* 0x000fc800078e000c */
[----:B------:R-:W-:Y:S02]  /*127e0*/  IMAD.WIDE.U32 R10, R11, 0x8, R12 ;  /* 0x000000080b0a7825 */ /* 0x000fe400078e000c */
[----:B------:R-:W5:Y:S04]  /*127f0*/  LDG.E.64.CONSTANT R14, desc[UR4][R14.64] ;  /* 0x000000040e0e7981 */ /* 0x000f68000c1e9b00 */
[----:B------:R-:W5:Y:S01]  /*12800*/  LDG.E.64.CONSTANT R10, desc[UR4][R10.64] ;  /* 0x000000040a0a7981 */ /* 0x000f62000c1e9b00 */
[----:B------:R-:W-:Y:S01]  /*12810*/  VIADD R5, R4, 0x300 ;  /* 0x0000030004057836 */ /* 0x000fe20000000000 */
[----:B------:R-:W-:-:S04]  /*12820*/  SHF.R.U32.HI R23, RZ, 0x1, R4 ;  /* 0x00000001ff177819 */ /* 0x000fc80000011604 */
[----:B------:R-:W-:Y:S02]  /*12830*/  SHF.R.U32.HI R5, RZ, 0x3, R5 ;  /* 0x00000003ff057819 */ /* 0x000fe40000011605 */
[----:B------:R-:W-:Y:S02]  /*12840*/  SHF.R.U32.HI R0, RZ, 0x1, R0 ;  /* 0x00000001ff007819 */ /* 0x000fe40000011600 */
[----:B------:R-:W-:Y:S02]  /*12850*/  LOP3.LUT R5, R5, 0xf0, RZ, 0xc0, !PT ;  /* 0x000000f005057812 */ /* 0x000fe400078ec0ff */
[----:B------:R-:W-:Y:S01]  /*12860*/  LOP3.LUT R23, R23, 0x38, RZ, 0xc0, !PT ;  /* 0x0000003817177812 */ /* 0x000fe200078ec0ff */
[----:B------:R-:W-:Y:S01]  /*12870*/  VIADD R22, R4, 0x20 ;  /* 0x0000002004167836 */ /* 0x000fe20000000000 */
[----:B------:R-:W-:Y:S02]  /*12880*/  LOP3.LUT R27, R0, 0x38, RZ, 0xc0, !PT ;  /* 0x00000038001b7812 */ /* 0x000fe400078ec0ff */
[----:B------:R-:W-:Y:S01]  /*12890*/  LOP3.LUT R5, R5, 0xf, R4, 0xf8, !PT ;  /* 0x0000000f05057812 */ /* 0x000fe200078ef804 */
[----:B------:R-:W-:-:S05]  /*128a0*/  VIADD R20, R4, 0x380 ;  /* 0x0000038004147836 */ /* 0x000fca0000000000 */
[----:B------:R-:W-:Y:S01]  /*128b0*/  SHF.R.U32.HI R20, RZ, 0x3, R20 ;  /* 0x00000003ff147819 */ /* 0x000fe20000011614 */
[----:B------:R-:W-:-:S03]  /*128c0*/  IMAD.WIDE.U32 R8, R4, 0x8, R8 ;  /* 0x0000000804087825 */ /* 0x000fc600078e0008 */
[----:B------:R-:W-:-:S04]  /*128d0*/  LOP3.LUT R21, R20, 0xf0, RZ, 0xc0, !PT ;  /* 0x000000f014157812 */ /* 0x000fc800078ec0ff */
[----:B------:R-:W-:Y:S01]  /*128e0*/  LOP3.LUT R21, R21, 0xf, R4, 0xf8, !PT ;  /* 0x0000000f15157812 */ /* 0x000fe200078ef804 */
[----:B------:R-:W-:-:S04]  /*128f0*/  IMAD.MOV.U32 R29, RZ, RZ, RZ ;  /* 0x000000ffff1d7224 */ /* 0x000fc800078e00ff */
[----:B------:R-:W-:-:S06]  /*12900*/  IMAD.WIDE.U32 R20, R21, 0x8, R12 ;  /* 0x0000000815147825 */ /* 0x000fcc00078e000c */
[----:B------:R-:W5:Y:S01]  /*12910*/  LDG.E.64.CONSTANT R20, desc[UR4][R20.64] ;  /* 0x0000000414147981 */ /* 0x000f62000c1e9b00 */
[----:B---3--:R-:W-:Y:S02]  /*12920*/  SHF.R.U64 R2, R2, R23, R3 ;  /* 0x0000001702027219 */ /* 0x008fe40000001203 */
[----:B--2---:R-:W-:Y:S01]  /*12930*/  SHF.R.U64 R3, R6, R27, R7 ;  /* 0x0000001b06037219 */ /* 0x004fe20000001207 */
[----:B------:R-:W-:Y:S01]  /*12940*/  IMAD.WIDE.U32 R26, R5, 0x8, R12 ;  /* 0x00000008051a7825 */ /* 0x000fe200078e000c */
[----:B------:R-:W-:Y:S02]  /*12950*/  SHF.R.U32.HI R5, RZ, 0x3, R22 ;  /* 0x00000003ff057819 */ /* 0x000fe40000011616 */
[-C--:B----4-:R-:W-:Y:S02]  /*12960*/  SHF.R.U64 R24, R24, R23.reuse, R25 ;  /* 0x0000001718187219 */ /* 0x090fe40000001219 */
[----:B-----5:R-:W-:Y:S01]  /*12970*/  SHF.R.U64 R19, R18, R23, R19 ;  /* 0x0000001712137219 */ /* 0x020fe20000001213 */
[----:B------:R-:W-:Y:S01]  /*12980*/  VIADD R7, R4, 0x40 ;  /* 0x0000004004077836 */ /* 0x000fe20000000000 */
[----:B------:R-:W-:Y:S01]  /*12990*/  LOP3.LUT R5, R5, 0xf0, RZ, 0xc0, !PT ;  /* 0x000000f005057812 */ /* 0x000fe200078ec0ff */
[----:B------:R-:W2:Y:S01]  /*129a0*/  LDG.E.64.CONSTANT R26, desc[UR4][R26.64] ;  /* 0x000000041a1a7981 */ /* 0x000ea2000c1e9b00 */
[----:B------:R-:W-:-:S02]  /*129b0*/  LOP3.LUT R18, R24, 0xff, RZ, 0xc0, !PT ;  /* 0x000000ff18127812 */ /* 0x000fc400078ec0ff */
[----:B------:R-:W-:Y:S01]  /*129c0*/  LOP3.LUT R24, R19, 0xff, RZ, 0xc0, !PT ;  /* 0x000000ff13187812 */ /* 0x000fe200078ec0ff */
[----:B------:R-:W-:Y:S01]  /*129d0*/  IMAD.MOV.U32 R19, RZ, RZ, RZ ;  /* 0x000000ffff137224 */ /* 0x000fe200078e00ff */
[----:B------:R-:W-:Y:S02]  /*129e0*/  LOP3.LUT R5, R5, 0xf, R4, 0xf8, !PT ;  /* 0x0000000f05057812 */ /* 0x000fe400078ef804 */
[----:B------:R-:W-:Y:S02]  /*129f0*/  SHF.R.U32.HI R25, RZ, 0x3, R7 ;  /* 0x00000003ff197819 */ /* 0x000fe40000011607 */
[----:B------:R0:W-:Y:S01]  /*12a00*/  STG.E.64 desc[UR4][R8.64+0x400], R18 ;  /* 0x0004001208007986 */ /* 0x0001e2000c101b04 */
[----:B------:R-:W-:Y:S02]  /*12a10*/  LOP3.LUT R28, R2, 0xff, RZ, 0xc0, !PT ;  /* 0x000000ff021c7812 */ /* 0x000fe400078ec0ff */
[----:B------:R-:W-:-:S03]  /*12a20*/  LOP3.LUT R25, R25, 0xf0, RZ, 0xc0, !PT ;  /* 0x000000f019197812 */ /* 0x000fc600078ec0ff */
[----:B------:R1:W-:Y:S01]  /*12a30*/  STG.E.64 desc[UR4][R8.64], R28 ;  /* 0x0000001c08007986 */ /* 0x0003e2000c101b04 */
[----:B0-----:R-:W-:-:S04]  /*12a40*/  IMAD.WIDE.U32 R18, R5, 0x8, R12 ;  /* 0x0000000805127825 */ /* 0x001fc800078e000c */
[----:B------:R-:W-:Y:S01]  /*12a50*/  VIADD R5, R4, 0x60 ;  /* 0x0000006004057836 */ /* 0x000fe20000000000 */
[----:B-1----:R-:W-:Y:S01]  /*12a60*/  LOP3.LUT R29, R25, 0xf, R4, 0xf8, !PT ;  /* 0x0000000f191d7812 */ /* 0x002fe200078ef804 */
[----:B------:R-:W-:Y:S01]  /*12a70*/  IMAD.MOV.U32 R25, RZ, RZ, RZ ;  /* 0x000000ffff197224 */ /* 0x000fe200078e00ff */
[----:B------:R-:W-:Y:S01]  /*12a80*/  SHF.R.U64 R2, R16, R23, R17 ;  /* 0x0000001710027219 */ /* 0x000fe20000001211 */
[----:B------:R-:W3:Y:S01]  /*12a90*/  LDG.E.64.CONSTANT R18, desc[UR4][R18.64] ;  /* 0x0000000412127981 */ /* 0x000ee2000c1e9b00 */
[----:B------:R-:W-:Y:S01]  /*12aa0*/  SHF.R.U32.HI R0, RZ, 0x3, R5 ;  /* 0x00000003ff007819 */ /* 0x000fe20000011605 */
[----:B------:R-:W-:-:S03]  /*12ab0*/  IMAD.WIDE.U32 R28, R29, 0x8, R12 ;  /* 0x000000081d1c7825 */ /* 0x000fc600078e000c */
[----:B------:R-:W-:Y:S01]  /*12ac0*/  LOP3.LUT R0, R0, 0xf0, RZ, 0xc0, !PT ;  /* 0x000000f000007812 */ /* 0x000fe200078ec0ff */
[----:B------:R0:W-:Y:S03]  /*12ad0*/  STG.E.64 desc[UR4][R8.64+0x800], R24 ;  /* 0x0008001808007986 */ /* 0x0001e6000c101b04 */
[----:B------:R-:W-:Y:S01]  /*12ae0*/  LOP3.LUT R0, R0, 0xf, R4, 0xf8, !PT ;  /* 0x0000000f00007812 */ /* 0x000fe200078ef804 */
[----:B------:R1:W4:Y:S01]  /*12af0*/  LDG.E.64.CONSTANT R16, desc[UR4][R28.64] ;  /* 0x000000041c107981 */ /* 0x000322000c1e9b00 */
[----:B------:R-:W-:-:S03]  /*12b00*/  SHF.R.U64 R6, R14, R23, R15 ;  /* 0x000000170e067219 */ /* 0x000fc6000000120f */
[----:B------:R-:W-:Y:S01]  /*12b10*/  IMAD.WIDE.U32 R14, R0, 0x8, R12 ;  /* 0x00000008000e7825 */ /* 0x000fe200078e000c */
[----:B0-----:R-:W-:-:S03]  /*12b20*/  LOP3.LUT R24, R2, 0xff, RZ, 0xc0, !PT ;  /* 0x000000ff02187812 */ /* 0x001fc600078ec0ff */
[----:B------:R-:W-:Y:S01]  /*12b30*/  VIADD R2, R4, 0xa0 ;  /* 0x000000a004027836 */ /* 0x000fe20000000000 */
[----:B------:R-:W-:Y:S01]  /*12b40*/  SHF.R.U64 R11, R10, R23, R11 ;  /* 0x000000170a0b7219 */ /* 0x000fe2000000120b */
[----:B------:R-:W5:Y:S03]  /*12b50*/  LDG.E.64.CONSTANT R14, desc[UR4][R14.64] ;  /* 0x000000040e0e7981 */ /* 0x000f66000c1e9b00 */
[----:B------:R-:W-:Y:S01]  /*12b60*/  SHF.R.U32.HI R0, RZ, 0x3, R2 ;  /* 0x00000003ff007819 */ /* 0x000fe20000011602 */
[----:B------:R0:W-:Y:S01]  /*12b70*/  STG.E.64 desc[UR4][R8.64+0xc00], R24 ;  /* 0x000c001808007986 */ /* 0x0001e2000c101b04 */
[----:B-1----:R-:W-:Y:S02]  /*12b80*/  LOP3.LUT R28, R11, 0xff, RZ, 0xc0, !PT ;  /* 0x000000ff0b1c7812 */ /* 0x002fe400078ec0ff */
[----:B------:R-:W-:Y:S01]  /*12b90*/  LOP3.LUT R29, R0, 0xf0, RZ, 0xc0, !PT ;  /* 0x000000f0001d7812 */ /* 0x000fe200078ec0ff */
[----:B------:R-:W-:Y:S01]  /*12ba0*/  VIADD R0, R4, 0xc0 ;  /* 0x000000c004007836 */ /* 0x000fe20000000000 */
[----:B------:R-:W-:Y:S01]  /*12bb0*/  LOP3.LUT R10, R6, 0xff, RZ, 0xc0, !PT ;  /* 0x000000ff060a7812 */ /* 0x000fe200078ec0ff */
[----:B------:R-:W-:-:S03]  /*12bc0*/  IMAD.MOV.U32 R11, RZ, RZ, RZ ;  /* 0x000000ffff0b7224 */ /* 0x000fc600078e00ff */
[----:B------:R-:W-:Y:S02]  /*12bd0*/  SHF.R.U32.HI R6, RZ, 0x3, R0 ;  /* 0x00000003ff067819 */ /* 0x000fe40000011600 */
[----:B0-----:R-:W-:Y:S01]  /*12be0*/  LOP3.LUT R25, R29, 0xf, R4, 0xf8, !PT ;  /* 0x0000000f1d197812 */ /* 0x001fe200078ef804 */
[----:B------:R0:W-:Y:S04]  /*12bf0*/  STG.E.64 desc[UR4][R8.64+0x1000], R10 ;  /* 0x0010000a08007986 */ /* 0x0001e8000c101b04 */
[----:B0-----:R-:W-:Y:S01]  /*12c00*/  IMAD.WIDE.U32 R10, R25, 0x8, R12 ;  /* 0x00000008190a7825 */ /* 0x001fe200078e000c */
[----:B------:R-:W-:-:S04]  /*12c10*/  LOP3.LUT R25, R6, 0xf0, RZ, 0xc0, !PT ;  /* 0x000000f006197812 */ /* 0x000fc800078ec0ff */
[----:B------:R-:W-:Y:S01]  /*12c20*/  LOP3.LUT R25, R25, 0xf, R4, 0xf8, !PT ;  /* 0x0000000f19197812 */ /* 0x000fe200078ef804 */
[----:B------:R-:W5:Y:S04]  /*12c30*/  LDG.E.64.CONSTANT R10, desc[UR4][R10.64] ;  /* 0x000000040a0a7981 */ /* 0x000f68000c1e9b00 */
[----:B------:R-:W-:-:S06]  /*12c40*/  IMAD.WIDE.U32 R24, R25, 0x8, R12 ;  /* 0x0000000819187825 */ /* 0x000fcc00078e000c */
[----:B------:R-:W5:Y:S01]  /*12c50*/  LDG.E.64.CONSTANT R24, desc[UR4][R24.64] ;  /* 0x0000000418187981 */ /* 0x000f62000c1e9b00 */
[----:B------:R-:W-:Y:S01]  /*12c60*/  IMAD.MOV.U32 R29, RZ, RZ, RZ ;  /* 0x000000ffff1d7224 */ /* 0x000fe200078e00ff */
[----:B------:R-:W-:Y:S01]  /*12c70*/  SHF.R.U64 R21, R20, R23, R21 ;  /* 0x0000001714157219 */ /* 0x000fe20000001215 */
[----:B------:R-:W-:Y:S01]  /*12c80*/  VIADD R6, R4, 0xe0 ;  /* 0x000000e004067836 */ /* 0x000fe20000000000 */
[----:B------:R-:W-:Y:S02]  /*12c90*/  SHF.R.U32.HI R7, RZ, 0x1, R7 ;  /* 0x00000001ff077819 */ /* 0x000fe40000011607 */
[----:B------:R0:W-:Y:S02]  /*12ca0*/  STG.E.64 desc[UR4][R8.64+0x1400], R28 ;  /* 0x0014001c08007986 */ /* 0x0001e4000c101b04 */
[----:B------:R-:W-:Y:S02]  /*12cb0*/  LOP3.LUT R7, R7, 0x38, RZ, 0xc0, !PT ;  /* 0x0000003807077812 */ /* 0x000fe400078ec0ff */
[----:B------:R-:W-:-:S02]  /*12cc0*/  SHF.R.U32.HI R5, RZ, 0x1, R5 ;  /* 0x00000001ff057819 */ /* 0x000fc40000011605 */
[----:B0-----:R-:W-:-:S04]  /*12cd0*/  SHF.R.U32.HI R29, RZ, 0x3, R6 ;  /* 0x00000003ff1d7819 */ /* 0x001fc80000011606 */
[----:B------:R-:W-:-:S04]  /*12ce0*/  LOP3.LUT R29, R29, 0xf0, RZ, 0xc0, !PT ;  /* 0x000000f01d1d7812 */ /* 0x000fc800078ec0ff */
[----:B------:R-:W-:Y:S02]  /*12cf0*/  LOP3.LUT R29, R29, 0xf, R4, 0xf8, !PT ;  /* 0x0000000f1d1d7812 */ /* 0x000fe400078ef804 */
[----:B------:R-:W-:Y:S02]  /*12d00*/  SHF.R.U32.HI R2, RZ, 0x1, R2 ;  /* 0x00000001ff027819 */ /* 0x000fe40000011602 */
[----:B------:R-:W-:Y:S02]  /*12d10*/  SHF.R.U32.HI R0, RZ, 0x1, R0 ;  /* 0x00000001ff007819 */ /* 0x000fe40000011600 */
[----:B--2---:R-:W-:Y:S02]  /*12d20*/  SHF.R.U64 R26, R26, R23, R27 ;  /* 0x000000171a1a7219 */ /* 0x004fe4000000121b */
[----:B------:R-:W-:Y:S01]  /*12d30*/  SHF.R.U32.HI R23, RZ, 0x1, R22 ;  /* 0x00000001ff177819 */ /* 0x000fe20000011616 */
[----:B------:R-:W-:Y:S01]  /*12d40*/  IMAD.MOV.U32 R27, RZ, RZ, RZ ;  /* 0x000000ffff1b7224 */ /* 0x000fe200078e00ff */
[----:B------:R-:W-:-:S02]  /*12d50*/  LOP3.LUT R20, R26, 0xff, RZ, 0xc0, !PT ;  /* 0x000000ff1a147812 */ /* 0x000fc400078ec0ff */
[----:B------:R-:W-:Y:S01]  /*12d60*/  LOP3.LUT R23, R23, 0x38, RZ, 0xc0, !PT ;  /* 0x0000003817177812 */ /* 0x000fe200078ec0ff */
[----:B------:R-:W-:Y:S01]  /*12d70*/  VIADD R22, R4, 0x120 ;  /* 0x0000012004167836 */ /* 0x000fe20000000000 */
[----:B------:R-:W-:Y:S01]  /*12d80*/  LOP3.LUT R26, R21, 0xff, RZ, 0xc0, !PT ;  /* 0x000000ff151a7812 */ /* 0x000fe200078ec0ff */
[----:B------:R-:W-:-:S03]  /*12d90*/  IMAD.MOV.U32 R21, RZ, RZ, RZ ;  /* 0x000000ffff157224 */ /* 0x000fc600078e00ff */
[----:B------:R-:W-:Y:S01]  /*12da0*/  SHF.R.U32.HI R28, RZ, 0x3, R22 ;  /* 0x00000003ff1c7819 */ /* 0x000fe20000011616 */
[----:B------:R0:W-:Y:S04]  /*12db0*/  STG.E.64 desc[UR4][R8.64+0x1c00], R26 ;  /* 0x001c001a08007986 */ /* 0x0001e8000c101b04 */
[----:B------:R1:W-:Y:S01]  /*12dc0*/  STG.E.64 desc[UR4][R8.64+0x1800], R20 ;  /* 0x0018001408007986 */ /* 0x0003e2000c101b04 */
[----:B---3--:R-:W-:-:S04]  /*12dd0*/  SHF.R.U64 R23, R18, R23, R19 ;  /* 0x0000001712177219 */ /* 0x008fc80000001213 */
[----:B0-----:R-:W-:Y:S02]  /*12de0*/  LOP3.LUT R26, R23, 0xff, RZ, 0xc0, !PT ;  /* 0x000000ff171a7812 */ /* 0x001fe400078ec0ff */
[----:B----4-:R-:W-:Y:S02]  /*12df0*/  SHF.R.U64 R7, R16, R7, R17 ;  /* 0x0000000710077219 */ /* 0x010fe40000001211 */
[----:B------:R-:W-:Y:S02]  /*12e00*/  LOP3.LUT R23, R5, 0x38, RZ, 0xc0, !PT ;  /* 0x0000003805177812 */ /* 0x000fe400078ec0ff */
[----:B------:R-:W-:Y:S01]  /*12e10*/  LOP3.LUT R16, R7, 0xff, RZ, 0xc0, !PT ;  /* 0x000000ff07107812 */ /* 0x000fe200078ec0ff */
[----:B------:R-:W-:Y:S01]  /*12e20*/  VIADD R7, R4, 0x140 ;  /* 0x0000014004077836 */ /* 0x000fe20000000000 */
[----:B------:R-:W-:Y:S01]  /*12e30*/  LOP3.LUT R19, R28, 0xf0, RZ, 0xc0, !PT ;  /* 0x000000f01c137812 */ /* 0x000fe200078ec0ff */
[----:B------:R-:W-:Y:S02]  /*12e40*/  VIADD R5, R4, 0x160 ;  /* 0x0000016004057836 */ /* 0x000fe40000000000 */
[----:B-1----:R-:W-:Y:S01]  /*12e50*/  IMAD.WIDE.U32 R20, R29, 0x8, R12 ;  /* 0x000000081d147825 */ /* 0x002fe200078e000c */
[----:B------:R-:W-:-:S02]  /*12e60*/  LOP3.LUT R19, R19, 0xf, R4, 0xf8, !PT ;  /* 0x0000000f13137812 */ /* 0x000fc400078ef804 */
[----:B-----5:R-:W-:Y:S02]  /*12e70*/  SHF.R.U64 R14, R14, R23, R15 ;  /* 0x000000170e0e7219 */ /* 0x020fe4000000120f */
[----:B------:R-:W-:Y:S01]  /*12e80*/  SHF.R.U32.HI R15, RZ, 0x3, R7 ;  /* 0x00000003ff0f7819 */ /* 0x000fe20000011607 */
[----:B------:R-:W-:Y:S01]  /*12e90*/  IMAD.MOV.U32 R17, RZ, RZ, RZ ;  /* 0x000000ffff117224 */ /* 0x000fe200078e00ff */
[----:B------:R-:W-:Y:S01]  /*12ea0*/  SHF.R.U32.HI R23, RZ, 0x3, R5 ;  /* 0x00000003ff177819 */ /* 0x000fe20000011605 */
[----:B------:R-:W2:Y:S01]  /*12eb0*/  LDG.E.64.CONSTANT R20, desc[UR4][R20.64] ;  /* 0x0000000414147981 */ /* 0x000ea2000c1e9b00 */
        /* <DEDUP_REMOVED lines=11> */
[----:B------:R-:W-:-:S04]  /*12f70*/  IMAD.WIDE.U32 R14, R15, 0x8, R12 ;  /* 0x000000080f0e7825 */ /* 0x000fc800078e000c */
[----:B------:R-:W-:Y:S02]  /*12f80*/  IMAD.WIDE.U32 R16, R17, 0x8, R12 ;  /* 0x0000000811107825 */ /* 0x000fe400078e000c */
[----:B------:R-:W4:Y:S01]  /*12f90*/  LDG.E.64.CONSTANT R14, desc[UR4][R14.64] ;  /* 0x000000040e0e7981 */ /* 0x000f22000c1e9b00 */
[----:B------:R-:W-:-:S03]  /*12fa0*/  SHF.R.U64 R23, R10, R23, R11 ;  /* 0x000000170a177219 */ /* 0x000fc6000000120b */
[----:B------:R0:W-:Y:S01]  /*12fb0*/  STG.E.64 desc[UR4][R8.64+0x300], R26 ;  /* 0x0003001a08007986 */ /* 0x0001e2000c101b04 */
[----:B------:R-:W-:Y:S01]  /*12fc0*/  LOP3.LUT R11, R0, 0x38, RZ, 0xc0, !PT ;  /* 0x00000038000b7812 */ /* 0x000fe200078ec0ff */
[----:B------:R-:W-:Y:S01]  /*12fd0*/  VIADD R0, R4, 0x1c0 ;  /* 0x000001c004007836 */ /* 0x000fe20000000000 */
[----:B------:R-:W-:Y:S01]  /*12fe0*/  SHF.R.U32.HI R10, RZ, 0x3, R2 ;  /* 0x00000003ff0a7819 */ /* 0x000fe20000011602 */
[----:B------:R-:W5:Y:S01]  /*12ff0*/  LDG.E.64.CONSTANT R16, desc[UR4][R16.64] ;  /* 0x0000000410107981 */ /* 0x000f62000c1e9b00 */
[----:B------:R-:W-:Y:S02]  /*13000*/  SHF.R.U64 R24, R24, R11, R25 ;  /* 0x0000000b18187219 */ /* 0x000fe40000001219 */
[----:B------:R-:W-:Y:S02]  /*13010*/  SHF.R.U32.HI R25, RZ, 0x3, R0 ;  /* 0x00000003ff197819 */ /* 0x000fe40000011600 */
[----:B0-----:R-:W-:Y:S02]  /*13020*/  LOP3.LUT R27, R10, 0xf0, RZ, 0xc0, !PT ;  /* 0x000000f00a1b7812 */ /* 0x001fe400078ec0ff */
[----:B------:R-:W-:-:S02]  /*13030*/  LOP3.LUT R25, R25, 0xf0, RZ, 0xc0, !PT ;  /* 0x000000f019197812 */ /* 0x000fc400078ec0ff */
        /* <DEDUP_REMOVED lines=194> */
.L_x_11:
        /* <DEDUP_REMOVED lines=699> */
.L_x_13:
        /* <DEDUP_REMOVED lines=695> */
.L_x_10:
        /* <DEDUP_REMOVED lines=701> */
.L_x_15:
        /* <DEDUP_REMOVED lines=695> */
.L_x_14:
        /* <DEDUP_REMOVED lines=699> */
.L_x_16:
        /* <DEDUP_REMOVED lines=695> */
.L_x_1:
[----:B------:R-:W-:-:S13]  /*241e0*/  ISETP.GT.AND P0, PT, R2, 0x17, PT ;  /* 0x000000170200780c */ /* 0x000fda0003f04270 */
[----:B------:R-:W-:Y:S05]  /*241f0*/  @P0 BRA `(.L_x_17) ;  /* 0x0000014400980947 */ /* 0x000fea0003800000 */
        /* <DEDUP_REMOVED lines=703> */
.L_x_20:
[----:B------:R-:W0:Y:S02]  /*26df0*/  S2R R25, SR_TID.X ;  /* 0x0000000000197919 */ /* 0x000e240000002100 */
[----:B0-----:R-:W-:Y:S01]  /*26e00*/  SHF.R.U32.HI R0, RZ, 0x2, R25 ;  /* 0x00000002ff007819 */ /* 0x001fe20000011619 */
[----:B------:R-:W-:-:S03]  /*26e10*/  VIADD R24, R25, 0x3e0 ;  /* 0x000003e019187836 */ /* 0x000fc60000000000 */
[----:B------:R-:W-:Y:S02]  /*26e20*/  LOP3.LUT R0, R0, 0xf0, RZ, 0xc0, !PT ;  /* 0x000000f000007812 */ /* 0x000fe400078ec0ff */
[----:B------:R-:W-:Y:S02]  /*26e30*/  SHF.R.U32.HI R2, RZ, 0x2, R24 ;  /* 0x00000002ff027819 */ /* 0x000fe40000011618 */
[----:B------:R-:W-:Y:S02]  /*26e40*/  LOP3.LUT R11, R0, 0xf, R25, 0xf8, !PT ;  /* 0x0000000f000b7812 */ /* 0x000fe400078ef819 */
[----:B------:R-:W-:-:S03]  /*26e50*/  LOP3.LUT R0, R2, 0x1f0, RZ, 0xc0, !PT ;  /* 0x000001f002007812 */ /* 0x000fc600078ec0ff */
[----:B------:R-:W-:Y:S01]  /*26e60*/  IMAD.WIDE.U32 R10, R11, 0x8, R12 ;  /* 0x000000080b0a7825 */ /* 0x000fe200078e000c */
[----:B------:R-:W-:-:S05]  /*26e70*/  LOP3.LUT R5, R0, 0xf, R25, 0xf8, !PT ;  /* 0x0000000f00057812 */ /* 0x000fca00078ef819 */
[----:B------:R-:W2:Y:S01]  /*26e80*/  LDG.E.64.CONSTANT R10, desc[UR4][R10.64] ;  /* 0x000000040a0a7981 */ /* 0x000ea2000c1e9b00 */
[----:B------:R-:W-:-:S04]  /*26e90*/  IMAD.WIDE.U32 R4, R5, 0x8, R12 ;  /* 0x0000000805047825 */ /* 0x000fc800078e000c */
[----:B------:R-:W-:Y:S02]  /*26ea0*/  VIADD R0, R25, 0x40 ;  /* 0x0000004019007836 */ /* 0x000fe40000000000 */
[----:B------:R-:W3:Y:S03]  /*26eb0*/  LDG.E.64.CONSTANT R4, desc[UR4][R4.64] ;  /* 0x0000000404047981 */ /* 0x000ee6000c1e9b00 */
[----:B------:R-:W-:-:S04]  /*26ec0*/  SHF.R.U32.HI R0, RZ, 0x2, R0 ;  /* 0x00000002ff007819 */ /* 0x000fc80000011600 */
[----:B------:R-:W-:-:S04]  /*26ed0*/  LOP3.LUT R0, R0, 0x1f0, RZ, 0xc0, !PT ;  /* 0x000001f000007812 */ /* 0x000fc800078ec0ff */
[----:B------:R-:W-:-:S05]  /*26ee0*/  LOP3.LUT R7, R0, 0xf, R25, 0xf8, !PT ;  /* 0x0000000f00077812 */ /* 0x000fca00078ef819 */
[----:B------:R-:W-:-:S06]  /*26ef0*/  IMAD.WIDE.U32 R6, R7, 0x8, R12 ;  /* 0x0000000807067825 */ /* 0x000fcc00078e000c */
[----:B------:R-:W4:Y:S01]  /*26f00*/  LDG.E.64.CONSTANT R6, desc[UR4][R6.64] ;  /* 0x0000000406067981 */ /* 0x000f22000c1e9b00 */
[C---:B------:R-:W-:Y:S02]  /*26f10*/  VIADD R0, R25.reuse, 0x80 ;  /* 0x0000008019007836 */ /* 0x040fe40000000000 */
[C---:B------:R-:W-:Y:S02]  /*26f20*/  VIADD R3, R25.reuse, 0xc0 ;  /* 0x000000c019037836 */ /* 0x040fe40000000000 */
[C---:B------:R-:W-:Y:S01]  /*26f30*/  VIADD R14, R25.reuse, 0x100 ;  /* 0x00000100190e7836 */ /* 0x040fe20000000000 */
[----:B------:R-:W-:Y:S01]  /*26f40*/  SHF.R.U32.HI R2, RZ, 0x2, R0 ;  /* 0x00000002ff027819 */ /* 0x000fe20000011600 */
[C---:B------:R-:W-:Y:S01]  /*26f50*/  VIADD R15, R25.reuse, 0x140 ;  /* 0x00000140190f7836 */ /* 0x040fe20000000000 */
[----:B------:R-:W-:Y:S01]  /*26f60*/  SHF.R.U32.HI R16, RZ, 0x2, R3 ;  /* 0x00000002ff107819 */ /* 0x000fe20000011603 */
[----:B------:R-:W-:Y:S01]  /*26f70*/  VIADD R0, R25, 0x180 ;  /* 0x0000018019007836 */ /* 0x000fe20000000000 */
[----:B------:R-:W-:-:S02]  /*26f80*/  LOP3.LUT R2, R2, 0x1f0, RZ, 0xc0, !PT ;  /* 0x000001f002027812 */ /* 0x000fc400078ec0ff */
[----:B------:R-:W-:Y:S01]  /*26f90*/  SHF.R.U32.HI R3, RZ, 0x2, R14 ;  /* 0x00000002ff037819 */ /* 0x000fe2000001160e */
[----:B------:R-:W-:Y:S01]  /*26fa0*/  VIADD R14, R25, 0x1c0 ;  /* 0x000001c0190e7836 */ /* 0x000fe20000000000 */
[----:B------:R-:W-:Y:S02]  /*26fb0*/  SHF.R.U32.HI R15, RZ, 0x2, R15 ;  /* 0x00000002ff0f7819 */ /* 0x000fe4000001160f */
[----:B------:R-:W-:Y:S02]  /*26fc0*/  LOP3.LUT R16, R16, 0x1f0, RZ, 0xc0, !PT ;  /* 0x000001f010107812 */ /* 0x000fe400078ec0ff */
[----:B------:R-:W-:Y:S02]  /*26fd0*/  LOP3.LUT R23, R2, 0xf, R25, 0xf8, !PT ;  /* 0x0000000f02177812 */ /* 0x000fe400078ef819 */
[----:B------:R-:W-:Y:S02]  /*26fe0*/  LOP3.LUT R18, R3, 0x1f0, RZ, 0xc0, !PT ;  /* 0x000001f003127812 */ /* 0x000fe400078ec0ff */
[----:B------:R-:W-:Y:S01]  /*26ff0*/  LOP3.LUT R2, R15, 0x1f0, RZ, 0xc0, !PT ;  /* 0x000001f00f027812 */ /* 0x000fe200078ec0ff */
[----:B------:R-:W-:Y:S01]  /*27000*/  IMAD.WIDE.U32 R22, R23, 0x8, R12 ;  /* 0x0000000817167825 */ /* 0x000fe200078e000c */
[----:B------:R-:W-:-:S02]  /*27010*/  LOP3.LUT R3, R16, 0xf, R25, 0xf8, !PT ;  /* 0x0000000f10037812 */ /* 0x000fc400078ef819 */
[--C-:B------:R-:W-:Y:S02]  /*27020*/  LOP3.LUT R17, R18, 0xf, R25.reuse, 0xf8, !PT ;  /* 0x0000000f12117812 */ /* 0x100fe400078ef819 */
[----:B------:R-:W-:Y:S01]  /*27030*/  LOP3.LUT R19, R2, 0xf, R25, 0xf8, !PT ;  /* 0x0000000f02137812 */ /* 0x000fe200078ef819 */
[----:B------:R-:W-:Y:S01]  /*27040*/  IMAD.WIDE.U32 R2, R3, 0x8, R12 ;  /* 0x0000000803027825 */ /* 0x000fe200078e000c */
[----:B------:R-:W-:Y:S01]  /*27050*/  SHF.R.U32.HI R0, RZ, 0x2, R0 ;  /* 0x00000002ff007819 */ /* 0x000fe20000011600 */
[----:B------:R-:W5:Y:S01]  /*27060*/  LDG.E.64.CONSTANT R22, desc[UR4][R22.64] ;  /* 0x0000000416167981 */ /* 0x000f62000c1e9b00 */
[----:B------:R-:W-:Y:S01]  /*27070*/  SHF.R.U32.HI R14, RZ, 0x2, R14 ;  /* 0x00000002ff0e7819 */ /* 0x000fe2000001160e */
[--C-:B------:R-:W-:Y:S01]  /*27080*/  IMAD.WIDE.U32 R16, R17, 0x8, R12.reuse ;  /* 0x0000000811107825 */ /* 0x100fe200078e000c */
[----:B------:R-:W-:Y:S01]  /*27090*/  LOP3.LUT R0, R0, 0x1f0, RZ, 0xc0, !PT ;  /* 0x000001f000007812 */ /* 0x000fe200078ec0ff */
[----:B------:R-:W5:Y:S02]  /*270a0*/  LDG.E.64.CONSTANT R2, desc[UR4][R2.64] ;  /* 0x0000000402027981 */ /* 0x000f64000c1e9b00 */
[----:B------:R-:W-:Y:S01]  /*270b0*/  IMAD.WIDE.U32 R18, R19, 0x8, R12 ;  /* 0x0000000813127825 */ /* 0x000fe200078e000c */
[----:B------:R-:W-:Y:S01]  /*270c0*/  LOP3.LUT R14, R14, 0x1f0, RZ, 0xc0, !PT ;  /* 0x000001f00e0e7812 */ /* 0x000fe200078ec0ff */
[----:B------:R-:W5:Y:S01]  /*270d0*/  LDG.E.64.CONSTANT R16, desc[UR4][R16.64] ;  /* 0x0000000410107981 */ /* 0x000f62000c1e9b00 */
[----:B------:R-:W-:-:S03]  /*270e0*/  LOP3.LUT R21, R0, 0xf, R25, 0xf8, !PT ;  /* 0x0000000f00157812 */ /* 0x000fc600078ef819 */
[----:B------:R-:W5:Y:S01]  /*270f0*/  LDG.E.64.CONSTANT R18, desc[UR4][R18.64] ;  /* 0x0000000412127981 */ /* 0x000f62000c1e9b00 */
[----:B------:R-:W-:Y:S01]  /*27100*/  LOP3.LUT R15, R14, 0xf, R25, 0xf8, !PT ;  /* 0x0000000f0e0f7812 */ /* 0x000fe200078ef819 */
[----:B------:R-:W-:-:S04]  /*27110*/  IMAD.WIDE.U32 R20, R21, 0x8, R12 ;  /* 0x0000000815147825 */ /* 0x000fc800078e000c */
[----:B------:R-:W-:Y:S02]  /*27120*/  IMAD.WIDE.U32 R14, R15, 0x8, R12 ;  /* 0x000000080f0e7825 */ /* 0x000fe400078e000c */
[----:B------:R-:W5:Y:S01]  /*27130*/  LDG.E.64.CONSTANT R20, desc[UR4][R20.64] ;  /* 0x0000000414147981 */ /* 0x000f62000c1e9b00 */
[----:B------:R-:W-:-:S03]  /*27140*/  LOP3.LUT R0, R25, 0x30, RZ, 0xc0, !PT ;  /* 0x0000003019007812 */ /* 0x000fc600078ec0ff */
[----:B------:R-:W5:Y:S01]  /*27150*/  LDG.E.64.CONSTANT R14, desc[UR4][R14.64] ;  /* 0x000000040e0e7981 */ /* 0x000f62000c1e9b00 */
[----:B------:R-:W-:-:S05]  /*27160*/  VIADD R26, R25, 0x240 ;  /* 0x00000240191a7836 */ /* 0x000fca0000000000 */
[----:B------:R-:W-:Y:S01]  /*27170*/  SHF.R.U32.HI R26, RZ, 0x2, R26 ;  /* 0x00000002ff1a7819 */ /* 0x000fe2000001161a */
[C---:B------:R-:W-:Y:S01]  /*27180*/  IMAD.WIDE.U32 R8, R25.reuse, 0x8, R8 ;  /* 0x0000000819087825 */ /* 0x040fe200078e0008 */
[----:B--2---:R-:W-:Y:S02]  /*27190*/  SHF.R.U64 R10, R10, R0, R11 ;  /* 0x000000000a0a7219 */ /* 0x004fe4000000120b */
[----:B------:R-:W-:Y:S01]  /*271a0*/  LOP3.LUT R11, R24, 0x30, RZ, 0xc0, !PT ;  /* 0x00000030180b7812 */ /* 0x000fe200078ec0ff */
[----:B------:R-:W-:-:S03]  /*271b0*/  VIADD R24, R25, 0x200 ;  /* 0x0000020019187836 */ /* 0x000fc60000000000 */
[----:B---3--:R-:W-:Y:S02]  /*271c0*/  SHF.R.U64 R4, R4, R11, R5 ;  /* 0x0000000b04047219 */ /* 0x008fe40000001205 */
[----:B------:R-:W-:-:S04]  /*271d0*/  SHF.R.U32.HI R5, RZ, 0x2, R24 ;  /* 0x00000002ff057819 */ /* 0x000fc80000011618 */
[----:B------:R-:W-:Y:S01]  /*271e0*/  LOP3.LUT R24, R5, 0x1f0, RZ, 0xc0, !PT ;  /* 0x000001f005187812 */ /* 0x000fe200078ec0ff */
[----:B------:R-:W-:-:S03]  /*271f0*/  VIADD R5, R25, 0x280 ;  /* 0x0000028019057836 */ /* 0x000fc60000000000 */
[----:B------:R-:W-:Y:S02]  /*27200*/  LOP3.LUT R27, R24, 0xf, R25, 0xf8, !PT ;  /* 0x0000000f181b7812 */ /* 0x000fe400078ef819 */
[----:B------:R-:W-:Y:S02]  /*27210*/  SHF.R.U32.HI R5, RZ, 0x2, R5 ;  /* 0x00000002ff057819 */ /* 0x000fe40000011605 */
[----:B------:R-:W-:Y:S02]  /*27220*/  LOP3.LUT R24, R26, 0x1f0, RZ, 0xc0, !PT ;  /* 0x000001f01a187812 */ /* 0x000fe400078ec0ff */
[----:B------:R-:W-:Y:S02]  /*27230*/  LOP3.LUT R28, R5, 0x1f0, RZ, 0xc0, !PT ;  /* 0x000001f0051c7812 */ /* 0x000fe400078ec0ff */
[--C-:B------:R-:W-:Y:S02]  /*27240*/  LOP3.LUT R29, R24, 0xf, R25.reuse, 0xf8, !PT ;  /* 0x0000000f181d7812 */ /* 0x100fe400078ef819 */
[----:B------:R-:W-:Y:S01]  /*27250*/  LOP3.LUT R24, R28, 0xf, R25, 0xf8, !PT ;  /* 0x0000000f1c187812 */ /* 0x000fe200078ef819 */
[----:B------:R-:W-:Y:S01]  /*27260*/  IMAD.MOV.U32 R11, RZ, RZ, RZ ;  /* 0x000000ffff0b7224 */ /* 0x000fe200078e00ff */
[----:B------:R-:W-:Y:S01]  /*27270*/  LOP3.LUT R10, R10, 0xffff, RZ, 0xc0, !PT ;  /* 0x0000ffff0a0a7812 */ /* 0x000fe200078ec0ff */
[----:B------:R-:W-:Y:S01]  /*27280*/  IMAD.WIDE.U32 R26, R27, 0x8, R12 ;  /* 0x000000081b1a7825 */ /* 0x000fe200078e000c */
[----:B----4-:R-:W-:-:S03]  /*27290*/  SHF.R.U64 R5, R6, R0, R7 ;  /* 0x0000000006057219 */ /* 0x010fc60000001207 */
[--C-:B------:R-:W-:Y:S01]  /*272a0*/  IMAD.WIDE.U32 R6, R24, 0x8, R12.reuse ;  /* 0x0000000818067825 */ /* 0x100fe200078e000c */
[----:B------:R0:W-:Y:S03]  /*272b0*/  STG.E.64 desc[UR4][R8.64], R10 ;  /* 0x0000000a08007986 */ /* 0x0001e6000c101b04 */
[----:B------:R-:W-:Y:S02]  /*272c0*/  IMAD.WIDE.U32 R28, R29, 0x8, R12 ;  /* 0x000000081d1c7825 */ /* 0x000fe400078e000c */
[----:B------:R-:W2:Y:S04]  /*272d0*/  LDG.E.64.CONSTANT R6, desc[UR4][R6.64] ;  /* 0x0000000406067981 */ /* 0x000ea8000c1e9b00 */
[----:B------:R-:W3:Y:S04]  /*272e0*/  LDG.E.64.CONSTANT R28, desc[UR4][R28.64] ;  /* 0x000000041c1c7981 */ /* 0x000ee8000c1e9b00 */
[----:B0-----:R0:W4:Y:S01]  /*272f0*/  LDG.E.64.CONSTANT R10, desc[UR4][R26.64] ;  /* 0x000000041a0a7981 */ /* 0x001122000c1e9b00 */
[----:B-----5:R-:W-:-:S02]  /*27300*/  SHF.R.U64 R23, R22, R0, R23 ;  /* 0x0000000016177219 */ /* 0x020fc40000001217 */
[-C--:B------:R-:W-:Y:S02]  /*27310*/  SHF.R.U64 R3, R2, R0.reuse, R3 ;  /* 0x0000000002037219 */ /* 0x080fe40000001203 */
[-C--:B------:R-:W-:Y:S02]  /*27320*/  SHF.R.U64 R17, R16, R0.reuse, R17 ;  /* 0x0000000010117219 */ /* 0x080fe40000001211 */
[----:B------:R-:W-:Y:S02]  /*27330*/  SHF.R.U64 R2, R18, R0, R19 ;  /* 0x0000000012027219 */ /* 0x000fe40000001213 */
[----:B------:R-:W-:Y:S01]  /*27340*/  LOP3.LUT R18, R3, 0xffff, RZ, 0xc0, !PT ;  /* 0x0000ffff03127812 */ /* 0x000fe200078ec0ff */
[----:B------:R-:W-:Y:S01]  /*27350*/  IMAD.MOV.U32 R3, RZ, RZ, RZ ;  /* 0x000000ffff037224 */ /* 0x000fe200078e00ff */
[----:B0-----:R-:W-:Y:S01]  /*27360*/  LOP3.LUT R26, R17, 0xffff, RZ, 0xc0, !PT ;  /* 0x0000ffff111a7812 */ /* 0x001fe200078ec0ff */
[----:B------:R-:W-:Y:S01]  /*27370*/  IMAD.MOV.U32 R17, RZ, RZ, RZ ;  /* 0x000000ffff117224 */ /* 0x000fe200078e00ff */
[----:B------:R-:W-:-:S02]  /*27380*/  LOP3.LUT R2, R2, 0xffff, RZ, 0xc0, !PT ;  /* 0x0000ffff02027812 */ /* 0x000fc400078ec0ff */
[----:B------:R-:W-:Y:S01]  /*27390*/  LOP3.LUT R16, R23, 0xffff, RZ, 0xc0, !PT ;  /* 0x0000ffff17107812 */ /* 0x000fe200078ec0ff */
[----:B------:R-:W-:Y:S01]  /*273a0*/  IMAD.MOV.U32 R23, RZ, RZ, RZ ;  /* 0x000000ffff177224 */ /* 0x000fe200078e00ff */
[----:B------:R-:W-:Y:S01]  /*273b0*/  LOP3.LUT R22, R5, 0xffff, RZ, 0xc0, !PT ;  /* 0x0000ffff05167812 */ /* 0x000fe200078ec0ff */
[----:B------:R0:W-:Y:S01]  /*273c0*/  STG.E.64 desc[UR4][R8.64+0xa00], R2 ;  /* 0x000a000208007986 */ /* 0x0001e2000c101b04 */
[----:B------:R-:W-:-:S03]  /*273d0*/  VIADD R5, R25, 0x2c0 ;  /* 0x000002c019057836 */ /* 0x000fc60000000000 */
[----:B------:R1:W-:Y:S01]  /*273e0*/  STG.E.64 desc[UR4][R8.64+0x400], R16 ;  /* 0x0004001008007986 */ /* 0x0003e2000c101b04 */
[-C--:B------:R-:W-:Y:S01]  /*273f0*/  SHF.R.U64 R14, R14, R0.reuse, R15 ;  /* 0x000000000e0e7219 */ /* 0x080fe2000000120f */
[C---:B------:R-:W-:Y:S02]  /*27400*/  VIADD R15, R25.reuse, 0x300 ;  /* 0x00000300190f7836 */ /* 0x040fe40000000000 */
[----:B------:R5:W-:Y:S01]  /*27410*/  STG.E.64 desc[UR4][R8.64+0x200], R22 ;  /* 0x0002001608007986 */ /* 0x000be2000c101b04 */
[----:B0-----:R-:W-:Y:S01]  /*27420*/  SHF.R.U64 R2, R20, R0, R21 ;  /* 0x0000000014027219 */ /* 0x001fe20000001215 */
[C---:B------:R-:W-:Y:S02]  /*27430*/  VIADD R20, R25.reuse, 0x380 ;  /* 0x0000038019147836 */ /* 0x040fe40000000000 */
[----:B-1----:R-:W-:Y:S01]  /*27440*/  VIADD R17, R25, 0x340 ;  /* 0x0000034019117836 */ /* 0x002fe20000000000 */
[----:B------:R-:W-:Y:S01]  /*27450*/  SHF.R.U32.HI R16, RZ, 0x2, R5 ;  /* 0x00000002ff107819 */ /* 0x000fe20000011605 */
[----:B------:R-:W-:Y:S01]  /*27460*/  IMAD.MOV.U32 R27, RZ, RZ, RZ ;  /* 0x000000ffff1b7224 */ /* 0x000fe200078e00ff */
[----:B-----5:R-:W-:-:S02]  /*27470*/  SHF.R.U32.HI R22, RZ, 0x2, R20 ;  /* 0x00000002ff167819 */ /* 0x020fc40000011614 */
[----:B------:R-:W-:Y:S01]  /*27480*/  SHF.R.U32.HI R17, RZ, 0x2, R17 ;  /* 0x00000002ff117819 */ /* 0x000fe20000011611 */
[----:B------:R-:W-:Y:S01]  /*27490*/  IMAD.MOV.U32 R19, RZ, RZ, RZ ;  /* 0x000000ffff137224 */ /* 0x000fe200078e00ff */
[----:B------:R-:W-:Y:S02]  /*274a0*/  LOP3.LUT R16, R16, 0x1f0, RZ, 0xc0, !PT ;  /* 0x000001f010107812 */ /* 0x000fe400078ec0ff */
[----:B------:R-:W-:Y:S02]  /*274b0*/  SHF.R.U32.HI R5, RZ, 0x2, R15 ;  /* 0x00000002ff057819 */ /* 0x000fe4000001160f */
[----:B------:R-:W-:Y:S02]  /*274c0*/  LOP3.LUT R20, R17, 0x1f0, RZ, 0xc0, !PT ;  /* 0x000001f011147812 */ /* 0x000fe400078ec0ff */
[----:B------:R-:W-:Y:S01]  /*274d0*/  LOP3.LUT R22, R22, 0x1f0, RZ, 0xc0, !PT ;  /* 0x000001f016167812 */ /* 0x000fe200078ec0ff */
[----:B------:R0:W-:Y:S01]  /*274e0*/  STG.E.64 desc[UR4][R8.64+0x800], R26 ;  /* 0x0008001a08007986 */ /* 0x0001e2000c101b04 */
[----:B------:R-:W-:-:S02]  /*274f0*/  LOP3.LUT R21, R20, 0xf, R25, 0xf8, !PT ;  /* 0x0000000f14157812 */ /* 0x000fc400078ef819 */
[----:B------:R-:W-:Y:S01]  /*27500*/  LOP3.LUT R2, R2, 0xffff, RZ, 0xc0, !PT ;  /* 0x0000ffff02027812 */ /* 0x000fe200078ec0ff */
[----:B------:R1:W-:Y:S02]  /*27510*/  STG.E.64 desc[UR4][R8.64+0x600], R18 ;  /* 0x0006001208007986 */ /* 0x0003e4000c101b04 */
[----:B------:R-:W-:Y:S02]  /*27520*/  IMAD.WIDE.U32 R20, R21, 0x8, R12 ;  /* 0x0000000815147825 */ /* 0x000fe400078e000c */
[----:B------:R5:W-:Y:S04]  /*27530*/  STG.E.64 desc[UR4][R8.64+0xc00], R2 ;  /* 0x000c000208007986 */ /* 0x000be8000c101b04 */
[----:B------:R-:W3:Y:S01]  /*27540*/  LDG.E.64.CONSTANT R20, desc[UR4][R20.64] ;  /* 0x0000000414147981 */ /* 0x000ee2000c1e9b00 */
[----:B0-----:R-:W-:Y:S01]  /*27550*/  LOP3.LUT R27, R16, 0xf, R25, 0xf8, !PT ;  /* 0x0000000f101b7812 */ /* 0x001fe200078ef819 */
[----:B------:R-:W-:Y:S01]  /*27560*/  VIADD R16, R25, 0x3c0 ;  /* 0x000003c019107836 */ /* 0x000fe20000000000 */
[----:B-1----:R-:W-:-:S02]  /*27570*/  LOP3.LUT R18, R5, 0x1f0, RZ, 0xc0, !PT ;  /* 0x000001f005127812 */ /* 0x002fc400078ec0ff */
[----:B------:R-:W-:Y:S01]  /*27580*/  LOP3.LUT R19, R22, 0xf, R25, 0xf8, !PT ;  /* 0x0000000f16137812 */ /* 0x000fe200078ef819 */
[----:B------:R-:W-:Y:S01]  /*27590*/  IMAD.WIDE.U32 R26, R27, 0x8, R12 ;  /* 0x000000081b1a7825 */ /* 0x000fe200078e000c */
[----:B------:R-:W-:Y:S02]  /*275a0*/  LOP3.LUT R23, R18, 0xf, R25, 0xf8, !PT ;  /* 0x0000000f12177812 */ /* 0x000fe400078ef819 */
[----:B------:R-:W-:Y:S01]  /*275b0*/  SHF.R.U32.HI R16, RZ, 0x2, R16 ;  /* 0x00000002ff107819 */ /* 0x000fe20000011610 */
[----:B------:R-:W-:Y:S02]  /*275c0*/  IMAD.WIDE.U32 R18, R19, 0x8, R12 ;  /* 0x0000000813127825 */ /* 0x000fe400078e000c */
[----:B------:R-:W3:Y:S02]  /*275d0*/  LDG.E.64.CONSTANT R26, desc[UR4][R26.64] ;  /* 0x000000041a1a7981 */ /* 0x000ee4000c1e9b00 */
[----:B-----5:R-:W-:Y:S01]  /*275e0*/  VIADD R2, R25, 0x20 ;  /* 0x0000002019027836 */ /* 0x020fe20000000000 */
[----:B------:R-:W-:Y:S01]  /*275f0*/  LOP3.LUT R16, R16, 0x1f0, RZ, 0xc0, !PT ;  /* 0x000001f010107812 */ /* 0x000fe200078ec0ff */
[----:B------:R-:W5:Y:S03]  /*27600*/  LDG.E.64.CONSTANT R18, desc[UR4][R18.64] ;  /* 0x0000000412127981 */ /* 0x000f66000c1e9b00 */
[----:B------:R-:W-:-:S02]  /*27610*/  SHF.R.U32.HI R24, RZ, 0x2, R2 ;  /* 0x00000002ff187819 */ /* 0x000fc40000011602 */
[----:B------:R-:W-:Y:S02]  /*27620*/  LOP3.LUT R17, R16, 0xf, R25, 0xf8, !PT ;  /* 0x0000000f10117812 */ /* 0x000fe400078ef819 */
[----:B------:R-:W-:Y:S01]  /*27630*/  LOP3.LUT R24, R24, 0x1f0, RZ, 0xc0, !PT ;  /* 0x000001f018187812 */ /* 0x000fe200078ec0ff */
[----:B------:R-:W-:Y:S01]  /*27640*/  IMAD.WIDE.U32 R22, R23, 0x8, R12 ;  /* 0x0000000817167825 */ /* 0x000fe200078e000c */
[----:B------:R-:W-:Y:S02]  /*27650*/  LOP3.LUT R14, R14, 0xffff, RZ, 0xc0, !PT ;  /* 0x0000ffff0e0e7812 */ /* 0x000fe400078ec0ff */
[----:B------:R-:W-:Y:S01]  /*27660*/  LOP3.LUT R5, R24, 0xf, R25, 0xf8, !PT ;  /* 0x0000000f18057812 */ /* 0x000fe200078ef819 */
[----:B------:R-:W-:Y:S02]  /*27670*/  IMAD.MOV.U32 R15, RZ, RZ, RZ ;  /* 0x000000ffff0f7224 */ /* 0x000fe400078e00ff */
[----:B------:R-:W-:Y:S01]  /*27680*/  IMAD.WIDE.U32 R16, R17, 0x8, R12 ;  /* 0x0000000811107825 */ /* 0x000fe200078e000c */
[----:B------:R-:W5:Y:S04]  /*27690*/  LDG.E.64.CONSTANT R22, desc[UR4][R22.64] ;  /* 0x0000000416167981 */ /* 0x000f68000c1e9b00 */
[----:B------:R0:W-:Y:S04]  /*276a0*/  STG.E.64 desc[UR4][R8.64+0xe00], R14 ;  /* 0x000e000e08007986 */ /* 0x0001e8000c101b04 */
[----:B------:R-:W5:Y:S01]  /*276b0*/  LDG.E.64.CONSTANT R16, desc[UR4][R16.64] ;  /* 0x0000000410107981 */ /* 0x000f62000c1e9b00 */
[----:B------:R-:W-:-:S02]  /*276c0*/  VIADD R3, R25, 0xa0 ;  /* 0x000000a019037836 */ /* 0x000fc40000000000 */
[----:B0-----:R-:W-:-:S04]  /*276d0*/  IMAD.WIDE.U32 R14, R5, 0x8, R12 ;  /* 0x00000008050e7825 */ /* 0x001fc800078e000c */
[----:B------:R-:W-:Y:S02]  /*276e0*/  VIADD R5, R25, 0x60 ;  /* 0x0000006019057836 */ /* 0x000fe40000000000 */
[----:B------:R-:W5:Y:S01]  /*276f0*/  LDG.E.64.CONSTANT R14, desc[UR4][R14.64] ;  /* 0x000000040e0e7981 */ /* 0x000f62000c1e9b00 */
[----:B------:R-:W-:-:S04]  /*27700*/  SHF.R.U32.HI R24, RZ, 0x2, R3 ;  /* 0x00000002ff187819 */ /* 0x000fc80000011603 */
[----:B------:R-:W-:Y:S02]  /*27710*/  LOP3.LUT R24, R24, 0x1f0, RZ, 0xc0, !PT ;  /* 0x000001f018187812 */ /* 0x000fe400078ec0ff */
[-C--:B--2---:R-:W-:Y:S02]  /*27720*/  SHF.R.U64 R7, R6, R0.reuse, R7 ;  /* 0x0000000006077219 */ /* 0x084fe40000001207 */
[----:B------:R-:W-:Y:S02]  /*27730*/  SHF.R.U32.HI R6, RZ, 0x2, R5 ;  /* 0x00000002ff067819 */ /* 0x000fe40000011605 */
[-C--:B----4-:R-:W-:Y:S01]  /*27740*/  SHF.R.U64 R10, R10, R0.reuse, R11 ;  /* 0x000000000a0a7219 */ /* 0x090fe2000000120b */
[----:B------:R-:W-:Y:S01]  /*27750*/  IMAD.MOV.U32 R11, RZ, RZ, RZ ;  /* 0x000000ffff0b7224 */ /* 0x000fe200078e00ff */
[----:B---3--:R-:W-:Y:S02]  /*27760*/  SHF.R.U64 R28, R28, R0, R29 ;  /* 0x000000001c1c7219 */ /* 0x008fe4000000121d */
[----:B------:R-:W-:-:S02]  /*27770*/  LOP3.LUT R10, R10, 0xffff, RZ, 0xc0, !PT ;  /* 0x0000ffff0a0a7812 */ /* 0x000fc400078ec0ff */
[----:B------:R-:W-:-:S03]  /*27780*/  LOP3.LUT R6, R6, 0x1f0, RZ, 0xc0, !PT ;  /* 0x000001f006067812 */ /* 0x000fc600078ec0ff */
[----:B------:R0:W-:Y:S02]  /*27790*/  STG.E.64 desc[UR4][R8.64+0x1000], R10 ;  /* 0x0010000a08007986 */ /* 0x0001e4000c101b04 */
[----:B0-----:R-:W-:Y:S02]  /*277a0*/  LOP3.LUT R10, R28, 0xffff, RZ, 0xc0, !PT ;  /* 0x0000ffff1c0a7812 */ /* 0x001fe400078ec0ff */
[----:B------:R-:W-:Y:S02]  /*277b0*/  LOP3.LUT R28, R7, 0xffff, RZ, 0xc0, !PT ;  /* 0x0000ffff071c7812 */ /* 0x000fe400078ec0ff */
[----:B------:R-:W-:Y:S01]  /*277c0*/  LOP3.LUT R7, R6, 0xf, R25, 0xf8, !PT ;  /* 0x0000000f06077812 */ /* 0x000fe200078ef819 */
[----:B------:R0:W-:Y:S04]  /*277d0*/  STG.E.64 desc[UR4][R8.64+0x1200], R10 ;  /* 0x0012000a08007986 */ /* 0x0001e8000c101b04 */
[----:B------:R-:W-:-:S06]  /*277e0*/  IMAD.WIDE.U32 R6, R7, 0x8, R12 ;  /* 0x0000000807067825 */ /* 0x000fcc00078e000c */
[----:B------:R-:W2:Y:S01]  /*277f0*/  LDG.E.64.CONSTANT R6, desc[UR4][R6.64] ;  /* 0x0000000406067981 */ /* 0x000ea2000c1e9b00 */
[----:B0-----:R-:W-:-:S05]  /*27800*/  LOP3.LUT R11, R24, 0xf, R25, 0xf8, !PT ;  /* 0x0000000f180b7812 */ /* 0x001fca00078ef819 */
[----:B------:R-:W-:-:S06]  /*27810*/  IMAD.WIDE.U32 R10, R11, 0x8, R12 ;  /* 0x000000080b0a7825 */ /* 0x000fcc00078e000c */
[----:B------:R-:W3:Y:S01]  /*27820*/  LDG.E.64.CONSTANT R10, desc[UR4][R10.64] ;  /* 0x000000040a0a7981 */ /* 0x000ee2000c1e9b00 */
[----:B------:R-:W-:-:S05]  /*27830*/  IMAD.MOV.U32 R29, RZ, RZ, RZ ;  /* 0x000000ffff1d7224 */ /* 0x000fca00078e00ff */
[----:B------:R0:W-:Y:S01]  /*27840*/  STG.E.64 desc[UR4][R8.64+0x1400], R28 ;  /* 0x0014001c08007986 */ /* 0x0001e2000c101b04 */
[C---:B------:R-:W-:Y:S01]  /*27850*/  VIADD R24, R25.reuse, 0x120 ;  /* 0x0000012019187836 */ /* 0x040fe20000000000 */
[-C--:B------:R-:W-:Y:S02]  /*27860*/  SHF.R.U64 R20, R20, R0.reuse, R21 ;  /* 0x0000000014147219 */ /* 0x080fe40000001215 */
[-C--:B------:R-:W-:Y:S02]  /*27870*/  SHF.R.U64 R26, R26, R0.reuse, R27 ;  /* 0x000000001a1a7219 */ /* 0x080fe4000000121b */
[-C--:B-----5:R-:W-:Y:S01]  /*27880*/  SHF.R.U64 R18, R18, R0.reuse, R19 ;  /* 0x0000000012127219 */ /* 0x0a0fe20000001213 */
[----:B------:R-:W-:Y:S01]  /*27890*/  IMAD.MOV.U32 R19, RZ, RZ, RZ ;  /* 0x000000ffff137224 */ /* 0x000fe200078e00ff */
[----:B0-----:R-:W-:Y:S02]  /*278a0*/  LOP3.LUT R28, R26, 0xffff, RZ, 0xc0, !PT ;  /* 0x0000ffff1a1c7812 */ /* 0x001fe400078ec0ff */
[----:B------:R-:W-:Y:S01]  /*278b0*/  LOP3.LUT R26, R20, 0xffff, RZ, 0xc0, !PT ;  /* 0x0000ffff141a7812 */ /* 0x000fe200078ec0ff */
[----:B------:R-:W-:Y:S01]  /*278c0*/  VIADD R20, R25, 0xe0 ;  /* 0x000000e019147836 */ /* 0x000fe20000000000 */
[----:B------:R-:W-:Y:S01]  /*278d0*/  LOP3.LUT R18, R18, 0xffff, RZ, 0xc0, !PT ;  /* 0x0000ffff12127812 */ /* 0x000fe200078ec0ff */
[----:B------:R0:W-:Y:S04]  /*278e0*/  STG.E.64 desc[UR4][R8.64+0x1600], R28 ;  /* 0x0016001c08007986 */ /* 0x0001e8000c101b04 */
[----:B------:R1:W-:Y:S01]  /*278f0*/  STG.E.64 desc[UR4][R8.64+0x1c00], R18 ;  /* 0x001c001208007986 */ /* 0x0003e2000c101b04 */
[----:B------:R-:W-:-:S02]  /*27900*/  SHF.R.U64 R22, R22, R0, R23 ;  /* 0x0000000016167219 */ /* 0x000fc40000001217 */
[----:B0-----:R-:W-:Y:S02]  /*27910*/  SHF.R.U32.HI R29, RZ, 0x2, R24 ;  /* 0x00000002ff1d7819 */ /* 0x001fe40000011618 */
[----:B-1----:R-:W-:Y:S02]  /*27920*/  SHF.R.U32.HI R18, RZ, 0x2, R20 ;  /* 0x00000002ff127819 */ /* 0x002fe40000011614 */
[----:B------:R-:W-:Y:S02]  /*27930*/  SHF.R.U64 R16, R16, R0, R17 ;  /* 0x0000000010107219 */ /* 0x000fe40000001211 */
[----:B------:R-:W-:Y:S02]  /*27940*/  LOP3.LUT R0, R18, 0x1f0, RZ, 0xc0, !PT ;  /* 0x000001f012007812 */ /* 0x000fe400078ec0ff */
[----:B------:R-:W-:Y:S02]  /*27950*/  LOP3.LUT R17, R2, 0x30, RZ, 0xc0, !PT ;  /* 0x0000003002117812 */ /* 0x000fe400078ec0ff */
[----:B------:R-:W-:Y:S01]  /*27960*/  LOP3.LUT R2, R29, 0x1f0, RZ, 0xc0, !PT ;  /* 0x000001f01d027812 */ /* 0x000fe200078ec0ff */
[C---:B------:R-:W-:Y:S01]  /*27970*/  VIADD R21, R25.reuse, 0x160 ;  /* 0x0000016019157836 */ /* 0x040fe20000000000 */
[----:B------:R-:W-:Y:S01]  /*27980*/  LOP3.LUT R19, R0, 0xf, R25, 0xf8, !PT ;  /* 0x0000000f00137812 */ /* 0x000fe200078ef819 */
[----:B------:R-:W-:Y:S01]  /*27990*/  IMAD.MOV.U32 R27, RZ, RZ, RZ ;  /* 0x000000ffff1b7224 */ /* 0x000fe200078e00ff */
[----:B------:R-:W-:Y:S01]  /*279a0*/  LOP3.LUT R28, R16, 0xffff, RZ, 0xc0, !PT ;  /* 0x0000ffff101c7812 */ /* 0x000fe200078ec0ff */
[----:B------:R-:W-:Y:S01]  /*279b0*/  IMAD.MOV.U32 R29, RZ, RZ, RZ ;  /* 0x000000ffff1d7224 */ /* 0x000fe200078e00ff */
[----:B------:R-:W-:Y:S01]  /*279c0*/  SHF.R.U64 R15, R14, R17, R15 ;  /* 0x000000110e0f7219 */ /* 0x000fe2000000120f */
[C---:B------:R-:W-:Y:S01]  /*279d0*/  VIADD R0, R25.reuse, 0x1a0 ;  /* 0x000001a019007836 */ /* 0x040fe20000000000 */
[----:B------:R-:W-:Y:S01]  /*279e0*/  LOP3.LUT R17, R2, 0xf, R25, 0xf8, !PT ;  /* 0x0000000f02117812 */ /* 0x000fe200078ef819 */
[----:B------:R-:W-:Y:S01]  /*279f0*/  VIADD R2, R25, 0x1e0 ;  /* 0x000001e019027836 */ /* 0x000fe20000000000 */
[----:B------:R-:W-:Y:S01]  /*27a00*/  SHF.R.U32.HI R16, RZ, 0x2, R21 ;  /* 0x00000002ff107819 */ /* 0x000fe20000011615 */
[----:B------:R-:W-:Y:S01]  /*27a10*/  IMAD.WIDE.U32 R18, R19, 0x8, R12 ;  /* 0x0000000813127825 */ /* 0x000fe200078e000c */
[----:B------:R0:W-:Y:S01]  /*27a20*/  STG.E.64 desc[UR4][R8.64+0x1a00], R26 ;  /* 0x001a001a08007986 */ /* 0x0001e2000c101b04 */
[----:B------:R-:W-:-:S02]  /*27a30*/  LOP3.LUT R22, R22, 0xffff, RZ, 0xc0, !PT ;  /* 0x0000ffff16167812 */ /* 0x000fc400078ec0ff */
[----:B------:R-:W-:Y:S01]  /*27a40*/  IMAD.MOV.U32 R23, RZ, RZ, RZ ;  /* 0x000000ffff177224 */ /* 0x000fe200078e00ff */
[----:B------:R1:W-:Y:S01]  /*27a50*/  STG.E.64 desc[UR4][R8.64+0x1e00], R28 ;  /* 0x001e001c08007986 */ /* 0x0003e2000c101b04 */
[----:B------:R-:W-:Y:S01]  /*27a60*/  LOP3.LUT R14, R16, 0x1f0, RZ, 0xc0, !PT ;  /* 0x000001f0100e7812 */ /* 0x000fe200078ec0ff */
[----:B------:R-:W-:Y:S02]  /*27a70*/  IMAD.WIDE.U32 R16, R17, 0x8, R12 ;  /* 0x0000000811107825 */ /* 0x000fe400078e000c */
[----:B------:R-:W4:Y:S01]  /*27a80*/  LDG.E.64.CONSTANT R18, desc[UR4][R18.64] ;  /* 0x0000000412127981 */ /* 0x000f22000c1e9b00 */
[----:B0-----:R-:W-:-:S03]  /*27a90*/  SHF.R.U32.HI R26, RZ, 0x2, R0 ;  /* 0x00000002ff1a7819 */ /* 0x001fc60000011600 */
[----:B------:R0:W-:Y:S01]  /*27aa0*/  STG.E.64 desc[UR4][R8.64+0x1800], R22 ;  /* 0x0018001608007986 */ /* 0x0001e2000c101b04 */
[----:B-1----:R-:W-:-:S03]  /*27ab0*/  SHF.R.U32.HI R28, RZ, 0x2, R2 ;  /* 0x00000002ff1c7819 */ /* 0x002fc60000011602 */
[----:B------:R-:W5:Y:S01]  /*27ac0*/  LDG.E.64.CONSTANT R16, desc[UR4][R16.64] ;  /* 0x0000000410107981 */ /* 0x000f62000c1e9b00 */
[----:B------:R-:W-:Y:S02]  /*27ad0*/  LOP3.LUT R26, R26, 0x1f0, RZ, 0xc0, !PT ;  /* 0x000001f01a1a7812 */ /* 0x000fe400078ec0ff */
[----:B------:R-:W-:Y:S02]  /*27ae0*/  LOP3.LUT R28, R28, 0x1f0, RZ, 0xc0, !PT ;  /* 0x000001f01c1c7812 */ /* 0x000fe400078ec0ff */
[--C-:B------:R-:W-:Y:S02]  /*27af0*/  LOP3.LUT R27, R26, 0xf, R25.reuse, 0xf8, !PT ;  /* 0x0000000f1a1b7812 */ /* 0x100fe400078ef819 */
[----:B------:R-:W-:Y:S02]  /*27b00*/  LOP3.LUT R5, R5, 0x30, RZ, 0xc0, !PT ;  /* 0x0000003005057812 */ /* 0x000fe400078ec0ff */
[----:B0-----:R-:W-:Y:S02]  /*27b10*/  LOP3.LUT R22, R15, 0xffff, RZ, 0xc0, !PT ;  /* 0x0000ffff0f167812 */ /* 0x001fe400078ec0ff */
[----:B------:R-:W-:-:S02]  /*27b20*/  LOP3.LUT R29, R28, 0xf, R25, 0xf8, !PT ;  /* 0x0000000f1c1d7812 */ /* 0x000fc400078ef819 */
[----:B------:R-:W-:Y:S01]  /*27b30*/  LOP3.LUT R15, R14, 0xf, R25, 0xf8, !PT ;  /* 0x0000000f0e0f7812 */ /* 0x000fe200078ef819 */
[----:B------:R0:W-:Y:S01]  /*27b40*/  STG.E.64 desc[UR4][R8.64+0x100], R22 ;  /* 0x0001001608007986 */ /* 0x0001e2000c101b04 */
[----:B------:R-:W-:-:S03]  /*27b50*/  LOP3.LUT R3, R3, 0x30, RZ, 0xc0, !PT ;  /* 0x0000003003037812 */ /* 0x000fc600078ec0ff */
[----:B------:R-:W-:-:S06]  /*27b60*/  IMAD.WIDE.U32 R14, R15, 0x8, R12 ;  /* 0x000000080f0e7825 */ /* 0x000fcc00078e000c */
[----:B------:R-:W5:Y:S01]  /*27b70*/  LDG.E.64.CONSTANT R14, desc[UR4][R14.64] ;  /* 0x000000040e0e7981 */ /* 0x000f62000c1e9b00 */
[----:B0-----:R-:W-:-:S06]  /*27b80*/  IMAD.WIDE.U32 R22, R27, 0x8, R12 ;  /* 0x000000081b167825 */ /* 0x001fcc00078e000c */
[----:B------:R-:W5:Y:S01]  /*27b90*/  LDG.E.64.CONSTANT R22, desc[UR4][R22.64] ;  /* 0x0000000416167981 */ /* 0x000f62000c1e9b00 */
[----:B--2---:R-:W-:Y:S01]  /*27ba0*/  SHF.R.U64 R5, R6, R5, R7 ;  /* 0x0000000506057219 */ /* 0x004fe20000001207 */
[----:B------:R-:W-:-:S06]  /*27bb0*/  IMAD.WIDE.U32 R6, R29, 0x8, R12 ;  /* 0x000000081d067825 */ /* 0x000fcc00078e000c */
[----:B------:R-:W2:Y:S01]  /*27bc0*/  LDG.E.64.CONSTANT R6, desc[UR4][R6.64] ;  /* 0x0000000406067981 */ /* 0x000ea2000c1e9b00 */
[----:B---3--:R-:W-:Y:S01]  /*27bd0*/  SHF.R.U64 R26, R10, R3, R11 ;  /* 0x000000030a1a7219 */ /* 0x008fe2000000120b */
[----:B------:R-:W-:-:S05]  /*27be0*/  VIADD R3, R25, 0x220 ;  /* 0x0000022019037836 */ /* 0x000fca0000000000 */
[----:B------:R-:W-:-:S04]  /*27bf0*/  SHF.R.U32.HI R10, RZ, 0x2, R3 ;  /* 0x00000002ff0a7819 */ /* 0x000fc80000011603 */
[----:B------:R-:W-:-:S04]  /*27c00*/  LOP3.LUT R10, R10, 0x1f0, RZ, 0xc0, !PT ;  /* 0x000001f00a0a7812 */ /* 0x000fc800078ec0ff */
[----:B------:R-:W-:-:S05]  /*27c10*/  LOP3.LUT R11, R10, 0xf, R25, 0xf8, !PT ;  /* 0x0000000f0a0b7812 */ /* 0x000fca00078ef819 */
[----:B------:R-:W-:-:S06]  /*27c20*/  IMAD.WIDE.U32 R10, R11, 0x8, R12 ;  /* 0x000000080b0a7825 */ /* 0x000fcc00078e000c */
[----:B------:R-:W3:Y:S01]  /*27c30*/  LDG.E.64.CONSTANT R10, desc[UR4][R10.64] ;  /* 0x000000040a0a7981 */ /* 0x000ee2000c1e9b00 */
[----:B------:R-:W-:Y:S02]  /*27c40*/  LOP3.LUT R27, R20, 0x30, RZ, 0xc0, !PT ;  /* 0x00000030141b7812 */ /* 0x000fe400078ec0ff */
[----:B------:R-:W-:Y:S02]  /*27c50*/  LOP3.LUT R21, R21, 0x30, RZ, 0xc0, !PT ;  /* 0x0000003015157812 */ /* 0x000fe400078ec0ff */
[----:B------:R-:W-:Y:S02]  /*27c60*/  LOP3.LUT R26, R26, 0xffff, RZ, 0xc0, !PT ;  /* 0x0000ffff1a1a7812 */ /* 0x000fe400078ec0ff */
[----:B------:R-:W-:Y:S02]  /*27c70*/  LOP3.LUT R3, R3, 0x30, RZ, 0xc0, !PT ;  /* 0x0000003003037812 */ /* 0x000fe400078ec0ff */
[----:B----4-:R-:W-:Y:S02]  /*27c80*/  SHF.R.U64 R20, R18, R27, R19 ;  /* 0x0000001b12147219 */ /* 0x010fe40000001213 */
[----:B------:R-:W-:-:S02]  /*27c90*/  LOP3.LUT R19, R24, 0x30, RZ, 0xc0, !PT ;  /* 0x0000003018137812 */ /* 0x000fc400078ec0ff */
[----:B------:R-:W-:Y:S01]  /*27ca0*/  LOP3.LUT R18, R5, 0xffff, RZ, 0xc0, !PT ;  /* 0x0000ffff05127812 */ /* 0x000fe200078ec0ff */
[----:B------:R-:W-:Y:S01]  /*27cb0*/  VIADD R24, R25, 0x260 ;  /* 0x0000026019187836 */ /* 0x000fe20000000000 */
[----:B-----5:R-:W-:Y:S01]  /*27cc0*/  SHF.R.U64 R16, R16, R19, R17 ;  /* 0x0000001310107219 */ /* 0x020fe20000001211 */
[----:B------:R-:W-:Y:S01]  /*27cd0*/  IMAD.MOV.U32 R19, RZ, RZ, RZ ;  /* 0x000000ffff137224 */ /* 0x000fe200078e00ff */
[----:B------:R-:W-:Y:S01]  /*27ce0*/  LOP3.LUT R5, R0, 0x30, RZ, 0xc0, !PT ;  /* 0x0000003000057812 */ /* 0x000fe200078ec0ff */
[----:B------:R-:W-:Y:S01]  /*27cf0*/  IMAD.MOV.U32 R17, RZ, RZ, RZ ;  /* 0x000000ffff117224 */ /* 0x000fe200078e00ff */
[----:B------:R-:W-:Y:S02]  /*27d00*/  LOP3.LUT R16, R16, 0xffff, RZ, 0xc0, !PT ;  /* 0x0000ffff10107812 */ /* 0x000fe400078ec0ff */
[----:B------:R0:W-:Y:S01]  /*27d10*/  STG.E.64 desc[UR4][R8.64+0x300], R18 ;  /* 0x0003001208007986 */ /* 0x0001e2000c101b04 */
[----:B------:R-:W-:Y:S01]  /*27d20*/  SHF.R.U32.HI R0, RZ, 0x2, R24 ;  /* 0x00000002ff007819 */ /* 0x000fe20000011618 */
[----:B------:R-:W-:-:S02]  /*27d30*/  IMAD.MOV.U32 R27, RZ, RZ, RZ ;  /* 0x000000ffff1b7224 */ /* 0x000fc400078e00ff */
[----:B------:R1:W-:Y:S01]  /*27d40*/  STG.E.64 desc[UR4][R8.64+0x900], R16 ;  /* 0x0009001008007986 */ /* 0x0003e2000c101b04 */
[----:B------:R-:W-:Y:S02]  /*27d50*/  LOP3.LUT R20, R20, 0xffff, RZ, 0xc0, !PT ;  /* 0x0000ffff14147812 */ /* 0x000fe400078ec0ff */
[----:B0-----:R-:W-:Y:S02]  /*27d60*/  LOP3.LUT R19, R2, 0x30, RZ, 0xc0, !PT ;  /* 0x0000003002137812 */ /* 0x001fe400078ec0ff */
[----:B-1----:R-:W-:Y:S02]  /*27d70*/  LOP3.LUT R16, R0, 0x1f0, RZ, 0xc0, !PT ;  /* 0x000001f000107812 */ /* 0x002fe400078ec0ff */
[----:B------:R-:W-:Y:S01]  /*27d80*/  SHF.R.U64 R14, R14, R21, R15 ;  /* 0x000000150e0e7219 */ /* 0x000fe2000000120f */
[----:B------:R-:W-:Y:S01]  /*27d90*/  IMAD.MOV.U32 R21, RZ, RZ, RZ ;  /* 0x000000ffff157224 */ /* 0x000fe200078e00ff */
[----:B------:R0:W-:Y:S01]  /*27da0*/  STG.E.64 desc[UR4][R8.64+0x500], R26 ;  /* 0x0005001a08007986 */ /* 0x0001e2000c101b04 */
[----:B------:R-:W-:Y:S01]  /*27db0*/  SHF.R.U64 R22, R22, R5, R23 ;  /* 0x0000000516167219 */ /* 0x000fe20000001217 */
[----:B------:R-:W-:Y:S01]  /*27dc0*/  VIADD R5, R25, 0x320 ;  /* 0x0000032019057836 */ /* 0x000fe20000000000 */
[----:B------:R-:W-:Y:S01]  /*27dd0*/  LOP3.LUT R14, R14, 0xffff, RZ, 0xc0, !PT ;  /* 0x0000ffff0e0e7812 */ /* 0x000fe200078ec0ff */
[----:B------:R-:W-:-:S02]  /*27de0*/  IMAD.MOV.U32 R15, RZ, RZ, RZ ;  /* 0x000000ffff0f7224 */ /* 0x000fc400078e00ff */
[C---:B------:R-:W-:Y:S02]  /*27df0*/  VIADD R2, R25.reuse, 0x360 ;  /* 0x0000036019027836 */ /* 0x040fe40000000000 */
[----:B------:R-:W-:Y:S01]  /*27e00*/  VIADD R0, R25, 0x3a0 ;  /* 0x000003a019007836 */ /* 0x000fe20000000000 */
[----:B0-----:R-:W-:Y:S01]  /*27e10*/  SHF.R.U32.HI R26, RZ, 0x2, R5 ;  /* 0x00000002ff1a7819 */ /* 0x001fe20000011605 */
[----:B------:R0:W-:Y:S01]  /*27e20*/  STG.E.64 desc[UR4][R8.64+0x700], R20 ;  /* 0x0007001408007986 */ /* 0x0001e2000c101b04 */
[----:B------:R-:W-:Y:S02]  /*27e30*/  SHF.R.U32.HI R28, RZ, 0x2, R2 ;  /* 0x00000002ff1c7819 */ /* 0x000fe40000011602 */
[----:B------:R-:W-:Y:S01]  /*27e40*/  LOP3.LUT R26, R26, 0x1f0, RZ, 0xc0, !PT ;  /* 0x000001f01a1a7812 */ /* 0x000fe200078ec0ff */
[----:B------:R1:W-:Y:S01]  /*27e50*/  STG.E.64 desc[UR4][R8.64+0xb00], R14 ;  /* 0x000b000e08007986 */ /* 0x0003e2000c101b04 */
[----:B------:R-:W-:-:S04]  /*27e60*/  LOP3.LUT R28, R28, 0x1f0, RZ, 0xc0, !PT ;  /* 0x000001f01c1c7812 */ /* 0x000fc800078ec0ff */
[--C-:B------:R-:W-:Y:S02]  /*27e70*/  LOP3.LUT R27, R28, 0xf, R25.reuse, 0xf8, !PT ;  /* 0x0000000f1c1b7812 */ /* 0x100fe400078ef819 */
[----:B0-----:R-:W-:Y:S02]  /*27e80*/  LOP3.LUT R21, R26, 0xf, R25, 0xf8, !PT ;  /* 0x0000000f1a157812 */ /* 0x001fe400078ef819 */
[----:B-1----:R-:W-:-:S04]  /*27e90*/  SHF.R.U32.HI R14, RZ, 0x2, R0 ;  /* 0x00000002ff0e7819 */ /* 0x002fc80000011600 */
[----:B------:R-:W-:Y:S02]  /*27ea0*/  LOP3.LUT R14, R14, 0x1f0, RZ, 0xc0, !PT ;  /* 0x000001f00e0e7812 */ /* 0x000fe400078ec0ff */
[----:B--2---:R-:W-:Y:S01]  /*27eb0*/  SHF.R.U64 R23, R6, R19, R7 ;  /* 0x0000001306177219 */ /* 0x004fe20000001207 */
[C---:B------:R-:W-:Y:S01]  /*27ec0*/  VIADD R7, R25.reuse, 0x2a0 ;  /* 0x000002a019077836 */ /* 0x040fe20000000000 */
[----:B------:R-:W-:Y:S01]  /*27ed0*/  LOP3.LUT R19, R16, 0xf, R25, 0xf8, !PT ;  /* 0x0000000f10137812 */ /* 0x000fe200078ef819 */
[----:B------:R-:W-:-:S03]  /*27ee0*/  VIADD R6, R25, 0x2e0 ;  /* 0x000002e019067836 */ /* 0x000fc60000000000 */
[----:B------:R-:W-:Y:S02]  /*27ef0*/  SHF.R.U32.HI R16, RZ, 0x2, R7 ;  /* 0x00000002ff107819 */ /* 0x000fe40000011607 */
[----:B------:R-:W-:Y:S02]  /*27f00*/  SHF.R.U32.HI R20, RZ, 0x2, R6 ;  /* 0x00000002ff147819 */ /* 0x000fe40000011606 */
[----:B------:R-:W-:Y:S02]  /*27f10*/  LOP3.LUT R16, R16, 0x1f0, RZ, 0xc0, !PT ;  /* 0x000001f010107812 */ /* 0x000fe400078ec0ff */
[----:B------:R-:W-:Y:S02]  /*27f20*/  LOP3.LUT R20, R20, 0x1f0, RZ, 0xc0, !PT ;  /* 0x000001f014147812 */ /* 0x000fe400078ec0ff */
[--C-:B------:R-:W-:Y:S02]  /*27f30*/  LOP3.LUT R17, R16, 0xf, R25.reuse, 0xf8, !PT ;  /* 0x0000000f10117812 */ /* 0x100fe400078ef819 */
[----:B------:R-:W-:Y:S01]  /*27f40*/  LOP3.LUT R15, R20, 0xf, R25, 0xf8, !PT ;  /* 0x0000000f140f7812 */ /* 0x000fe200078ef819 */
[----:B------:R-:W-:Y:S01]  /*27f50*/  IMAD.WIDE.U32 R20, R21, 0x8, R12 ;  /* 0x0000000815147825 */ /* 0x000fe200078e000c */
[----:B------:R-:W-:-:S03]  /*27f60*/  LOP3.LUT R25, R14, 0xf, R25, 0xf8, !PT ;  /* 0x0000000f0e197812 */ /* 0x000fc600078ef819 */
[--C-:B------:R-:W-:Y:S02]  /*27f70*/  IMAD.WIDE.U32 R16, R17, 0x8, R12.reuse ;  /* 0x0000000811107825 */ /* 0x100fe400078e000c */
[----:B------:R-:W2:Y:S02]  /*27f80*/  LDG.E.64.CONSTANT R20, desc[UR4][R20.64] ;  /* 0x0000000414147981 */ /* 0x000ea4000c1e9b00 */
[--C-:B------:R-:W-:Y:S02]  /*27f90*/  IMAD.WIDE.U32 R18, R19, 0x8, R12.reuse ;  /* 0x0000000813127825 */ /* 0x100fe400078e000c */
[----:B------:R-:W4:Y:S02]  /*27fa0*/  LDG.E.64.CONSTANT R16, desc[UR4][R16.64] ;  /* 0x0000000410107981 */ /* 0x000f24000c1e9b00 */
[----:B------:R-:W-:Y:S02]  /*27fb0*/  IMAD.WIDE.U32 R14, R15, 0x8, R12 ;  /* 0x000000080f0e7825 */ /* 0x000fe400078e000c */
[----:B------:R-:W5:Y:S01]  /*27fc0*/  LDG.E.64.CONSTANT R18, desc[UR4][R18.64] ;  /* 0x0000000412127981 */ /* 0x000f62000c1e9b00 */
[----:B---3--:R-:W-:Y:S01]  /*27fd0*/  SHF.R.U64 R3, R10, R3, R11 ;  /* 0x000000030a037219 */ /* 0x008fe2000000120b */
[----:B------:R-:W-:-:S02]  /*27fe0*/  IMAD.WIDE.U32 R10, R27, 0x8, R12 ;  /* 0x000000081b0a7825 */ /* 0x000fc400078e000c */
[----:B------:R-:W3:Y:S02]  /*27ff0*/  LDG.E.64.CONSTANT R14, desc[UR4][R14.64] ;  /* 0x000000040e0e7981 */ /* 0x000ee4000c1e9b00 */
[----:B------:R-:W-:Y:S02]  /*28000*/  IMAD.WIDE.U32 R12, R25, 0x8, R12 ;  /* 0x00000008190c7825 */ /* 0x000fe400078e000c */
[----:B------:R-:W3:Y:S04]  /*28010*/  LDG.E.64.CONSTANT R10, desc[UR4][R10.64] ;  /* 0x000000040a0a7981 */ /* 0x000ee8000c1e9b00 */
[----:B------:R-:W3:Y:S01]  /*28020*/  LDG.E.64.CONSTANT R12, desc[UR4][R12.64] ;  /* 0x000000040c0c7981 */ /* 0x000ee2000c1e9b00 */
[----:B------:R-:W-:Y:S02]  /*28030*/  LOP3.LUT R7, R7, 0x30, RZ, 0xc0, !PT ;  /* 0x0000003007077812 */ /* 0x000fe400078ec0ff */
[----:B------:R-:W-:-:S02]  /*28040*/  LOP3.LUT R5, R5, 0x30, RZ, 0xc0, !PT ;  /* 0x0000003005057812 */ /* 0x000fc400078ec0ff */
[----:B------:R-:W-:Y:S02]  /*28050*/  LOP3.LUT R25, R24, 0x30, RZ, 0xc0, !PT ;  /* 0x0000003018197812 */ /* 0x000fe400078ec0ff */
[----:B------:R-:W-:Y:S02]  /*28060*/  LOP3.LUT R24, R3, 0xffff, RZ, 0xc0, !PT ;  /* 0x0000ffff03187812 */ /* 0x000fe400078ec0ff */
[----:B------:R-:W-:Y:S02]  /*28070*/  LOP3.LUT R3, R6, 0x30, RZ, 0xc0, !PT ;  /* 0x0000003006037812 */ /* 0x000fe400078ec0ff */
[----:B------:R-:W-:Y:S01]  /*28080*/  LOP3.LUT R26, R4, 0xffff, RZ, 0xc0, !PT ;  /* 0x0000ffff041a7812 */ /* 0x000fe200078ec0ff */
[----:B------:R-:W-:Y:S01]  /*28090*/  IMAD.MOV.U32 R27, RZ, RZ, RZ ;  /* 0x000000ffff1b7224 */ /* 0x000fe200078e00ff */
[----:B------:R-:W-:Y:S01]  /*280a0*/  LOP3.LUT R22, R22, 0xffff, RZ, 0xc0, !PT ;  /* 0x0000ffff16167812 */ /* 0x000fe200078ec0ff */
[----:B------:R-:W-:-:S03]  /*280b0*/  IMAD.MOV.U32 R29, RZ, RZ, RZ ;  /* 0x000000ffff1d7224 */ /* 0x000fc600078e00ff */
[----:B------:R-:W-:Y:S01]  /*280c0*/  STG.E.64 desc[UR4][R8.64+0x1f00], R26 ;  /* 0x001f001a08007986 */ /* 0x000fe2000c101b04 */
[----:B--2---:R-:W-:Y:S02]  /*280d0*/  SHF.R.U64 R6, R20, R5, R21 ;  /* 0x0000000514067219 */ /* 0x004fe40000001215 */
[----:B------:R-:W-:Y:S02]  /*280e0*/  LOP3.LUT R5, R0, 0x30, RZ, 0xc0, !PT ;  /* 0x0000003000057812 */ /* 0x000fe400078ec0ff */
[----:B----4-:R-:W-:Y:S02]  /*280f0*/  SHF.R.U64 R16, R16, R7, R17 ;  /* 0x0000000710107219 */ /* 0x010fe40000001211 */
[----:B------:R-:W-:Y:S02]  /*28100*/  LOP3.LUT R7, R2, 0x30, RZ, 0xc0, !PT ;  /* 0x0000003002077812 */ /* 0x000fe400078ec0ff */
[----:B-----5:R-:W-:Y:S02]  /*28110*/  SHF.R.U64 R25, R18, R25, R19 ;  /* 0x0000001912197219 */ /* 0x020fe40000001213 */
[----:B---3--:R-:W-:-:S02]  /*28120*/  SHF.R.U64 R3, R14, R3, R15 ;  /* 0x000000030e037219 */ /* 0x008fc4000000120f */
        /* <DEDUP_REMOVED lines=27> */
.L_x_19:
        /* <DEDUP_REMOVED lines=699> */
.L_x_21:
        /* <DEDUP_REMOVED lines=695> */
.L_x_18:
        /* <DEDUP_REMOVED lines=701> */
.L_x_23:
        /* <DEDUP_REMOVED lines=695> */
.L_x_22:
        /* <DEDUP_REMOVED lines=699> */
.L_x_24:
        /* <DEDUP_REMOVED lines=695> */
.L_x_17:
        /* <DEDUP_REMOVED lines=703> */
.L_x_27:
        /* <DEDUP_REMOVED lines=695> */
.L_x_26:
        /* <DEDUP_REMOVED lines=699> */
.L_x_28:
        /* <DEDUP_REMOVED lines=695> */
.L_x_25:
        /* <DEDUP_REMOVED lines=701> */
.L_x_30:
        /* <DEDUP_REMOVED lines=695> */
.L_x_29:
        /* <DEDUP_REMOVED lines=699> */
.L_x_31:
        /* <DEDUP_REMOVED lines=695> */
.L_x_0:
        /* <DEDUP_REMOVED lines=15> */
[----:B------:R-:W-:-:S05]  /*4e630*/  SHF.R.U32.HI R0, RZ, 0x4, R0 ;  /* 0x00000004ff007819 */ /* 0x000fca0000011600 */
[----:B------:R-:W-:-:S05]  /*4e640*/  IMAD R0, R0, 0x21, RZ ;  /* 0x0000002100007824 */ /* 0x000fca00078e02ff */
[----:B------:R-:W-:Y:S02]  /*4e650*/  SHF.R.U32.HI R2, RZ, 0x2, R0 ;  /* 0x00000002ff027819 */ /* 0x000fe40000011600 */
[----:B------:R-:W-:Y:S02]  /*4e660*/  LOP3.LUT R0, R0, 0x3f, RZ, 0xc0, !PT ;  /* 0x0000003f00007812 */ /* 0x000fe400078ec0ff */
[----:B------:R-:W-:Y:S02]  /*4e670*/  LOP3.LUT R2, R2, 0x7f0, RZ, 0xc0, !PT ;  /* 0x000007f002027812 */ /* 0x000fe400078ec0ff */
[----:B------:R-:W-:Y:S02]  /*4e680*/  ISETP.GE.U32.AND P0, PT, R0, 0x20, PT ;  /* 0x000000200000780c */ /* 0x000fe40003f06070 */
[----:B------:R-:W-:-:S05]  /*4e690*/  LOP3.LUT R11, R2, 0xf, R5, 0xf8, !PT ;  /* 0x0000000f020b7812 */ /* 0x000fca00078ef805 */
[----:B------:R-:W-:-:S05]  /*4e6a0*/  IMAD.WIDE.U32 R10, R11, 0x8, R12 ;  /* 0x000000080b0a7825 */ /* 0x000fca00078e000c */
[----:B------:R-:W2:Y:S01]  /*4e6b0*/  LDG.E.64.CONSTANT R22, desc[UR4][R10.64] ;  /* 0x000000040a167981 */ /* 0x000ea2000c1e9b00 */
[----:B------:R-:W-:-:S03]  /*4e6c0*/  IMAD R25, R25, 0x21, RZ ;  /* 0x0000002119197824 */ /* 0x000fc600078e02ff */
[----:B------:R0:W3:Y:S02]  /*4e6d0*/  @P0 LDG.E.64.CONSTANT R2, desc[UR4][R10.64+0x80] ;  /* 0x000080040a020981 */ /* 0x0000e4000c1e9b00 */
[----:B------:R-:W-:Y:S02]  /*4e6e0*/  SHF.R.U32.HI R4, RZ, 0x2, R25 ;  /* 0x00000002ff047819 */ /* 0x000fe40000011619 */
[----:B------:R-:W-:Y:S02]  /*4e6f0*/  LOP3.LUT R25, R25, 0x3f, RZ, 0xc0, !PT ;  /* 0x0000003f19197812 */ /* 0x000fe400078ec0ff */
[----:B------:R-:W-:Y:S02]  /*4e700*/  LOP3.LUT R4, R4, 0x3f0, RZ, 0xc0, !PT ;  /* 0x000003f004047812 */ /* 0x000fe400078ec0ff */
[----:B------:R-:W-:Y:S02]  /*4e710*/  ISETP.GE.U32.AND P2, PT, R25, 0x20, PT ;  /* 0x000000201900780c */ /* 0x000fe40003f46070 */
[----:B------:R-:W-:-:S05]  /*4e720*/  LOP3.LUT R7, R4, 0xf, R5, 0xf8, !PT ;  /* 0x0000000f04077812 */ /* 0x000fca00078ef805 */
[----:B------:R-:W-:-:S05]  /*4e730*/  IMAD.WIDE.U32 R6, R7, 0x8, R12 ;  /* 0x0000000807067825 */ /* 0x000fca00078e000c */
[----:B------:R-:W4:Y:S04]  /*4e740*/  LDG.E.64.CONSTANT R20, desc[UR4][R6.64] ;  /* 0x0000000406147981 */ /* 0x000f28000c1e9b00 */
[----:B------:R1:W5:Y:S01]  /*4e750*/  @P2 LDG.E.64.CONSTANT R18, desc[UR4][R6.64+0x80] ;  /* 0x0000800406122981 */ /* 0x000362000c1e9b00 */
        /* <DEDUP_REMOVED lines=8> */
[----:B------:R-:W-:-:S05]  /*4e7e0*/  IMAD.WIDE.U32 R10, R11, 0x8, R12 ;  /* 0x000000080b0a7825 */ /* 0x000fca00078e000c */
[----:B------:R-:W5:Y:S01]  /*4e7f0*/  LDG.E.64.CONSTANT R16, desc[UR4][R10.64] ;  /* 0x000000040a107981 */ /* 0x000f62000c1e9b00 */
[----:B------:R-:W-:-:S03]  /*4e800*/  VIADD R4, R5, 0x40 ;  /* 0x0000004005047836 */ /* 0x000fc60000000000 */
[----:B------:R-:W5:Y:S02]  /*4e810*/  @P3 LDG.E.64.CONSTANT R10, desc[UR4][R10.64+0x80] ;  /* 0x000080040a0a3981 */ /* 0x000f64000c1e9b00 */
[----:B------:R-:W-:-:S05]  /*4e820*/  SHF.R.U32.HI R4, RZ, 0x4, R4 ;  /* 0x00000004ff047819 */ /* 0x000fca0000011604 */
[----:B------:R-:W-:-:S05]  /*4e830*/  IMAD R27, R4, 0x21, RZ ;  /* 0x00000021041b7824 */ /* 0x000fca00078e02ff */
[----:B------:R-:W-:Y:S02]  /*4e840*/  SHF.R.U32.HI R4, RZ, 0x2, R27 ;  /* 0x00000002ff047819 */ /* 0x000fe4000001161b */
[----:B------:R-:W-:Y:S02]  /*4e850*/  LOP3.LUT R27, R27, 0x3f, RZ, 0xc0, !PT ;  /* 0x0000003f1b1b7812 */ /* 0x000fe400078ec0ff */
[----:B------:R-:W-:Y:S02]  /*4e860*/  LOP3.LUT R4, R4, 0x7f0, RZ, 0xc0, !PT ;  /* 0x000007f004047812 */ /* 0x000fe400078ec0ff */
[----:B------:R-:W-:Y:S02]  /*4e870*/  ISETP.GE.U32.AND P1, PT, R27, 0x20, PT ;  /* 0x000000201b00780c */ /* 0x000fe40003f26070 */
[----:B-1----:R-:W-:-:S05]  /*4e880*/  LOP3.LUT R7, R4, 0xf, R5, 0xf8, !PT ;  /* 0x0000000f04077812 */ /* 0x002fca00078ef805 */
[----:B------:R-:W-:-:S05]  /*4e890*/  IMAD.WIDE.U32 R6, R7, 0x8, R12 ;  /* 0x0000000807067825 */ /* 0x000fca00078e000c */
[----:B------:R-:W5:Y:S04]  /*4e8a0*/  LDG.E.64.CONSTANT R14, desc[UR4][R6.64] ;  /* 0x00000004060e7981 */ /* 0x000f68000c1e9b00 */
[----:B------:R-:W5:Y:S01]  /*4e8b0*/  @P1 LDG.E.64.CONSTANT R6, desc[UR4][R6.64+0x80] ;  /* 0x0000800406061981 */ /* 0x000f62000c1e9b00 */
[----:B------:R-:W-:Y:S01]  /*4e8c0*/  IMAD.WIDE.U32 R8, R5, 0x8, R8 ;  /* 0x0000000805087825 */ /* 0x000fe200078e0008 */
[-CC-:B--2---:R-:W-:Y:S02]  /*4e8d0*/  SHF.R.U64 R4, R22, R0.reuse, R23.reuse ;  /* 0x0000000016047219 */ /* 0x184fe40000001217 */
[----:B------:R-:W-:Y:S02]  /*4e8e0*/  SHF.R.U32.HI R22, RZ, R0, R23 ;  /* 0x00000000ff167219 */ /* 0x000fe40000011617 */
[----:B------:R-:W-:-:S04]  /*4e8f0*/  @P0 IADD3 R23, PT, PT, -R0, 0x40, RZ ;  /* 0x0000004000170810 */ /* 0x000fc80007ffe1ff */
[CC--:B---3--:R-:W-:Y:S02]  /*4e900*/  @P0 SHF.L.U64.HI R0, R2.reuse, R23.reuse, R3 ;  /* 0x0000001702000219 */ /* 0x0c8fe40000010203 */
[----:B------:R-:W-:Y:S01]  /*4e910*/  @P0 SHF.L.U32 R3, R2, R23, RZ ;  /* 0x0000001702030219 */ /* 0x000fe200000006ff */
[----:B------:R-:W-:-:S05]  /*4e920*/  VIADD R2, R5, 0x60 ;  /* 0x0000006005027836 */ /* 0x000fca0000000000 */
[----:B------:R-:W-:Y:S01]  /*4e930*/  SHF.R.U32.HI R23, RZ, 0x4, R2 ;  /* 0x00000004ff177819 */ /* 0x000fe20000011602 */
[----:B------:R-:W-:Y:S01]  /*4e940*/  IMAD.MOV.U32 R2, RZ, RZ, R4 ;  /* 0x000000ffff027224 */ /* 0x000fe200078e0004 */
[----:B------:R-:W-:Y:S02]  /*4e950*/  @P0 LOP3.LUT R2, R3, R4, RZ, 0xfc, !PT ;  /* 0x0000000403020212 */ /* 0x000fe400078efcff */
[C---:B------:R-:W-:Y:S01]  /*4e960*/  LOP3.LUT R3, R22.reuse, 0x1, RZ, 0xc0, !PT ;  /* 0x0000000116037812 */ /* 0x040fe200078ec0ff */
[----:B------:R-:W-:Y:S01]  /*4e970*/  IMAD R23, R23, 0x21, RZ ;  /* 0x0000002117177824 */ /* 0x000fe200078e02ff */
[----:B------:R-:W-:Y:S02]  /*4e980*/  @P0 LOP3.LUT R3, R22, 0x1, R0, 0xf8, !PT ;  /* 0x0000000116030812 */ /* 0x000fe400078ef800 */
[----:B----4-:R-:W-:Y:S02]  /*4e990*/  SHF.R.U64 R4, R20, R25, R21 ;  /* 0x0000001914047219 */ /* 0x010fe40000001215 */
[----:B------:R-:W-:-:S02]  /*4e9a0*/  SHF.R.U32.HI R22, RZ, 0x2, R23 ;  /* 0x00000002ff167819 */ /* 0x000fc40000011617 */
[----:B------:R-:W-:Y:S02]  /*4e9b0*/  SHF.R.U32.HI R0, RZ, R25, R21 ;  /* 0x00000019ff007219 */ /* 0x000fe40000011615 */
[----:B------:R-:W-:Y:S02]  /*4e9c0*/  LOP3.LUT R22, R22, 0x7f0, RZ, 0xc0, !PT ;  /* 0x000007f016167812 */ /* 0x000fe400078ec0ff */
[----:B------:R-:W-:Y:S02]  /*4e9d0*/  LOP3.LUT R23, R23, 0x3f, RZ, 0xc0, !PT ;  /* 0x0000003f17177812 */ /* 0x000fe400078ec0ff */
[----:B------:R-:W-:Y:S02]  /*4e9e0*/  @P2 IADD3 R25, PT, PT, -R25, 0x40, RZ ;  /* 0x0000004019192810 */ /* 0x000fe40007ffe1ff */
[----:B------:R-:W-:Y:S02]  /*4e9f0*/  LOP3.LUT R21, R22, 0xf, R5, 0xf8, !PT ;  /* 0x0000000f16157812 */ /* 0x000fe400078ef805 */
[----:B------:R-:W-:-:S02]  /*4ea00*/  ISETP.GE.U32.AND P0, PT, R23, 0x20, PT ;  /* 0x000000201700780c */ /* 0x000fc40003f06070 */
[CC--:B-----5:R-:W-:Y:S02]  /*4ea10*/  @P2 SHF.L.U64.HI R19, R18.reuse, R25.reuse, R19 ;  /* 0x0000001912132219 */ /* 0x0e0fe40000010213 */
[----:B------:R-:W-:Y:S01]  /*4ea20*/  @P2 SHF.L.U32 R18, R18, R25, RZ ;  /* 0x0000001912122219 */ /* 0x000fe200000006ff */
[----:B------:R-:W-:Y:S01]  /*4ea30*/  IMAD.WIDE.U32 R24, R21, 0x8, R12 ;  /* 0x0000000815187825 */ /* 0x000fe200078e000c */
[----:B------:R-:W-:Y:S02]  /*4ea40*/  LOP3.LUT R22, R0, 0x1, RZ, 0xc0, !PT ;  /* 0x0000000100167812 */ /* 0x000fe400078ec0ff */
[----:B------:R-:W-:Y:S02]  /*4ea50*/  @P2 LOP3.LUT R4, R18, R4, RZ, 0xfc, !PT ;  /* 0x0000000412042212 */ /* 0x000fe400078efcff */
[----:B------:R-:W2:Y:S01]  /*4ea60*/  LDG.E.64.CONSTANT R20, desc[UR4][R24.64] ;  /* 0x0000000418147981 */ /* 0x000ea2000c1e9b00 */
[----:B------:R-:W-:-:S03]  /*4ea70*/  @P2 LOP3.LUT R22, R0, 0x1, R19, 0xf8, !PT ;  /* 0x0000000100162812 */ /* 0x000fc600078ef813 */
[----:B------:R0:W3:Y:S01]  /*4ea80*/  @P0 LDG.E.64.CONSTANT R18, desc[UR4][R24.64+0x80] ;  /* 0x0000800418120981 */ /* 0x0000e2000c1e9b00 */
[----:B------:R-:W-:-:S05]  /*4ea90*/  VIADD R0, R5, 0x80 ;  /* 0x0000008005007836 */ /* 0x000fca0000000000 */
[----:B------:R-:W-:Y:S01]  /*4eaa0*/  SHF.R.U32.HI R0, RZ, 0x4, R0 ;  /* 0x00000004ff007819 */ /* 0x000fe20000011600 */
[----:B0-----:R-:W-:-:S04]  /*4eab0*/  IMAD.MOV.U32 R25, RZ, RZ, R22 ;  /* 0x000000ffff197224 */ /* 0x001fc800078e0016 */
[----:B------:R-:W-:Y:S01]  /*4eac0*/  IMAD R26, R0, 0x21, RZ ;  /* 0x00000021001a7824 */ /* 0x000fe200078e02ff */
[-CC-:B------:R-:W-:Y:S01]  /*4ead0*/  SHF.R.U32.HI R0, RZ, R29.reuse, R17.reuse ;  /* 0x0000001dff007219 */ /* 0x180fe20000011611 */
[----:B------:R-:W-:Y:S01]  /*4eae0*/  IMAD.MOV.U32 R24, RZ, RZ, R4 ;  /* 0x000000ffff187224 */ /* 0x000fe200078e0004 */
[----:B------:R-:W-:Y:S02]  /*4eaf0*/  SHF.R.U64 R4, R16, R29, R17 ;  /* 0x0000001d10047219 */ /* 0x000fe40000001211 */
[----:B------:R-:W-:Y:S02]  /*4eb00*/  SHF.R.U32.HI R22, RZ, 0x2, R26 ;  /* 0x00000002ff167819 */ /* 0x000fe4000001161a */
[----:B------:R-:W-:Y:S01]  /*4eb10*/  @P3 IADD3 R17, PT, PT, -R29, 0x40, RZ ;  /* 0x000000401d113810 */ /* 0x000fe20007ffe1ff */
[----:B------:R0:W-:Y:S01]  /*4eb20*/  STG.E.64 desc[UR4][R8.64], R24 ;  /* 0x0000001808007986 */ /* 0x0001e2000c101b04 */
[----:B------:R-:W-:Y:S02]  /*4eb30*/  LOP3.LUT R22, R22, 0x7f0, RZ, 0xc0, !PT ;  /* 0x000007f016167812 */ /* 0x000fe400078ec0ff */
[----:B------:R-:W-:-:S02]  /*4eb40*/  LOP3.LUT R29, R26, 0x3f, RZ, 0xc0, !PT ;  /* 0x0000003f1a1d7812 */ /* 0x000fc400078ec0ff */
[----:B------:R-:W-:Y:S02]  /*4eb50*/  LOP3.LUT R22, R22, 0xf, R5, 0xf8, !PT ;  /* 0x0000000f16167812 */ /* 0x000fe400078ef805 */
[----:B------:R-:W-:Y:S02]  /*4eb60*/  ISETP.GE.U32.AND P4, PT, R29, 0x20, PT ;  /* 0x000000201d00780c */ /* 0x000fe40003f86070 */
[CC--:B------:R-:W-:Y:S02]  /*4eb70*/  @P3 SHF.L.U64.HI R11, R10.reuse, R17.reuse, R11 ;  /* 0x000000110a0b3219 */ /* 0x0c0fe4000001020b */
[----:B------:R-:W-:Y:S01]  /*4eb80*/  @P3 SHF.L.U32 R17, R10, R17, RZ ;  /* 0x000000110a113219 */ /* 0x000fe200000006ff */
[----:B0-----:R-:W-:-:S04]  /*4eb90*/  IMAD.WIDE.U32 R24, R22, 0x8, R12 ;  /* 0x0000000816187825 */ /* 0x001fc800078e000c */
[----:B------:R-:W-:Y:S01]  /*4eba0*/  IMAD.MOV.U32 R22, RZ, RZ, R4 ;  /* 0x000000ffff167224 */ /* 0x000fe200078e0004 */
[----:B------:R-:W-:Y:S02]  /*4ebb0*/  @P3 LOP3.LUT R22, R17, R4, RZ, 0xfc, !PT ;  /* 0x0000000411163212 */ /* 0x000fe400078efcff */
[----:B------:R-:W4:Y:S01]  /*4ebc0*/  LDG.E.64.CONSTANT R16, desc[UR4][R24.64] ;  /* 0x0000000418107981 */ /* 0x000f22000c1e9b00 */
[C---:B------:R-:W-:Y:S02]  /*4ebd0*/  LOP3.LUT R26, R0.reuse, 0x1, RZ, 0xc0, !PT ;  /* 0x00000001001a7812 */ /* 0x040fe400078ec0ff */
[----:B------:R-:W-:Y:S02]  /*4ebe0*/  @P3 LOP3.LUT R26, R0, 0x1, R11, 0xf8, !PT ;  /* 0x00000001001a3812 */ /* 0x000fe400078ef80b */
[----:B------:R0:W5:Y:S01]  /*4ebf0*/  @P4 LDG.E.64.CONSTANT R10, desc[UR4][R24.64+0x80] ;  /* 0x00008004180a4981 */ /* 0x000162000c1e9b00 */
[----:B------:R-:W-:Y:S01]  /*4ec00*/  VIADD R0, R5, 0xa0 ;  /* 0x000000a005007836 */ /* 0x000fe20000000000 */
[----:B------:R-:W-:-:S04]  /*4ec10*/  SHF.R.U64 R14, R14, R27, R15 ;  /* 0x0000001b0e0e7219 */ /* 0x000fc8000000120f */
[----:B------:R-:W-:Y:S01]  /*4ec20*/  SHF.R.U32.HI R0, RZ, 0x4, R0 ;  /* 0x00000004ff007819 */ /* 0x000fe20000011600 */
[----:B0-----:R-:W-:-:S04]  /*4ec30*/  IMAD.MOV.U32 R24, RZ, RZ, R22 ;  /* 0x000000ffff187224 */ /* 0x001fc800078e0016 */
[----:B------:R-:W-:Y:S01]  /*4ec40*/  IMAD R4, R0, 0x21, RZ ;  /* 0x0000002100047824 */ /* 0x000fe200078e02ff */
[----:B------:R-:W-:Y:S01]  /*4ec50*/  SHF.R.U32.HI R0, RZ, R27, R15 ;  /* 0x0000001bff007219 */ /* 0x000fe2000001160f */
[----:B------:R-:W-:Y:S01]  /*4ec60*/  IMAD.MOV.U32 R25, RZ, RZ, R26 ;  /* 0x000000ffff197224 */ /* 0x000fe200078e001a */
[----:B------:R-:W-:Y:S01]  /*4ec70*/  @P1 IADD3 R15, PT, PT, -R27, 0x40, RZ ;  /* 0x000000401b0f1810 */ /* 0x000fe20007ffe1ff */
[----:B------:R-:W-:Y:S01]  /*4ec80*/  IMAD.MOV.U32 R26, RZ, RZ, R14 ;  /* 0x000000ffff1a7224 */ /* 0x000fe200078e000e */
[----:B------:R-:W-:Y:S02]  /*4ec90*/  SHF.R.U32.HI R22, RZ, 0x2, R4 ;  /* 0x00000002ff167819 */ /* 0x000fe40000011604 */
[----:B------:R-:W-:Y:S01]  /*4eca0*/  LOP3.LUT R27, R4, 0x3f, RZ, 0xc0, !PT ;  /* 0x0000003f041b7812 */ /* 0x000fe200078ec0ff */
[----:B------:R0:W-:Y:S01]  /*4ecb0*/  STG.E.64 desc[UR4][R8.64+0x100], R24 ;  /* 0x0001001808007986 */ /* 0x0001e2000c101b04 */
[----:B------:R-:W-:Y:S02]  /*4ecc0*/  LOP3.LUT R22, R22, 0x7f0, RZ, 0xc0, !PT ;  /* 0x000007f016167812 */ /* 0x000fe400078ec0ff */
[----:B------:R-:W-:-:S02]  /*4ecd0*/  ISETP.GE.U32.AND P3, PT, R27, 0x20, PT ;  /* 0x000000201b00780c */ /* 0x000fc40003f66070 */
[----:B------:R-:W-:Y:S02]  /*4ece0*/  LOP3.LUT R22, R22, 0xf, R5, 0xf8, !PT ;  /* 0x0000000f16167812 */ /* 0x000fe400078ef805 */
[CC--:B------:R-:W-:Y:S02]  /*4ecf0*/  @P1 SHF.L.U64.HI R4, R6.reuse, R15.reuse, R7 ;  /* 0x0000000f06041219 */ /* 0x0c0fe40000010207 */
[----:B------:R-:W-:-:S04]  /*4ed00*/  @P1 SHF.L.U32 R7, R6, R15, RZ ;  /* 0x0000000f06071219 */ /* 0x000fc800000006ff */
[----:B------:R-:W-:Y:S01]  /*4ed10*/  @P1 LOP3.LUT R26, R7, R14, RZ, 0xfc, !PT ;  /* 0x0000000e071a1212 */ /* 0x000fe200078efcff */
[----:B0-----:R-:W-:-:S05]  /*4ed20*/  IMAD.WIDE.U32 R24, R22, 0x8, R12 ;  /* 0x0000000816187825 */ /* 0x001fca00078e000c */
[----:B------:R-:W5:Y:S04]  /*4ed30*/  LDG.E.64.CONSTANT R14, desc[UR4][R24.64] ;  /* 0x00000004180e7981 */ /* 0x000f68000c1e9b00 */
[----:B------:R0:W5:Y:S01]  /*4ed40*/  @P3 LDG.E.64.CONSTANT R6, desc[UR4][R24.64+0x80] ;  /* 0x0000800418063981 */ /* 0x000162000c1e9b00 */
[C---:B------:R-:W-:Y:S02]  /*4ed50*/  LOP3.LUT R28, R0.reuse, 0x1, RZ, 0xc0, !PT ;  /* 0x00000001001c7812 */ /* 0x040fe400078ec0ff */
[----:B------:R-:W-:Y:S01]  /*4ed60*/  @P1 LOP3.LUT R28, R0, 0x1, R4, 0xf8, !PT ;  /* 0x00000001001c1812 */ /* 0x000fe200078ef804 */
[----:B------:R-:W-:-:S05]  /*4ed70*/  VIADD R0, R5, 0xc0 ;  /* 0x000000c005007836 */ /* 0x000fca0000000000 */
[----:B------:R-:W-:Y:S01]  /*4ed80*/  SHF.R.U32.HI R0, RZ, 0x4, R0 ;  /* 0x00000004ff007819 */ /* 0x000fe20000011600 */
[----:B0-----:R-:W-:Y:S02]  /*4ed90*/  IMAD.MOV.U32 R24, RZ, RZ, R26 ;  /* 0x000000ffff187224 */ /* 0x001fe400078e001a */
[----:B------:R-:W-:Y:S02]  /*4eda0*/  IMAD.MOV.U32 R25, RZ, RZ, R28 ;  /* 0x000000ffff197224 */ /* 0x000fe400078e001c */
[----:B------:R-:W-:-:S03]  /*4edb0*/  IMAD R22, R0, 0x21, RZ ;  /* 0x0000002100167824 */ /* 0x000fc600078e02ff */
[----:B------:R0:W-:Y:S02]  /*4edc0*/  STG.E.64 desc[UR4][R8.64+0x200], R24 ;  /* 0x0002001808007986 */ /* 0x0001e4000c101b04 */
[----:B------:R-:W-:-:S04]  /*4edd0*/  SHF.R.U32.HI R26, RZ, 0x2, R22 ;  /* 0x00000002ff1a7819 */ /* 0x000fc80000011616 */
[----:B------:R-:W-:-:S04]  /*4ede0*/  LOP3.LUT R26, R26, 0x7f0, RZ, 0xc0, !PT ;  /* 0x000007f01a1a7812 */ /* 0x000fc800078ec0ff */
[----:B------:R-:W-:-:S05]  /*4edf0*/  LOP3.LUT R26, R26, 0xf, R5, 0xf8, !PT ;  /* 0x0000000f1a1a7812 */ /* 0x000fca00078ef805 */
[----:B0-----:R-:W-:Y:S01]  /*4ee00*/  IMAD.WIDE.U32 R24, R26, 0x8, R12 ;  /* 0x000000081a187825 */ /* 0x001fe200078e000c */
[-CC-:B--2---:R-:W-:Y:S02]  /*4ee10*/  SHF.R.U64 R4, R20, R23.reuse, R21.reuse ;  /* 0x0000001714047219 */ /* 0x184fe40000001215 */
[----:B------:R-:W-:Y:S02]  /*4ee20*/  SHF.R.U32.HI R0, RZ, R23, R21 ;  /* 0x00000017ff007219 */ /* 0x000fe40000011615 */
[----:B------:R-:W-:Y:S02]  /*4ee30*/  @P0 IADD3 R21, PT, PT, -R23, 0x40, RZ ;  /* 0x0000004017150810 */ /* 0x000fe40007ffe1ff */
[----:B------:R-:W-:Y:S02]  /*4ee40*/  LOP3.LUT R23, R22, 0x3f, RZ, 0xc0, !PT ;  /* 0x0000003f16177812 */ /* 0x000fe400078ec0ff */
[CC--:B---3--:R-:W-:Y:S02]  /*4ee50*/  @P0 SHF.L.U64.HI R19, R18.reuse, R21.reuse, R19 ;  /* 0x0000001512130219 */ /* 0x0c8fe40000010213 */
[----:B------:R-:W-:-:S02]  /*4ee60*/  @P0 SHF.L.U32 R21, R18, R21, RZ ;  /* 0x0000001512150219 */ /* 0x000fc400000006ff */
[----:B------:R-:W-:Y:S02]  /*4ee70*/  ISETP.GE.U32.AND P2, PT, R23, 0x20, PT ;  /* 0x000000201700780c */ /* 0x000fe40003f46070 */
[----:B------:R-:W-:Y:S02]  /*4ee80*/  @P0 LOP3.LUT R4, R21, R4, RZ, 0xfc, !PT ;  /* 0x0000000415040212 */ /* 0x000fe400078efcff */
[----:B------:R-:W2:Y:S01]  /*4ee90*/  LDG.E.64.CONSTANT R20, desc[UR4][R24.64] ;  /* 0x0000000418147981 */ /* 0x000ea2000c1e9b00 */
[C---:B------:R-:W-:Y:S02]  /*4eea0*/  LOP3.LUT R26, R0.reuse, 0x1, RZ, 0xc0, !PT ;  /* 0x00000001001a7812 */ /* 0x040fe400078ec0ff */
[----:B------:R-:W-:Y:S01]  /*4eeb0*/  @P0 LOP3.LUT R26, R0, 0x1, R19, 0xf8, !PT ;  /* 0x00000001001a0812 */ /* 0x000fe200078ef813 */
[----:B------:R-:W-:-:S05]  /*4eec0*/  VIADD R0, R5, 0xe0 ;  /* 0x000000e005007836 */ /* 0x000fca0000000000 */
[----:B------:R0:W3:Y:S01]  /*4eed0*/  @P2 LDG.E.64.CONSTANT R18, desc[UR4][R24.64+0x80] ;  /* 0x0000800418122981 */ /* 0x0000e2000c1e9b00 */
[----:B------:R-:W-:-:S05]  /*4eee0*/  SHF.R.U32.HI R0, RZ, 0x4, R0 ;  /* 0x00000004ff007819 */ /* 0x000fca0000011600 */
[----:B------:R-:W-:Y:S02]  /*4eef0*/  IMAD R22, R0, 0x21, RZ ;  /* 0x0000002100167824 */ /* 0x000fe400078e02ff */
[----:B0-----:R-:W-:-:S03]  /*4ef00*/  IMAD.MOV.U32 R25, RZ, RZ, R26 ;  /* 0x000000ffff197224 */ /* 0x001fc600078e001a */
[----:B------:R-:W-:Y:S01]  /*4ef10*/  SHF.R.U32.HI R26, RZ, 0x2, R22 ;  /* 0x00000002ff1a7819 */ /* 0x000fe20000011616 */
[----:B------:R-:W-:-:S03]  /*4ef20*/  IMAD.MOV.U32 R24, RZ, RZ, R4 ;  /* 0x000000ffff187224 */ /* 0x000fc600078e0004 */
[----:B------:R-:W-:Y:S02]  /*4ef30*/  LOP3.LUT R26, R26, 0x7f0, RZ, 0xc0, !PT ;  /* 0x000007f01a1a7812 */ /* 0x000fe400078ec0ff */
[----:B------:R0:W-:Y:S02]  /*4ef40*/  STG.E.64 desc[UR4][R8.64+0x300], R24 ;  /* 0x0003001808007986 */ /* 0x0001e4000c101b04 */
[----:B------:R-:W-:Y:S02]  /*4ef50*/  LOP3.LUT R26, R26, 0xf, R5, 0xf8, !PT ;  /* 0x0000000f1a1a7812 */ /* 0x000fe400078ef805 */
[-CC-:B----4-:R-:W-:Y:S02]  /*4ef60*/  SHF.R.U64 R4, R16, R29.reuse, R17.reuse ;  /* 0x0000001d10047219 */ /* 0x190fe40000001211 */
[----:B------:R-:W-:Y:S02]  /*4ef70*/  SHF.R.U32.HI R0, RZ, R29, R17 ;  /* 0x0000001dff007219 */ /* 0x000fe40000011611 */
[----:B------:R-:W-:-:S02]  /*4ef80*/  @P4 IADD3 R17, PT, PT, -R29, 0x40, RZ ;  /* 0x000000401d114810 */ /* 0x000fc40007ffe1ff */
[----:B------:R-:W-:Y:S01]  /*4ef90*/  LOP3.LUT R29, R22, 0x3f, RZ, 0xc0, !PT ;  /* 0x0000003f161d7812 */ /* 0x000fe200078ec0ff */
[----:B------:R-:W-:Y:S01]  /*4efa0*/  IMAD.MOV.U32 R22, RZ, RZ, R4 ;  /* 0x000000ffff167224 */ /* 0x000fe200078e0004 */
[CC--:B-----5:R-:W-:Y:S02]  /*4efb0*/  @P4 SHF.L.U64.HI R11, R10.reuse, R17.reuse, R11 ;  /* 0x000000110a0b4219 */ /* 0x0e0fe4000001020b */
[----:B------:R-:W-:Y:S01]  /*4efc0*/  @P4 SHF.L.U32 R17, R10, R17, RZ ;  /* 0x000000110a114219 */ /* 0x000fe200000006ff */
[----:B0-----:R-:W-:Y:S01]  /*4efd0*/  IMAD.WIDE.U32 R24, R26, 0x8, R12 ;  /* 0x000000081a187825 */ /* 0x001fe200078e000c */
[----:B------:R-:W-:Y:S02]  /*4efe0*/  ISETP.GE.U32.AND P1, PT, R29, 0x20, PT ;  /* 0x000000201d00780c */ /* 0x000fe40003f26070 */
[----:B------:R-:W-:Y:S02]  /*4eff0*/  @P4 LOP3.LUT R22, R17, R4, RZ, 0xfc, !PT ;  /* 0x0000000411164212 */ /* 0x000fe400078efcff */
[----:B------:R-:W4:Y:S01]  /*4f000*/  LDG.E.64.CONSTANT R16, desc[UR4][R24.64] ;  /* 0x0000000418107981 */ /* 0x000f22000c1e9b00 */
[----:B------:R-:W-:-:S02]  /*4f010*/  LOP3.LUT R26, R0, 0x1, RZ, 0xc0, !PT ;  /* 0x00000001001a7812 */ /* 0x000fc400078ec0ff */
[----:B------:R-:W-:Y:S01]  /*4f020*/  @P4 LOP3.LUT R26, R0, 0x1, R11, 0xf8, !PT ;  /* 0x00000001001a4812 */ /* 0x000fe200078ef80b */
[----:B------:R-:W-:-:S05]  /*4f030*/  VIADD R0, R5, 0x100 ;  /* 0x0000010005007836 */ /* 0x000fca0000000000 */
[----:B------:R0:W5:Y:S01]  /*4f040*/  @P1 LDG.E.64.CONSTANT R10, desc[UR4][R24.64+0x80] ;  /* 0x00008004180a1981 */ /* 0x000162000c1e9b00 */
[----:B------:R-:W-:-:S05]  /*4f050*/  SHF.R.U32.HI R0, RZ, 0x4, R0 ;  /* 0x00000004ff007819 */ /* 0x000fca0000011600 */
[----:B------:R-:W-:Y:S02]  /*4f060*/  IMAD R4, R0, 0x21, RZ ;  /* 0x0000002100047824 */ /* 0x000fe400078e02ff */
[----:B0-----:R-:W-:-:S03]  /*4f070*/  IMAD.MOV.U32 R24, RZ, RZ, R22 ;  /* 0x000000ffff187224 */ /* 0x001fc600078e0016 */
[----:B------:R-:W-:Y:S01]  /*4f080*/  SHF.R.U32.HI R22, RZ, 0x2, R4 ;  /* 0x00000002ff167819 */ /* 0x000fe20000011604 */
[----:B------:R-:W-:-:S03]  /*4f090*/  IMAD.MOV.U32 R25, RZ, RZ, R26 ;  /* 0x000000ffff197224 */ /* 0x000fc600078e001a */
[----:B------:R-:W-:Y:S02]  /*4f0a0*/  LOP3.LUT R22, R22, 0x7f0, RZ, 0xc0, !PT ;  /* 0x000007f016167812 */ /* 0x000fe400078ec0ff */
[----:B------:R0:W-:Y:S01]  /*4f0b0*/  STG.E.64 desc[UR4][R8.64+0x400], R24 ;  /* 0x0004001808007986 */ /* 0x0001e2000c101b04 */
[-CC-:B------:R-:W-:Y:S02]  /*4f0c0*/  SHF.R.U64 R14, R14, R27.reuse, R15.reuse ;  /* 0x0000001b0e0e7219 */ /* 0x180fe4000000120f */
[----:B------:R-:W-:Y:S02]  /*4f0d0*/  SHF.R.U32.HI R0, RZ, R27, R15 ;  /* 0x0000001bff007219 */ /* 0x000fe4000001160f */
[----:B------:R-:W-:Y:S02]  /*4f0e0*/  @P3 IADD3 R15, PT, PT, -R27, 0x40, RZ ;  /* 0x000000401b0f3810 */ /* 0x000fe40007ffe1ff */
[----:B------:R-:W-:Y:S02]  /*4f0f0*/  LOP3.LUT R22, R22, 0xf, R5, 0xf8, !PT ;  /* 0x0000000f16167812 */ /* 0x000fe400078ef805 */
[----:B------:R-:W-:-:S02]  /*4f100*/  LOP3.LUT R27, R4, 0x3f, RZ, 0xc0, !PT ;  /* 0x0000003f041b7812 */ /* 0x000fc400078ec0ff */
[CC--:B------:R-:W-:Y:S02]  /*4f110*/  @P3 SHF.L.U64.HI R4, R6.reuse, R15.reuse, R7 ;  /* 0x0000000f06043219 */ /* 0x0c0fe40000010207 */
[----:B------:R-:W-:Y:S01]  /*4f120*/  @P3 SHF.L.U32 R7, R6, R15, RZ ;  /* 0x0000000f06073219 */ /* 0x000fe200000006ff */
[----:B0-----:R-:W-:Y:S01]  /*4f130*/  IMAD.WIDE.U32 R24, R22, 0x8, R12 ;  /* 0x0000000816187825 */ /* 0x001fe200078e000c */
[----:B------:R-:W-:-:S03]  /*4f140*/  ISETP.GE.U32.AND P0, PT, R27, 0x20, PT ;  /* 0x000000201b00780c */ /* 0x000fc60003f06070 */
[----:B------:R-:W-:Y:S01]  /*4f150*/  IMAD.MOV.U32 R22, RZ, RZ, R14 ;  /* 0x000000ffff167224 */ /* 0x000fe200078e000e */
[----:B------:R-:W-:Y:S02]  /*4f160*/  @P3 LOP3.LUT R22, R7, R14, RZ, 0xfc, !PT ;  /* 0x0000000e07163212 */ /* 0x000fe400078efcff */
[----:B------:R-:W5:Y:S07]  /*4f170*/  LDG.E.64.CONSTANT R14, desc[UR4][R24.64] ;  /* 0x00000004180e7981 */ /* 0x000f6e000c1e9b00 */
[----:B------:R0:W5:Y:S01]  /*4f180*/  @P0 LDG.E.64.CONSTANT R6, desc[UR4][R24.64+0x80] ;  /* 0x0000800418060981 */ /* 0x000162000c1e9b00 */
[----:B------:R-:W-:-:S02]  /*4f190*/  LOP3.LUT R26, R0, 0x1, RZ, 0xc0, !PT ;  /* 0x00000001001a7812 */ /* 0x000fc400078ec0ff */
        /* <DEDUP_REMOVED lines=13> */
[----:B------:R-:W-:Y:S01]  /*4f270*/  @P2 IADD3 R21, PT, PT, -R23, 0x40, RZ ;  /* 0x0000004017152810 */ /* 0x000fe20007ffe1ff */
[----:B------:R-:W-:Y:S01]  /*4f280*/  IMAD.MOV.U32 R26, RZ, RZ, R20 ;  /* 0x000000ffff1a7224 */ /* 0x000fe200078e0014 */
[----:B------:R-:W-:Y:S02]  /*4f290*/  LOP3.LUT R23, R4, 0x3f, RZ, 0xc0, !PT ;  /* 0x0000003f04177812 */ /* 0x000fe400078ec0ff */
[----:B---3--:R-:W-:Y:S02]  /*4f2a0*/  @P2 SHF.L.U64.HI R4, R18, R21, R19 ;  /* 0x0000001512042219 */ /* 0x008fe40000010213 */
[----:B------:R-:W-:-:S02]  /*4f2b0*/  ISETP.GE.U32.AND P3, PT, R23, 0x20, PT ;  /* 0x000000201700780c */ /* 0x000fc40003f66070 */
[----:B------:R-:W-:-:S04]  /*4f2c0*/  @P2 SHF.L.U32 R19, R18, R21, RZ ;  /* 0x0000001512132219 */ /* 0x000fc800000006ff */
[----:B------:R-:W-:Y:S02]  /*4f2d0*/  @P2 LOP3.LUT R26, R19, R20, RZ, 0xfc, !PT ;  /* 0x00000014131a2212 */ /* 0x000fe400078efcff */
[----:B------:R-:W2:Y:S05]  /*4f2e0*/  LDG.E.64.CONSTANT R18, desc[UR4][R24.64] ;  /* 0x0000000418127981 */ /* 0x000eaa000c1e9b00 */
[----:B------:R0:W3:Y:S01]  /*4f2f0*/  @P3 LDG.E.64.CONSTANT R20, desc[UR4][R24.64+0x80] ;  /* 0x0000800418143981 */ /* 0x0000e2000c1e9b00 */
        /* <DEDUP_REMOVED lines=8> */
[----:B------:R-:W-:Y:S02]  /*4f380*/  SHF.R.U32.HI R26, RZ, 0x2, R22 ;  /* 0x00000002ff1a7819 */ /* 0x000fe40000011616 */
[-CC-:B----4-:R-:W-:Y:S02]  /*4f390*/  SHF.R.U64 R4, R16, R29.reuse, R17.reuse ;  /* 0x0000001d10047219 */ /* 0x190fe40000001211 */
[----:B------:R-:W-:Y:S02]  /*4f3a0*/  SHF.R.U32.HI R0, RZ, R29, R17 ;  /* 0x0000001dff007219 */ /* 0x000fe40000011611 */
[----:B------:R-:W-:Y:S02]  /*4f3b0*/  LOP3.LUT R26, R26, 0x7f0, RZ, 0xc0, !PT ;  /* 0x000007f01a1a7812 */ /* 0x000fe400078ec0ff */
[----:B------:R-:W-:-:S02]  /*4f3c0*/  @P1 IADD3 R17, PT, PT, -R29, 0x40, RZ ;  /* 0x000000401d111810 */ /* 0x000fc40007ffe1ff */
[----:B------:R-:W-:Y:S01]  /*4f3d0*/  LOP3.LUT R29, R22, 0x3f, RZ, 0xc0, !PT ;  /* 0x0000003f161d7812 */ /* 0x000fe200078ec0ff */
[----:B------:R-:W-:Y:S01]  /*4f3e0*/  IMAD.MOV.U32 R22, RZ, RZ, R4 ;  /* 0x000000ffff167224 */ /* 0x000fe200078e0004 */
[----:B------:R-:W-:Y:S02]  /*4f3f0*/  LOP3.LUT R26, R26, 0xf, R5, 0xf8, !PT ;  /* 0x0000000f1a1a7812 */ /* 0x000fe400078ef805 */
[----:B------:R-:W-:Y:S02]  /*4f400*/  ISETP.GE.U32.AND P2, PT, R29, 0x20, PT ;  /* 0x000000201d00780c */ /* 0x000fe40003f46070 */
[-C--:B-----5:R-:W-:Y:S01]  /*4f410*/  @P1 SHF.L.U64.HI R11, R10, R17.reuse, R11 ;  /* 0x000000110a0b1219 */ /* 0x0a0fe2000001020b */
[----:B0-----:R-:W-:Y:S01]  /*4f420*/  IMAD.WIDE.U32 R24, R26, 0x8, R12 ;  /* 0x000000081a187825 */ /* 0x001fe200078e000c */
[----:B------:R-:W-:-:S04]  /*4f430*/  @P1 SHF.L.U32 R17, R10, R17, RZ ;  /* 0x000000110a111219 */ /* 0x000fc800000006ff */
[----:B------:R-:W-:Y:S02]  /*4f440*/  @P1 LOP3.LUT R22, R17, R4, RZ, 0xfc, !PT ;  /* 0x0000000411161212 */ /* 0x000fe400078efcff */
[----:B------:R-:W4:Y:S01]  /*4f450*/  LDG.E.64.CONSTANT R16, desc[UR4][R24.64] ;  /* 0x0000000418107981 */ /* 0x000f22000c1e9b00 */
[C---:B------:R-:W-:Y:S02]  /*4f460*/  LOP3.LUT R26, R0.reuse, 0x1, RZ, 0xc0, !PT ;  /* 0x00000001001a7812 */ /* 0x040fe400078ec0ff */
[----:B------:R-:W-:Y:S02]  /*4f470*/  @P1 LOP3.LUT R26, R0, 0x1, R11, 0xf8, !PT ;  /* 0x00000001001a1812 */ /* 0x000fe400078ef80b */
[----:B------:R0:W5:Y:S01]  /*4f480*/  @P2 LDG.E.64.CONSTANT R10, desc[UR4][R24.64+0x80] ;  /* 0x00008004180a2981 */ /* 0x000162000c1e9b00 */
[----:B------:R-:W-:-:S05]  /*4f490*/  VIADD R0, R5, 0x160 ;  /* 0x0000016005007836 */ /* 0x000fca0000000000 */
[----:B------:R-:W-:Y:S01]  /*4f4a0*/  SHF.R.U32.HI R0, RZ, 0x4, R0 ;  /* 0x00000004ff007819 */ /* 0x000fe20000011600 */
[----:B0-----:R-:W-:-:S04]  /*4f4b0*/  IMAD.MOV.U32 R24, RZ, RZ, R22 ;  /* 0x000000ffff187224 */ /* 0x001fc800078e0016 */
[----:B------:R-:W-:Y:S02]  /*4f4c0*/  IMAD R4, R0, 0x21, RZ ;  /* 0x0000002100047824 */ /* 0x000fe400078e02ff */
[----:B------:R-:W-:-:S03]  /*4f4d0*/  IMAD.MOV.U32 R25, RZ, RZ, R26 ;  /* 0x000000ffff197224 */ /* 0x000fc600078e001a */
[----:B------:R-:W-:Y:S02]  /*4f4e0*/  SHF.R.U32.HI R22, RZ, 0x2, R4 ;  /* 0x00000002ff167819 */ /* 0x000fe40000011604 */
[----:B------:R0:W-:Y:S01]  /*4f4f0*/  STG.E.64 desc[UR4][R8.64+0x700], R24 ;  /* 0x0007001808007986 */ /* 0x0001e2000c101b04 */
[-CC-:B------:R-:W-:Y:S02]  /*4f500*/  SHF.R.U64 R14, R14, R27.reuse, R15.reuse ;  /* 0x0000001b0e0e7219 */ /* 0x180fe4000000120f */
[----:B------:R-:W-:Y:S02]  /*4f510*/  SHF.R.U32.HI R0, RZ, R27, R15 ;  /* 0x0000001bff007219 */ /* 0x000fe4000001160f */
[----:B------:R-:W-:Y:S02]  /*4f520*/  LOP3.LUT R22, R22, 0x7f0, RZ, 0xc0, !PT ;  /* 0x000007f016167812 */ /* 0x000fe400078ec0ff */
[----:B------:R-:W-:Y:S02]  /*4f530*/  @P0 IADD3 R15, PT, PT, -R27, 0x40, RZ ;  /* 0x000000401b0f0810 */ /* 0x000fe40007ffe1ff */
[----:B------:R-:W-:-:S02]  /*4f540*/  LOP3.LUT R27, R4, 0x3f, RZ, 0xc0, !PT ;  /* 0x0000003f041b7812 */ /* 0x000fc400078ec0ff */
[----:B------:R-:W-:Y:S02]  /*4f550*/  LOP3.LUT R22, R22, 0xf, R5, 0xf8, !PT ;  /* 0x0000000f16167812 */ /* 0x000fe400078ef805 */
[----:B------:R-:W-:Y:S02]  /*4f560*/  ISETP.GE.U32.AND P1, PT, R27, 0x20, PT ;  /* 0x000000201b00780c */ /* 0x000fe40003f26070 */
[-C--:B------:R-:W-:Y:S01]  /*4f570*/  @P0 SHF.L.U64.HI R4, R6, R15.reuse, R7 ;  /* 0x0000000f06040219 */ /* 0x080fe20000010207 */
[----:B0-----:R-:W-:Y:S01]  /*4f580*/  IMAD.WIDE.U32 R24, R22, 0x8, R12 ;  /* 0x0000000816187825 */ /* 0x001fe200078e000c */
[----:B------:R-:W-:-:S03]  /*4f590*/  @P0 SHF.L.U32 R7, R6, R15, RZ ;  /* 0x0000000f06070219 */ /* 0x000fc600000006ff */
[----:B------:R-:W-:Y:S01]  /*4f5a0*/  IMAD.MOV.U32 R22, RZ, RZ, R14 ;  /* 0x000000ffff167224 */ /* 0x000fe200078e000e */
[----:B------:R-:W-:Y:S02]  /*4f5b0*/  @P0 LOP3.LUT R22, R7, R14, RZ, 0xfc, !PT ;  /* 0x0000000e07160212 */ /* 0x000fe400078efcff */
        /* <DEDUP_REMOVED lines=9> */
[----:B------:R0:W-:Y:S01]  /*4f650*/  STG.E.64 desc[UR4][R8.64+0x800], R24 ;  /* 0x0008001808007986 */ /* 0x0001e2000c101b04 */
[-CC-:B--2---:R-:W-:Y:S02]  /*4f660*/  SHF.R.U64 R4, R18, R23.reuse, R19.reuse ;  /* 0x0000001712047219 */ /* 0x184fe40000001213 */
[----:B------:R-:W-:Y:S02]  /*4f670*/  SHF.R.U32.HI R0, RZ, R23, R19 ;  /* 0x00000017ff007219 */ /* 0x000fe40000011613 */
[----:B------:R-:W-:Y:S02]  /*4f680*/  @P3 IADD3 R23, PT, PT, -R23, 0x40, RZ ;  /* 0x0000004017173810 */ /* 0x000fe40007ffe1ff */
[----:B------:R-:W-:Y:S02]  /*4f690*/  SHF.R.U32.HI R18, RZ, 0x2, R22 ;  /* 0x00000002ff127819 */ /* 0x000fe40000011616 */
[----:B---3--:R-:W-:Y:S02]  /*4f6a0*/  @P3 SHF.L.U64.HI R21, R20, R23, R21 ;  /* 0x0000001714153219 */ /* 0x008fe40000010215 */
[----:B------:R-:W-:-:S02]  /*4f6b0*/  LOP3.LUT R18, R18, 0x7f0, RZ, 0xc0, !PT ;  /* 0x000007f012127812 */ /* 0x000fc400078ec0ff */
[----:B------:R-:W-:Y:S02]  /*4f6c0*/  @P3 SHF.L.U32 R20, R20, R23, RZ ;  /* 0x0000001714143219 */ /* 0x000fe400000006ff */
[----:B------:R-:W-:Y:S02]  /*4f6d0*/  LOP3.LUT R23, R22, 0x3f, RZ, 0xc0, !PT ;  /* 0x0000003f16177812 */ /* 0x000fe400078ec0ff */
[----:B------:R-:W-:Y:S02]  /*4f6e0*/  LOP3.LUT R19, R18, 0xf, R5, 0xf8, !PT ;  /* 0x0000000f12137812 */ /* 0x000fe400078ef805 */
[----:B------:R-:W-:Y:S02]  /*4f6f0*/  ISETP.GE.U32.AND P4, PT, R23, 0x20, PT ;  /* 0x000000201700780c */ /* 0x000fe40003f86070 */
[C---:B------:R-:W-:Y:S01]  /*4f700*/  LOP3.LUT R22, R0.reuse, 0x1, RZ, 0xc0, !PT ;  /* 0x0000000100167812 */ /* 0x040fe200078ec0ff */
[----:B0-----:R-:W-:Y:S01]  /*4f710*/  IMAD.WIDE.U32 R24, R19, 0x8, R12 ;  /* 0x0000000813187825 */ /* 0x001fe200078e000c */
[----:B------:R-:W-:-:S02]  /*4f720*/  @P3 LOP3.LUT R22, R0, 0x1, R21, 0xf8, !PT ;  /* 0x0000000100163812 */ /* 0x000fc400078ef815 */
[----:B------:R-:W-:Y:S02]  /*4f730*/  @P3 LOP3.LUT R4, R20, R4, RZ, 0xfc, !PT ;  /* 0x0000000414043212 */ /* 0x000fe400078efcff */
[----:B------:R-:W2:Y:S01]  /*4f740*/  LDG.E.64.CONSTANT R18, desc[UR4][R24.64] ;  /* 0x0000000418127981 */ /* 0x000ea2000c1e9b00 */
[----:B------:R-:W-:-:S04]  /*4f750*/  VIADD R0, R5, 0x1a0 ;  /* 0x000001a005007836 */ /* 0x000fc80000000000 */
[----:B------:R0:W3:Y:S01]  /*4f760*/  @P4 LDG.E.64.CONSTANT R20, desc[UR4][R24.64+0x80] ;  /* 0x0000800418144981 */ /* 0x0000e2000c1e9b00 */
[----:B------:R-:W-:-:S05]  /*4f770*/  SHF.R.U32.HI R0, RZ, 0x4, R0 ;  /* 0x00000004ff007819 */ /* 0x000fca0000011600 */
[----:B------:R-:W-:Y:S02]  /*4f780*/  IMAD R0, R0, 0x21, RZ ;  /* 0x0000002100007824 */ /* 0x000fe400078e02ff */
[----:B0-----:R-:W-:-:S03]  /*4f790*/  IMAD.MOV.U32 R25, RZ, RZ, R22 ;  /* 0x000000ffff197224 */ /* 0x001fc600078e0016 */
[----:B------:R-:W-:Y:S01]  /*4f7a0*/  SHF.R.U32.HI R22, RZ, 0x2, R0 ;  /* 0x00000002ff167819 */ /* 0x000fe20000011600 */
[----:B------:R-:W-:Y:S01]  /*4f7b0*/  IMAD.MOV.U32 R24, RZ, RZ, R4 ;  /* 0x000000ffff187224 */ /* 0x000fe200078e0004 */
[----:B------:R-:W-:Y:S02]  /*4f7c0*/  LOP3.LUT R0, R0, 0x3f, RZ, 0xc0, !PT ;  /* 0x0000003f00007812 */ /* 0x000fe400078ec0ff */
[----:B------:R-:W-:Y:S02]  /*4f7d0*/  LOP3.LUT R22, R22, 0x7f0, RZ, 0xc0, !PT ;  /* 0x000007f016167812 */ /* 0x000fe400078ec0ff */
[----:B------:R-:W-:Y:S01]  /*4f7e0*/  ISETP.GE.U32.AND P3, PT, R0, 0x20, PT ;  /* 0x000000200000780c */ /* 0x000fe20003f66070 */
[----:B------:R0:W-:Y:S01]  /*4f7f0*/  STG.E.64 desc[UR4][R8.64+0x900], R24 ;  /* 0x0009001808007986 */ /* 0x0001e2000c101b04 */
[-CC-:B----4-:R-:W-:Y:S02]  /*4f800*/  SHF.R.U64 R16, R16, R29.reuse, R17.reuse ;  /* 0x0000001d10107219 */ /* 0x190fe40000001211 */
[----:B------:R-:W-:-:S02]  /*4f810*/  SHF.R.U32.HI R4, RZ, R29, R17 ;  /* 0x0000001dff047219 */ /* 0x000fc40000011611 */
[----:B------:R-:W-:Y:S02]  /*4f820*/  @P2 IADD3 R29, PT, PT, -R29, 0x40, RZ ;  /* 0x000000401d1d2810 */ /* 0x000fe40007ffe1ff */
[----:B------:R-:W-:Y:S01]  /*4f830*/  LOP3.LUT R17, R22, 0xf, R5, 0xf8, !PT ;  /* 0x0000000f16117812 */ /* 0x000fe200078ef805 */
[----:B------:R-:W-:Y:S01]  /*4f840*/  IMAD.MOV.U32 R22, RZ, RZ, R16 ;  /* 0x000000ffff167224 */ /* 0x000fe200078e0010 */
[CC--:B-----5:R-:W-:Y:S02]  /*4f850*/  @P2 SHF.L.U64.HI R11, R10.reuse, R29.reuse, R11 ;  /* 0x0000001d0a0b2219 */ /* 0x0e0fe4000001020b */
[----:B------:R-:W-:Y:S01]  /*4f860*/  @P2 SHF.L.U32 R29, R10, R29, RZ ;  /* 0x0000001d0a1d2219 */ /* 0x000fe200000006ff */
[----:B0-----:R-:W-:-:S03]  /*4f870*/  IMAD.WIDE.U32 R24, R17, 0x8, R12 ;  /* 0x0000000811187825 */ /* 0x001fc600078e000c */
        /* <DEDUP_REMOVED lines=11> */
[----:B------:R-:W-:Y:S01]  /*4f930*/  LOP3.LUT R29, R29, 0x3f, RZ, 0xc0, !PT ;  /* 0x0000003f1d1d7812 */ /* 0x000fe200078ec0ff */
[----:B------:R0:W-:Y:S01]  /*4f940*/  STG.E.64 desc[UR4][R8.64+0xa00], R24 ;  /* 0x000a001808007986 */ /* 0x0001e2000c101b04 */
[----:B------:R-:W-:Y:S02]  /*4f950*/  LOP3.LUT R26, R26, 0x7f0, RZ, 0xc0, !PT ;  /* 0x000007f01a1a7812 */ /* 0x000fe400078ec0ff */
[-CC-:B------:R-:W-:Y:S02]  /*4f960*/  SHF.R.U64 R22, R14, R27.reuse, R15.reuse ;  /* 0x0000001b0e167219 */ /* 0x180fe4000000120f */
[----:B------:R-:W-:Y:S02]  /*4f970*/  SHF.R.U32.HI R4, RZ, R27, R15 ;  /* 0x0000001bff047219 */ /* 0x000fe4000001160f */
[----:B------:R-:W-:-:S02]  /*4f980*/  @P1 IADD3 R15, PT, PT, -R27, 0x40, RZ ;  /* 0x000000401b0f1810 */ /* 0x000fc40007ffe1ff */
[----:B------:R-:W-:Y:S02]  /*4f990*/  LOP3.LUT R26, R26, 0xf, R5, 0xf8, !PT ;  /* 0x0000000f1a1a7812 */ /* 0x000fe400078ef805 */
[----:B------:R-:W-:Y:S02]  /*4f9a0*/  ISETP.GE.U32.AND P0, PT, R29, 0x20, PT ;  /* 0x000000201d00780c */ /* 0x000fe40003f06070 */
[-C--:B------:R-:W-:Y:S01]  /*4f9b0*/  @P1 SHF.L.U64.HI R27, R6, R15.reuse, R7 ;  /* 0x0000000f061b1219 */ /* 0x080fe20000010207 */
[----:B0-----:R-:W-:Y:S01]  /*4f9c0*/  IMAD.WIDE.U32 R24, R26, 0x8, R12 ;  /* 0x000000081a187825 */ /* 0x001fe200078e000c */
[----:B------:R-:W-:-:S04]  /*4f9d0*/  @P1 SHF.L.U32 R7, R6, R15, RZ ;  /* 0x0000000f06071219 */ /* 0x000fc800000006ff */
[----:B------:R-:W-:Y:S02]  /*4f9e0*/  @P1 LOP3.LUT R22, R7, R22, RZ, 0xfc, !PT ;  /* 0x0000001607161212 */ /* 0x000fe400078efcff */
[----:B------:R-:W5:Y:S04]  /*4f9f0*/  LDG.E.64.CONSTANT R6, desc[UR4][R24.64] ;  /* 0x0000000418067981 */ /* 0x000f68000c1e9b00 */
[----:B------:R0:W5:Y:S01]  /*4fa00*/  @P0 LDG.E.64.CONSTANT R14, desc[UR4][R24.64+0x80] ;  /* 0x00008004180e0981 */ /* 0x000162000c1e9b00 */
[C---:B------:R-:W-:Y:S02]  /*4fa10*/  LOP3.LUT R26, R4.reuse, 0x1, RZ, 0xc0, !PT ;  /* 0x00000001041a7812 */ /* 0x040fe400078ec0ff */
[----:B------:R-:W-:Y:S02]  /*4fa20*/  @P1 LOP3.LUT R26, R4, 0x1, R27, 0xf8, !PT ;  /* 0x00000001041a1812 */ /* 0x000fe400078ef81b */
[----:B--2---:R-:W-:-:S02]  /*4fa30*/  SHF.R.U64 R18, R18, R23, R19 ;  /* 0x0000001712127219 */ /* 0x004fc40000001213 */
[----:B------:R-:W-:Y:S01]  /*4fa40*/  SHF.R.U32.HI R4, RZ, R23, R19 ;  /* 0x00000017ff047219 */ /* 0x000fe20000011613 */
[----:B------:R-:W-:Y:S01]  /*4fa50*/  VIADD R19, R5, 0x1e0 ;  /* 0x000001e005137836 */ /* 0x000fe20000000000 */
[----:B------:R-:W-:-:S04]  /*4fa60*/  @P4 IADD3 R23, PT, PT, -R23, 0x40, RZ ;  /* 0x0000004017174810 */ /* 0x000fc80007ffe1ff */
[CC--:B---3--:R-:W-:Y:S02]  /*4fa70*/  @P4 SHF.L.U64.HI R21, R20.reuse, R23.reuse, R21 ;  /* 0x0000001714154219 */ /* 0x0c8fe40000010215 */
[----:B------:R-:W-:Y:S01]  /*4fa80*/  @P4 SHF.L.U32 R23, R20, R23, RZ ;  /* 0x0000001714174219 */ /* 0x000fe200000006ff */
[----:B------:R-:W-:Y:S01]  /*4fa90*/  VIADD R20, R5, 0x200 ;  /* 0x0000020005147836 */ /* 0x000fe20000000000 */
[----:B------:R-:W-:Y:S02]  /*4faa0*/  SHF.R.U32.HI R19, RZ, 0x4, R19 ;  /* 0x00000004ff137819 */ /* 0x000fe40000011613 */
[----:B------:R-:W-:Y:S02]  /*4fab0*/  @P4 LOP3.LUT R18, R23, R18, RZ, 0xfc, !PT ;  /* 0x0000001217124212 */ /* 0x000fe400078efcff */
[----:B------:R-:W-:Y:S01]  /*4fac0*/  SHF.R.U32.HI R27, RZ, 0x4, R20 ;  /* 0x00000004ff1b7819 */ /* 0x000fe20000011614 */
[----:B------:R-:W-:Y:S01]  /*4fad0*/  IMAD R23, R19, 0x21, RZ ;  /* 0x0000002113177824 */ /* 0x000fe200078e02ff */
[C---:B------:R-:W-:Y:S01]  /*4fae0*/  LOP3.LUT R19, R4.reuse, 0x1, RZ, 0xc0, !PT ;  /* 0x0000000104137812 */ /* 0x040fe200078ec0ff */
[----:B------:R-:W-:Y:S01]  /*4faf0*/  IMAD.MOV.U32 R20, RZ, RZ, R22 ;  /* 0x000000ffff147224 */ /* 0x000fe200078e0016 */
[----:B------:R-:W-:Y:S01]  /*4fb00*/  @P4 LOP3.LUT R19, R4, 0x1, R21, 0xf8, !PT ;  /* 0x0000000104134812 */ /* 0x000fe200078ef815 */
[----:B------:R-:W-:Y:S01]  /*4fb10*/  IMAD.MOV.U32 R21, RZ, RZ, R26 ;  /* 0x000000ffff157224 */ /* 0x000fe200078e001a */
[----:B------:R-:W-:Y:S01]  /*4fb20*/  SHF.R.U32.HI R4, RZ, 0x2, R23 ;  /* 0x00000002ff047819 */ /* 0x000fe20000011617 */
[----:B------:R-:W-:Y:S01]  /*4fb30*/  IMAD R27, R27, 0x21, RZ ;  /* 0x000000211b1b7824 */ /* 0x000fe200078e02ff */
[----:B------:R-:W-:Y:S01]  /*4fb40*/  LOP3.LUT R23, R23, 0x3f, RZ, 0xc0, !PT ;  /* 0x0000003f17177812 */ /* 0x000fe200078ec0ff */
[----:B------:R1:W-:Y:S01]  /*4fb50*/  STG.E.64 desc[UR4][R8.64+0xc00], R18 ;  /* 0x000c001208007986 */ /* 0x0003e2000c101b04 */
[----:B------:R-:W-:-:S02]  /*4fb60*/  LOP3.LUT R4, R4, 0x7f0, RZ, 0xc0, !PT ;  /* 0x000007f004047812 */ /* 0x000fc400078ec0ff */
[----:B------:R-:W-:Y:S01]  /*4fb70*/  ISETP.GE.U32.AND P2, PT, R23, 0x20, PT ;  /* 0x000000201700780c */ /* 0x000fe20003f46070 */
[----:B------:R2:W-:Y:S01]  /*4fb80*/  STG.E.64 desc[UR4][R8.64+0xb00], R20 ;  /* 0x000b001408007986 */ /* 0x0005e2000c101b04 */
[----:B0-----:R-:W-:Y:S02]  /*4fb90*/  LOP3.LUT R25, R4, 0xf, R5, 0xf8, !PT ;  /* 0x0000000f04197812 */ /* 0x001fe400078ef805 */
[----:B------:R-:W-:Y:S02]  /*4fba0*/  SHF.R.U32.HI R22, RZ, 0x2, R27 ;  /* 0x00000002ff167819 */ /* 0x000fe4000001161b */
[----:B------:R-:W-:Y:S01]  /*4fbb0*/  LOP3.LUT R27, R27, 0x3f, RZ, 0xc0, !PT ;  /* 0x0000003f1b1b7812 */ /* 0x000fe200078ec0ff */
[----:B------:R-:W-:-:S05]  /*4fbc0*/  IMAD.WIDE.U32 R24, R25, 0x8, R12 ;  /* 0x0000000819187825 */ /* 0x000fca00078e000c */
[----:B-1----:R-:W3:Y:S01]  /*4fbd0*/  LDG.E.64.CONSTANT R18, desc[UR4][R24.64] ;  /* 0x0000000418127981 */ /* 0x002ee2000c1e9b00 */
[----:B----4-:R-:W-:-:S03]  /*4fbe0*/  SHF.R.U64 R16, R16, R0, R17 ;  /* 0x0000000010107219 */ /* 0x010fc60000001211 */
[----:B--2---:R0:W2:Y:S01]  /*4fbf0*/  @P2 LDG.E.64.CONSTANT R20, desc[UR4][R24.64+0x80] ;  /* 0x0000800418142981 */ /* 0x0040a2000c1e9b00 */
[----:B------:R-:W-:Y:S02]  /*4fc00*/  SHF.R.U32.HI R4, RZ, R0, R17 ;  /* 0x00000000ff047219 */ /* 0x000fe40000011611 */
[----:B------:R-:W-:Y:S02]  /*4fc10*/  @P3 IADD3 R17, PT, PT, -R0, 0x40, RZ ;  /* 0x0000004000113810 */ /* 0x000fe40007ffe1ff */
[----:B------:R-:W-:Y:S02]  /*4fc20*/  LOP3.LUT R22, R22, 0x7f0, RZ, 0xc0, !PT ;  /* 0x000007f016167812 */ /* 0x000fe400078ec0ff */
[CC--:B-----5:R-:W-:Y:S02]  /*4fc30*/  @P3 SHF.L.U64.HI R11, R10.reuse, R17.reuse, R11 ;  /* 0x000000110a0b3219 */ /* 0x0e0fe4000001020b */
[----:B------:R-:W-:Y:S02]  /*4fc40*/  ISETP.GE.U32.AND P4, PT, R27, 0x20, PT ;  /* 0x000000201b00780c */ /* 0x000fe40003f86070 */
[----:B------:R-:W-:-:S02]  /*4fc50*/  @P3 SHF.L.U32 R10, R10, R17, RZ ;  /* 0x000000110a0a3219 */ /* 0x000fc400000006ff */
[----:B------:R-:W-:Y:S01]  /*4fc60*/  LOP3.LUT R17, R22, 0xf, R5, 0xf8, !PT ;  /* 0x0000000f16117812 */ /* 0x000fe200078ef805 */
[----:B------:R-:W-:Y:S01]  /*4fc70*/  IMAD.MOV.U32 R0, RZ, RZ, R16 ;  /* 0x000000ffff007224 */ /* 0x000fe200078e0010 */
[----:B------:R-:W-:-:S03]  /*4fc80*/  @P3 LOP3.LUT R0, R10, R16, RZ, 0xfc, !PT ;  /* 0x000000100a003212 */ /* 0x000fc600078efcff */
[----:B------:R-:W-:Y:S01]  /*4fc90*/  IMAD.WIDE.U32 R16, R17, 0x8, R12 ;  /* 0x0000000811107825 */ /* 0x000fe200078e000c */
[C---:B------:R-:W-:Y:S02]  /*4fca0*/  LOP3.LUT R26, R4.reuse, 0x1, RZ, 0xc0, !PT ;  /* 0x00000001041a7812 */ /* 0x040fe400078ec0ff */
[----:B------:R-:W-:Y:S02]  /*4fcb0*/  @P3 LOP3.LUT R26, R4, 0x1, R11, 0xf8, !PT ;  /* 0x00000001041a3812 */ /* 0x000fe400078ef80b */
[----:B------:R-:W4:Y:S01]  /*4fcc0*/  LDG.E.64.CONSTANT R10, desc[UR4][R16.64] ;  /* 0x00000004100a7981 */ /* 0x000f22000c1e9b00 */
[----:B------:R-:W-:-:S03]  /*4fcd0*/  VIADD R4, R5, 0x220 ;  /* 0x0000022005047836 */ /* 0x000fc60000000000 */
[----:B------:R-:W5:Y:S02]  /*4fce0*/  @P4 LDG.E.64.CONSTANT R16, desc[UR4][R16.64+0x80] ;  /* 0x0000800410104981 */ /* 0x000f64000c1e9b00 */
[----:B------:R-:W-:Y:S01]  /*4fcf0*/  SHF.R.U32.HI R4, RZ, 0x4, R4 ;  /* 0x00000004ff047819 */ /* 0x000fe20000011604 */
[----:B0-----:R-:W-:-:S04]  /*4fd00*/  IMAD.MOV.U32 R25, RZ, RZ, R26 ;  /* 0x000000ffff197224 */ /* 0x001fc800078e001a */
[----:B------:R-:W-:-:S05]  /*4fd10*/  IMAD R22, R4, 0x21, RZ ;  /* 0x0000002104167824 */ /* 0x000fca00078e02ff */
[----:B------:R-:W-:Y:S01]  /*4fd20*/  SHF.R.U32.HI R26, RZ, 0x2, R22 ;  /* 0x00000002ff1a7819 */ /* 0x000fe20000011616 */
[----:B------:R-:W-:Y:S01]  /*4fd30*/  IMAD.MOV.U32 R24, RZ, RZ, R0 ;  /* 0x000000ffff187224 */ /* 0x000fe200078e0000 */
[----:B------:R-:W-:Y:S02]  /*4fd40*/  LOP3.LUT R22, R22, 0x3f, RZ, 0xc0, !PT ;  /* 0x0000003f16167812 */ /* 0x000fe400078ec0ff */
[----:B------:R-:W-:Y:S02]  /*4fd50*/  LOP3.LUT R26, R26, 0x7f0, RZ, 0xc0, !PT ;  /* 0x000007f01a1a7812 */ /* 0x000fe400078ec0ff */
[-CC-:B------:R-:W-:Y:S02]  /*4fd60*/  SHF.R.U64 R4, R6, R29.reuse, R7.reuse ;  /* 0x0000001d06047219 */ /* 0x180fe40000001207 */
[----:B------:R-:W-:Y:S02]  /*4fd70*/  SHF.R.U32.HI R0, RZ, R29, R7 ;  /* 0x0000001dff007219 */ /* 0x000fe40000011607 */
[----:B------:R-:W-:-:S02]  /*4fd80*/  @P0 IADD3 R7, PT, PT, -R29, 0x40, RZ ;  /* 0x000000401d070810 */ /* 0x000fc40007ffe1ff */
[----:B------:R-:W-:Y:S02]  /*4fd90*/  LOP3.LUT R26, R26, 0xf, R5, 0xf8, !PT ;  /* 0x0000000f1a1a7812 */ /* 0x000fe400078ef805 */
[----:B------:R-:W-:Y:S01]  /*4fda0*/  ISETP.GE.U32.AND P1, PT, R22, 0x20, PT ;  /* 0x000000201600780c */ /* 0x000fe20003f26070 */
[----:B------:R0:W-:Y:S01]  /*4fdb0*/  STG.E.64 desc[UR4][R8.64+0xd00], R24 ;  /* 0x000d001808007986 */ /* 0x0001e2000c101b04 */
        /* <DEDUP_REMOVED lines=10> */
[----:B0-----:R-:W-:Y:S01]  /*4fe60*/  IMAD.MOV.U32 R24, RZ, RZ, R4 ;  /* 0x000000ffff187224 */ /* 0x001fe200078e0004 */
[----:B------:R-:W-:-:S03]  /*4fe70*/  @P2 IADD3 R4, PT, PT, -R23, 0x40, RZ ;  /* 0x0000004017042810 */ /* 0x000fc60007ffe1ff */
[----:B------:R-:W-:Y:S02]  /*4fe80*/  IMAD R29, R0, 0x21, RZ ;  /* 0x00000021001d7824 */ /* 0x000fe400078e02ff */
[----:B------:R-:W-:-:S05]  /*4fe90*/  IMAD.MOV.U32 R25, RZ, RZ, R26 ;  /* 0x000000ffff197224 */ /* 0x000fca00078e001a */
[----:B------:R0:W-:Y:S01]  /*4fea0*/  STG.E.64 desc[UR4][R8.64+0xe00], R24 ;  /* 0x000e001808007986 */ /* 0x0001e2000c101b04 */
[-CC-:B---3--:R-:W-:Y:S02]  /*4feb0*/  SHF.R.U64 R0, R18, R23.reuse, R19.reuse ;  /* 0x0000001712007219 */ /* 0x188fe40000001213 */
[----:B------:R-:W-:Y:S02]  /*4fec0*/  SHF.R.U32.HI R18, RZ, R23, R19 ;  /* 0x00000017ff127219 */ /* 0x000fe40000011613 */
[CC--:B--2---:R-:W-:Y:S02]  /*4fed0*/  @P2 SHF.L.U64.HI R19, R20.reuse, R4.reuse, R21 ;  /* 0x0000000414132219 */ /* 0x0c4fe40000010215 */
[----:B------:R-:W-:Y:S02]  /*4fee0*/  @P2 SHF.L.U32 R21, R20, R4, RZ ;  /* 0x0000000414152219 */ /* 0x000fe400000006ff */
[----:B------:R-:W-:Y:S02]  /*4fef0*/  SHF.R.U32.HI R4, RZ, 0x2, R29 ;  /* 0x00000002ff047819 */ /* 0x000fe4000001161d */
[----:B------:R-:W-:-:S02]  /*4ff00*/  LOP3.LUT R29, R29, 0x3f, RZ, 0xc0, !PT ;  /* 0x0000003f1d1d7812 */ /* 0x000fc400078ec0ff */
[----:B------:R-:W-:Y:S02]  /*4ff10*/  LOP3.LUT R4, R4, 0x7f0, RZ, 0xc0, !PT ;  /* 0x000007f004047812 */ /* 0x000fe400078ec0ff */
[----:B------:R-:W-:Y:S02]  /*4ff20*/  ISETP.GE.U32.AND P0, PT, R29, 0x20, PT ;  /* 0x000000201d00780c */ /* 0x000fe40003f06070 */
[----:B0-----:R-:W-:Y:S02]  /*4ff30*/  LOP3.LUT R25, R4, 0xf, R5, 0xf8, !PT ;  /* 0x0000000f04197812 */ /* 0x001fe400078ef805 */
[C---:B------:R-:W-:Y:S02]  /*4ff40*/  LOP3.LUT R23, R18.reuse, 0x1, RZ, 0xc0, !PT ;  /* 0x0000000112177812 */ /* 0x040fe400078ec0ff */
[----:B------:R-:W-:Y:S02]  /*4ff50*/  @P2 LOP3.LUT R0, R21, R0, RZ, 0xfc, !PT ;  /* 0x0000000015002212 */ /* 0x000fe400078efcff */
[----:B------:R-:W-:Y:S01]  /*4ff60*/  @P2 LOP3.LUT R23, R18, 0x1, R19, 0xf8, !PT ;  /* 0x0000000112172812 */ /* 0x000fe200078ef813 */
[----:B------:R-:W-:Y:S01]  /*4ff70*/  IMAD.WIDE.U32 R18, R25, 0x8, R12 ;  /* 0x0000000819127825 */ /* 0x000fe200078e000c */
[----:B------:R-:W-:-:S02]  /*4ff80*/  @P4 IADD3 R21, PT, PT, -R27, 0x40, RZ ;  /* 0x000000401b154810 */ /* 0x000fc40007ffe1ff */
[-CC-:B----4-:R-:W-:Y:S01]  /*4ff90*/  SHF.R.U64 R4, R10, R27.reuse, R11.reuse ;  /* 0x0000001b0a047219 */ /* 0x190fe2000000120b */
[----:B------:R-:W-:Y:S01]  /*4ffa0*/  VIADD R20, R5, 0x260 ;  /* 0x0000026005147836 */ /* 0x000fe20000000000 */
[----:B------:R-:W-:Y:S02]  /*4ffb0*/  SHF.R.U32.HI R11, RZ, R27, R11 ;  /* 0x0000001bff0b7219 */ /* 0x000fe4000001160b */
[CC--:B-----5:R-:W-:Y:S02]  /*4ffc0*/  @P4 SHF.L.U64.HI R10, R16.reuse, R21.reuse, R17 ;  /* 0x00000015100a4219 */ /* 0x0e0fe40000010211 */
[----:B------:R-:W-:Y:S02]  /*4ffd0*/  @P4 SHF.L.U32 R25, R16, R21, RZ ;  /* 0x0000001510194219 */ /* 0x000fe400000006ff */
[----:B------:R-:W2:Y:S01]  /*4ffe0*/  LDG.E.64.CONSTANT R16, desc[UR4][R18.64] ;  /* 0x0000000412107981 */ /* 0x000ea2000c1e9b00 */
[----:B------:R-:W-:-:S03]  /*4fff0*/  SHF.R.U32.HI R27, RZ, 0x4, R20 ;  /* 0x00000004ff1b7819 */ /* 0x000fc60000011614 */
[----:B------:R0:W3:Y:S01]  /*50000*/  @P0 LDG.E.64.CONSTANT R20, desc[UR4][R18.64+0x80] ;  /* 0x0000800412140981 */ /* 0x0000e2000c1e9b00 */
[----:B------:R-:W-:Y:S01]  /*50010*/  LOP3.LUT R26, R11, 0x1, RZ, 0xc0, !PT ;  /* 0x000000010b1a7812 */ /* 0x000fe200078ec0ff */
[----:B------:R-:W-:Y:S01]  /*50020*/  IMAD R27, R27, 0x21, RZ ;  /* 0x000000211b1b7824 */ /* 0x000fe200078e02ff */
[----:B------:R-:W-:Y:S01]  /*50030*/  @P4 LOP3.LUT R26, R11, 0x1, R10, 0xf8, !PT ;  /* 0x000000010b1a4812 */ /* 0x000fe200078ef80a */
[----:B------:R-:W-:Y:S01]  /*50040*/  VIADD R11, R5, 0x280 ;  /* 0x00000280050b7836 */ /* 0x000fe20000000000 */
[----:B------:R-:W-:Y:S02]  /*50050*/  @P4 LOP3.LUT R4, R25, R4, RZ, 0xfc, !PT ;  /* 0x0000000419044212 */ /* 0x000fe400078efcff */
[----:B------:R-:W-:Y:S02]  /*50060*/  SHF.R.U32.HI R10, RZ, 0x2, R27 ;  /* 0x00000002ff0a7819 */ /* 0x000fe4000001161b */
[----:B------:R-:W-:Y:S01]  /*50070*/  SHF.R.U32.HI R11, RZ, 0x4, R11 ;  /* 0x00000004ff0b7819 */ /* 0x000fe2000001160b */
[----:B------:R-:W-:Y:S01]  /*50080*/  IMAD.MOV.U32 R24, RZ, RZ, R0 ;  /* 0x000000ffff187224 */ /* 0x000fe200078e0000 */
[----:B------:R-:W-:Y:S01]  /*50090*/  LOP3.LUT R10, R10, 0x7f0, RZ, 0xc0, !PT ;  /* 0x000007f00a0a7812 */ /* 0x000fe200078ec0ff */
[----:B------:R-:W-:Y:S01]  /*500a0*/  IMAD.MOV.U32 R25, RZ, RZ, R23 ;  /* 0x000000ffff197224 */ /* 0x000fe200078e0017 */
[----:B------:R-:W-:Y:S01]  /*500b0*/  LOP3.LUT R27, R27, 0x3f, RZ, 0xc0, !PT ;  /* 0x0000003f1b1b7812 */ /* 0x000fe200078ec0ff */
[----:B------:R-:W-:Y:S01]  /*500c0*/  IMAD R23, R11, 0x21, RZ ;  /* 0x000000210b177824 */ /* 0x000fe200078e02ff */
[----:B0-----:R-:W-:-:S02]  /*500d0*/  LOP3.LUT R19, R10, 0xf, R5, 0xf8, !PT ;  /* 0x0000000f0a137812 */ /* 0x001fc400078ef805 */
[----:B------:R0:W-:Y:S01]  /*500e0*/  STG.E.64 desc[UR4][R8.64+0xf00], R24 ;  /* 0x000f001808007986 */ /* 0x0001e2000c101b04 */
[----:B------:R-:W-:Y:S02]  /*500f0*/  ISETP.GE.U32.AND P2, PT, R27, 0x20, PT ;  /* 0x000000201b00780c */ /* 0x000fe40003f46070 */
[----:B------:R-:W-:-:S04]  /*50100*/  IMAD.WIDE.U32 R18, R19, 0x8, R12 ;  /* 0x0000000813127825 */ /* 0x000fc800078e000c */
[----:B0-----:R-:W-:Y:S01]  /*50110*/  IMAD.MOV.U32 R25, RZ, RZ, R26 ;  /* 0x000000ffff197224 */ /* 0x001fe200078e001a */
[----:B------:R-:W-:Y:S01]  /*50120*/  SHF.R.U32.HI R26, RZ, 0x2, R23 ;  /* 0x00000002ff1a7819 */ /* 0x000fe20000011617 */
[----:B------:R-:W-:-:S05]  /*50130*/  IMAD.MOV.U32 R24, RZ, RZ, R4 ;  /* 0x000000ffff187224 */ /* 0x000fca00078e0004 */
[----:B------:R-:W4:Y:S01]  /*50140*/  @P2 LDG.E.64.CONSTANT R10, desc[UR4][R18.64+0x80] ;  /* 0x00008004120a2981 */ /* 0x000f22000c1e9b00 */
[----:B------:R-:W-:Y:S02]  /*50150*/  LOP3.LUT R28, R26, 0x7f0, RZ, 0xc0, !PT ;  /* 0x000007f01a1c7812 */ /* 0x000fe400078ec0ff */
[-CC-:B------:R-:W-:Y:S02]  /*50160*/  SHF.R.U64 R4, R6, R22.reuse, R7.reuse ;  /* 0x0000001606047219 */ /* 0x180fe40000001207 */
[----:B------:R-:W-:Y:S02]  /*50170*/  SHF.R.U32.HI R0, RZ, R22, R7 ;  /* 0x00000016ff007219 */ /* 0x000fe40000011607 */
[----:B------:R-:W-:Y:S01]  /*50180*/  @P1 IADD3 R26, PT, PT, -R22, 0x40, RZ ;  /* 0x00000040161a1810 */ /* 0x000fe20007ffe1ff */
[----:B------:R-:W5:Y:S01]  /*50190*/  LDG.E.64.CONSTANT R6, desc[UR4][R18.64] ;  /* 0x0000000412067981 */ /* 0x000f62000c1e9b00 */
[----:B------:R-:W-:Y:S02]  /*501a0*/  LOP3.LUT R28, R28, 0xf, R5, 0xf8, !PT ;  /* 0x0000000f1c1c7812 */ /* 0x000fe400078ef805 */
[CC--:B------:R-:W-:Y:S01]  /*501b0*/  @P1 SHF.L.U64.HI R22, R14.reuse, R26.reuse, R15 ;  /* 0x0000001a0e161219 */ /* 0x0c0fe2000001020f */
[----:B------:R0:W-:Y:S01]  /*501c0*/  STG.E.64 desc[UR4][R8.64+0x1000], R24 ;  /* 0x0010001808007986 */ /* 0x0001e2000c101b04 */
[----:B------:R-:W-:-:S02]  /*501d0*/  @P1 SHF.L.U32 R15, R14, R26, RZ ;  /* 0x0000001a0e0f1219 */ /* 0x000fc400000006ff */
[----:B------:R-:W-:Y:S02]  /*501e0*/  LOP3.LUT R23, R23, 0x3f, RZ, 0xc0, !PT ;  /* 0x0000003f17177812 */ /* 0x000fe400078ec0ff */
[----:B------:R-:W-:Y:S01]  /*501f0*/  @P1 LOP3.LUT R4, R15, R4, RZ, 0xfc, !PT ;  /* 0x000000040f041212 */ /* 0x000fe200078efcff */
[----:B0-----:R-:W-:-:S05]  /*50200*/  IMAD.WIDE.U32 R24, R28, 0x8, R12 ;  /* 0x000000081c187825 */ /* 0x001fca00078e000c */
[----:B------:R-:W4:Y:S01]  /*50210*/  LDG.E.64.CONSTANT R14, desc[UR4][R24.64] ;  /* 0x00000004180e7981 */ /* 0x000f22000c1e9b00 */
[----:B------:R-:W-:-:S13]  /*50220*/  ISETP.GE.U32.AND P3, PT, R23, 0x20, PT ;  /* 0x000000201700780c */ /* 0x000fda0003f66070 */
[----:B------:R0:W4:Y:S01]  /*50230*/  @P3 LDG.E.64.CONSTANT R18, desc[UR4][R24.64+0x80] ;  /* 0x0000800418123981 */ /* 0x000122000c1e9b00 */
[C---:B------:R-:W-:Y:S02]  /*50240*/  LOP3.LUT R26, R0.reuse, 0x1, RZ, 0xc0, !PT ;  /* 0x00000001001a7812 */ /* 0x040fe400078ec0ff */
[----:B------:R-:W-:Y:S02]  /*50250*/  @P1 LOP3.LUT R26, R0, 0x1, R22, 0xf8, !PT ;  /* 0x00000001001a1812 */ /* 0x000fe400078ef816 */
[-CC-:B--2---:R-:W-:Y:S02]  /*50260*/  SHF.R.U64 R16, R16, R29.reuse, R17.reuse ;  /* 0x0000001d10107219 */ /* 0x184fe40000001211 */
[----:B------:R-:W-:Y:S01]  /*50270*/  SHF.R.U32.HI R0, RZ, R29, R17 ;  /* 0x0000001dff007219 */ /* 0x000fe20000011611 */
[----:B------:R-:W-:Y:S01]  /*50280*/  VIADD R17, R5, 0x2a0 ;  /* 0x000002a005117836 */ /* 0x000fe20000000000 */
[----:B------:R-:W-:-:S04]  /*50290*/  @P0 IADD3 R29, PT, PT, -R29, 0x40, RZ ;  /* 0x000000401d1d0810 */ /* 0x000fc80007ffe1ff */
[CC--:B---3--:R-:W-:Y:S02]  /*502a0*/  @P0 SHF.L.U64.HI R21, R20.reuse, R29.reuse, R21 ;  /* 0x0000001d14150219 */ /* 0x0c8fe40000010215 */
[----:B------:R-:W-:Y:S02]  /*502b0*/  @P0 SHF.L.U32 R29, R20, R29, RZ ;  /* 0x0000001d141d0219 */ /* 0x000fe400000006ff */
[----:B------:R-:W-:-:S05]  /*502c0*/  SHF.R.U32.HI R20, RZ, 0x4, R17 ;  /* 0x00000004ff147819 */ /* 0x000fca0000011611 */
[----:B0-----:R-:W-:Y:S02]  /*502d0*/  IMAD R25, R20, 0x21, RZ ;  /* 0x0000002114197824 */ /* 0x001fe400078e02ff */
[----:B------:R-:W-:Y:S01]  /*502e0*/  VIADD R20, R5, 0x2c0 ;  /* 0x000002c005147836 */ /* 0x000fe20000000000 */
[C---:B------:R-:W-:Y:S02]  /*502f0*/  LOP3.LUT R17, R0.reuse, 0x1, RZ, 0xc0, !PT ;  /* 0x0000000100117812 */ /* 0x040fe400078ec0ff */
[----:B------:R-:W-:Y:S02]  /*50300*/  @P0 LOP3.LUT R17, R0, 0x1, R21, 0xf8, !PT ;  /* 0x0000000100110812 */ /* 0x000fe400078ef815 */
[----:B------:R-:W-:Y:S01]  /*50310*/  SHF.R.U32.HI R22, RZ, 0x4, R20 ;  /* 0x00000004ff167819 */ /* 0x000fe20000011614 */
[----:B------:R-:W-:Y:S01]  /*50320*/  IMAD.MOV.U32 R20, RZ, RZ, R4 ;  /* 0x000000ffff147224 */ /* 0x000fe200078e0004 */
[----:B------:R-:W-:Y:S02]  /*50330*/  SHF.R.U32.HI R0, RZ, 0x2, R25 ;  /* 0x00000002ff007819 */ /* 0x000fe40000011619 */
[----:B------:R-:W-:Y:S01]  /*50340*/  LOP3.LUT R25, R25, 0x3f, RZ, 0xc0, !PT ;  /* 0x0000003f19197812 */ /* 0x000fe200078ec0ff */
[----:B------:R-:W-:Y:S01]  /*50350*/  IMAD R4, R22, 0x21, RZ ;  /* 0x0000002116047824 */ /* 0x000fe200078e02ff */
[----:B------:R-:W-:Y:S01]  /*50360*/  LOP3.LUT R0, R0, 0x7f0, RZ, 0xc0, !PT ;  /* 0x000007f000007812 */ /* 0x000fe200078ec0ff */
[----:B------:R-:W-:Y:S01]  /*50370*/  IMAD.MOV.U32 R21, RZ, RZ, R26 ;  /* 0x000000ffff157224 */ /* 0x000fe200078e001a */
[----:B------:R-:W-:-:S02]  /*50380*/  @P0 LOP3.LUT R16, R29, R16, RZ, 0xfc, !PT ;  /* 0x000000101d100212 */ /* 0x000fc400078efcff */
[----:B------:R-:W-:Y:S02]  /*50390*/  ISETP.GE.U32.AND P0, PT, R25, 0x20, PT ;  /* 0x000000201900780c */ /* 0x000fe40003f06070 */
[----:B------:R-:W-:Y:S02]  /*503a0*/  SHF.R.U32.HI R26, RZ, 0x2, R4 ;  /* 0x00000002ff1a7819 */ /* 0x000fe40000011604 */
[----:B------:R-:W-:Y:S01]  /*503b0*/  LOP3.LUT R29, R0, 0xf, R5, 0xf8, !PT ;  /* 0x0000000f001d7812 */ /* 0x000fe200078ef805 */
[----:B------:R0:W-:Y:S01]  /*503c0*/  STG.E.64 desc[UR4][R8.64+0x1200], R16 ;  /* 0x0012001008007986 */ /* 0x0001e2000c101b04 */
[----:B------:R-:W-:Y:S02]  /*503d0*/  LOP3.LUT R26, R26, 0x7f0, RZ, 0xc0, !PT ;  /* 0x000007f01a1a7812 */ /* 0x000fe400078ec0ff */
[----:B------:R-:W-:Y:S01]  /*503e0*/  @P2 IADD3 R22, PT, PT, -R27, 0x40, RZ ;  /* 0x000000401b162810 */ /* 0x000fe20007ffe1ff */
[----:B------:R1:W-:Y:S01]  /*503f0*/  STG.E.64 desc[UR4][R8.64+0x1100], R20 ;  /* 0x0011001408007986 */ /* 0x0003e2000c101b04 */
[----:B-----5:R-:W-:-:S02]  /*50400*/  SHF.R.U64 R24, R6, R27, R7 ;  /* 0x0000001b06187219 */ /* 0x020fc40000001207 */
[----:B------:R-:W-:Y:S02]  /*50410*/  SHF.R.U32.HI R0, RZ, R27, R7 ;  /* 0x0000001bff007219 */ /* 0x000fe40000011607 */
[----:B------:R-:W-:Y:S01]  /*50420*/  LOP3.LUT R27, R4, 0x3f, RZ, 0xc0, !PT ;  /* 0x0000003f041b7812 */ /* 0x000fe200078ec0ff */
[----:B0-----:R-:W-:Y:S01]  /*50430*/  IMAD.WIDE.U32 R16, R29, 0x8, R12 ;  /* 0x000000081d107825 */ /* 0x001fe200078e000c */
[-C--:B----4-:R-:W-:Y:S02]  /*50440*/  @P2 SHF.L.U64.HI R29, R10, R22.reuse, R11 ;  /* 0x000000160a1d2219 */ /* 0x090fe4000001020b */
[----:B-1----:R-:W-:Y:S02]  /*50450*/  LOP3.LUT R21, R26, 0xf, R5, 0xf8, !PT ;  /* 0x0000000f1a157812 */ /* 0x002fe400078ef805 */
[----:B------:R-:W2:Y:S01]  /*50460*/  LDG.E.64.CONSTANT R6, desc[UR4][R16.64] ;  /* 0x0000000410067981 */ /* 0x000ea2000c1e9b00 */
[----:B------:R-:W-:Y:S02]  /*50470*/  @P2 SHF.L.U32 R22, R10, R22, RZ ;  /* 0x000000160a162219 */ /* 0x000fe400000006ff */
[----:B------:R-:W-:Y:S01]  /*50480*/  ISETP.GE.U32.AND P1, PT, R27, 0x20, PT ;  /* 0x000000201b00780c */ /* 0x000fe20003f26070 */
[----:B------:R-:W3:Y:S01]  /*50490*/  @P0 LDG.E.64.CONSTANT R10, desc[UR4][R16.64+0x80] ;  /* 0x00008004100a0981 */ /* 0x000ee2000c1e9b00 */
[----:B------:R-:W-:Y:S01]  /*504a0*/  IMAD.WIDE.U32 R20, R21, 0x8, R12 ;  /* 0x0000000815147825 */ /* 0x000fe200078e000c */
[----:B------:R-:W-:-:S02]  /*504b0*/  LOP3.LUT R26, R0, 0x1, RZ, 0xc0, !PT ;  /* 0x00000001001a7812 */ /* 0x000fc400078ec0ff */
[----:B------:R-:W-:Y:S02]  /*504c0*/  @P2 LOP3.LUT R24, R22, R24, RZ, 0xfc, !PT ;  /* 0x0000001816182212 */ /* 0x000fe400078efcff */
[----:B------:R-:W-:Y:S01]  /*504d0*/  @P2 LOP3.LUT R26, R0, 0x1, R29, 0xf8, !PT ;  /* 0x00000001001a2812 */ /* 0x000fe200078ef81d */
[----:B------:R-:W-:Y:S01]  /*504e0*/  VIADD R4, R5, 0x2e0 ;  /* 0x000002e005047836 */ /* 0x000fe20000000000 */
[-CC-:B------:R-:W-:Y:S02]  /*504f0*/  SHF.R.U64 R0, R14, R23.reuse, R15.reuse ;  /* 0x000000170e007219 */ /* 0x180fe4000000120f */
[----:B------:R-:W-:Y:S02]  /*50500*/  SHF.R.U32.HI R22, RZ, R23, R15 ;  /* 0x00000017ff167219 */ /* 0x000fe4000001160f */
[----:B------:R-:W4:Y:S01]  /*50510*/  LDG.E.64.CONSTANT R14, desc[UR4][R20.64] ;  /* 0x00000004140e7981 */ /* 0x000f22000c1e9b00 */
[----:B------:R-:W-:-:S03]  /*50520*/  SHF.R.U32.HI R4, RZ, 0x4, R4 ;  /* 0x00000004ff047819 */ /* 0x000fc60000011604 */
[----:B------:R-:W5:Y:S02]  /*50530*/  @P1 LDG.E.64.CONSTANT R16, desc[UR4][R20.64+0x80] ;  /* 0x0000800414101981 */ /* 0x000f64000c1e9b00 */
[----:B------:R-:W-:Y:S01]  /*50540*/  IMAD R29, R4, 0x21, RZ ;  /* 0x00000021041d7824 */ /* 0x000fe200078e02ff */
[----:B------:R-:W-:-:S04]  /*50550*/  @P3 IADD3 R23, PT, PT, -R23, 0x40, RZ ;  /* 0x0000004017173810 */ /* 0x000fc80007ffe1ff */
[----:B------:R-:W-:Y:S02]  /*50560*/  SHF.R.U32.HI R4, RZ, 0x2, R29 ;  /* 0x00000002ff047819 */ /* 0x000fe4000001161d */
[CC--:B------:R-:W-:Y:S02]  /*50570*/  @P3 SHF.L.U64.HI R19, R18.reuse, R23.reuse, R19 ;  /* 0x0000001712133219 */ /* 0x0c0fe40000010213 */
[----:B------:R-:W-:Y:S02]  /*50580*/  @P3 SHF.L.U32 R23, R18, R23, RZ ;  /* 0x0000001712173219 */ /* 0x000fe400000006ff */
[----:B------:R-:W-:Y:S02]  /*50590*/  LOP3.LUT R4, R4, 0x7f0, RZ, 0xc0, !PT ;  /* 0x000007f004047812 */ /* 0x000fe400078ec0ff */
[----:B------:R-:W-:Y:S02]  /*505a0*/  LOP3.LUT R29, R29, 0x3f, RZ, 0xc0, !PT ;  /* 0x0000003f1d1d7812 */ /* 0x000fe400078ec0ff */
[----:B------:R-:W-:-:S02]  /*505b0*/  @P3 LOP3.LUT R0, R23, R0, RZ, 0xfc, !PT ;  /* 0x0000000017003212 */ /* 0x000fc400078efcff */
[----:B------:R-:W-:Y:S02]  /*505c0*/  LOP3.LUT R23, R4, 0xf, R5, 0xf8, !PT ;  /* 0x0000000f04177812 */ /* 0x000fe400078ef805 */
[----:B------:R-:W-:Y:S02]  /*505d0*/  ISETP.GE.U32.AND P2, PT, R29, 0x20, PT ;  /* 0x000000201d00780c */ /* 0x000fe40003f46070 */
[C---:B------:R-:W-:Y:S02]  /*505e0*/  LOP3.LUT R4, R22.reuse, 0x1, RZ, 0xc0, !PT ;  /* 0x0000000116047812 */ /* 0x040fe400078ec0ff */
[----:B------:R-:W-:Y:S01]  /*505f0*/  @P3 LOP3.LUT R4, R22, 0x1, R19, 0xf8, !PT ;  /* 0x0000000116043812 */ /* 0x000fe200078ef813 */
[----:B------:R-:W-:-:S05]  /*50600*/  IMAD.WIDE.U32 R22, R23, 0x8, R12 ;  /* 0x0000000817167825 */ /* 0x000fca00078e000c */
[----:B------:R-:W5:Y:S04]  /*50610*/  LDG.E.64.CONSTANT R18, desc[UR4][R22.64] ;  /* 0x0000000416127981 */ /* 0x000f68000c1e9b00 */
[----:B------:R0:W5:Y:S02]  /*50620*/  @P2 LDG.E.64.CONSTANT R20, desc[UR4][R22.64+0x80] ;  /* 0x0000800416142981 */ /* 0x000164000c1e9b00 */
[----:B0-----:R-:W-:Y:S02]  /*50630*/  IMAD.MOV.U32 R22, RZ, RZ, R24 ;  /* 0x000000ffff167224 */ /* 0x001fe400078e0018 */
[----:B------:R-:W-:Y:S02]  /*50640*/  IMAD.MOV.U32 R23, RZ, RZ, R26 ;  /* 0x000000ffff177224 */ /* 0x000fe400078e001a */
[----:B------:R-:W-:-:S03]  /*50650*/  VIADD R24, R5, 0x300 ;  /* 0x0000030005187836 */ /* 0x000fc60000000000 */
[----:B------:R0:W-:Y:S02]  /*50660*/  STG.E.64 desc[UR4][R8.64+0x1300], R22 ;  /* 0x0013001608007986 */ /* 0x0001e4000c101b04 */
[----:B------:R-:W-:Y:S01]  /*50670*/  SHF.R.U32.HI R24, RZ, 0x4, R24 ;  /* 0x00000004ff187819 */ /* 0x000fe20000011618 */
[----:B0-----:R-:W-:Y:S01]  /*50680*/  IMAD.MOV.U32 R22, RZ, RZ, R0 ;  /* 0x000000ffff167224 */ /* 0x001fe200078e0000 */
[----:B------:R-:W-:Y:S01]  /*50690*/  @P0 IADD3 R0, PT, PT, -R25, 0x40, RZ ;  /* 0x0000004019000810 */ /* 0x000fe20007ffe1ff */
[----:B------:R-:W-:-:S05]  /*506a0*/  IMAD.MOV.U32 R23, RZ, RZ, R4 ;  /* 0x000000ffff177224 */ /* 0x000fca00078e0004 */
[----:B------:R0:W-:Y:S01]  /*506b0*/  STG.E.64 desc[UR4][R8.64+0x1400], R22 ;  /* 0x0014001608007986 */ /* 0x0001e2000c101b04 */
[-CC-:B--2---:R-:W-:Y:S02]  /*506c0*/  SHF.R.U64 R4, R6, R25.reuse, R7.reuse ;  /* 0x0000001906047219 */ /* 0x184fe40000001207 */
[----:B------:R-:W-:Y:S02]  /*506d0*/  SHF.R.U32.HI R7, RZ, R25, R7 ;  /* 0x00000019ff077219 */ /* 0x000fe40000011607 */
[-C--:B---3--:R-:W-:Y:S01]  /*506e0*/  @P0 SHF.L.U64.HI R6, R10, R0.reuse, R11 ;  /* 0x000000000a060219 */ /* 0x088fe2000001020b */
[----:B------:R-:W-:Y:S01]  /*506f0*/  IMAD R25, R24, 0x21, RZ ;  /* 0x0000002118197824 */ /* 0x000fe200078e02ff */
[----:B------:R-:W-:Y:S01]  /*50700*/  @P0 SHF.L.U32 R11, R10, R0, RZ ;  /* 0x000000000a0b0219 */ /* 0x000fe200000006ff */
[----:B------:R-:W-:Y:S01]  /*50710*/  VIADD R10, R5, 0x320 ;  /* 0x00000320050a7836 */ /* 0x000fe20000000000 */
[C---:B------:R-:W-:Y:S02]  /*50720*/  LOP3.LUT R0, R7.reuse, 0x1, RZ, 0xc0, !PT ;  /* 0x0000000107007812 */ /* 0x040fe400078ec0ff */
[----:B------:R-:W-:-:S02]  /*50730*/  @P0 LOP3.LUT R0, R7, 0x1, R6, 0xf8, !PT ;  /* 0x0000000107000812 */ /* 0x000fc400078ef806 */
[----:B------:R-:W-:Y:S02]  /*50740*/  @P0 LOP3.LUT R4, R11, R4, RZ, 0xfc, !PT ;  /* 0x000000040b040212 */ /* 0x000fe400078efcff */
[----:B------:R-:W-:Y:S02]  /*50750*/  @P1 IADD3 R11, PT, PT, -R27, 0x40, RZ ;  /* 0x000000401b0b1810 */ /* 0x000fe40007ffe1ff */
[-CC-:B----4-:R-:W-:Y:S02]  /*50760*/  SHF.R.U64 R6, R14, R27.reuse, R15.reuse ;  /* 0x0000001b0e067219 */ /* 0x190fe4000000120f */
[----:B------:R-:W-:Y:S02]  /*50770*/  SHF.R.U32.HI R14, RZ, R27, R15 ;  /* 0x0000001bff0e7219 */ /* 0x000fe4000001160f */
[----:B------:R-:W-:Y:S02]  /*50780*/  SHF.R.U32.HI R7, RZ, 0x2, R25 ;  /* 0x00000002ff077819 */ /* 0x000fe40000011619 */
[----:B------:R-:W-:-:S02]  /*50790*/  SHF.R.U32.HI R27, RZ, 0x4, R10 ;  /* 0x00000004ff1b7819 */ /* 0x000fc4000001160a */
[----:B------:R-:W-:Y:S02]  /*507a0*/  LOP3.LUT R10, R7, 0x7f0, RZ, 0xc0, !PT ;  /* 0x000007f0070a7812 */ /* 0x000fe400078ec0ff */
[CC--:B-----5:R-:W-:Y:S01]  /*507b0*/  @P1 SHF.L.U64.HI R7, R16.reuse, R11.reuse, R17 ;  /* 0x0000000b10071219 */ /* 0x0e0fe20000010211 */
[----:B------:R-:W-:Y:S01]  /*507c0*/  IMAD R27, R27, 0x21, RZ ;  /* 0x000000211b1b7824 */ /* 0x000fe200078e02ff */
[----:B------:R-:W-:Y:S02]  /*507d0*/  @P1 SHF.L.U32 R15, R16, R11, RZ ;  /* 0x0000000b100f1219 */ /* 0x000fe400000006ff */
[----:B------:R-:W-:Y:S02]  /*507e0*/  LOP3.LUT R25, R25, 0x3f, RZ, 0xc0, !PT ;  /* 0x0000003f19197812 */ /* 0x000fe400078ec0ff */
[----:B------:R-:W-:Y:S02]  /*507f0*/  LOP3.LUT R11, R10, 0xf, R5, 0xf8, !PT ;  /* 0x0000000f0a0b7812 */ /* 0x000fe400078ef805 */
[C---:B------:R-:W-:Y:S01]  /*50800*/  LOP3.LUT R16, R14.reuse, 0x1, RZ, 0xc0, !PT ;  /* 0x000000010e107812 */ /* 0x040fe200078ec0ff */
[----:B------:R-:W-:Y:S01]  /*50810*/  VIADD R24, R5, 0x340 ;  /* 0x0000034005187836 */ /* 0x000fe20000000000 */
[----:B------:R-:W-:-:S02]  /*50820*/  @P1 LOP3.LUT R16, R14, 0x1, R7, 0xf8, !PT ;  /* 0x000000010e101812 */ /* 0x000fc400078ef807 */
[----:B------:R-:W-:Y:S02]  /*50830*/  SHF.R.U32.HI R14, RZ, 0x2, R27 ;  /* 0x00000002ff0e7819 */ /* 0x000fe4000001161b */
[----:B------:R-:W-:Y:S01]  /*50840*/  ISETP.GE.U32.AND P3, PT, R25, 0x20, PT ;  /* 0x000000201900780c */ /* 0x000fe20003f66070 */
[----:B------:R-:W-:Y:S01]  /*50850*/  IMAD.WIDE.U32 R10, R11, 0x8, R12 ;  /* 0x000000080b0a7825 */ /* 0x000fe200078e000c */
[----:B------:R-:W-:Y:S02]  /*50860*/  LOP3.LUT R27, R27, 0x3f, RZ, 0xc0, !PT ;  /* 0x0000003f1b1b7812 */ /* 0x000fe400078ec0ff */
[----:B------:R-:W-:Y:S01]  /*50870*/  LOP3.LUT R14, R14, 0x7f0, RZ, 0xc0, !PT ;  /* 0x000007f00e0e7812 */ /* 0x000fe200078ec0ff */
[----:B------:R-:W-:Y:S01]  /*50880*/  IMAD.MOV.U32 R17, RZ, RZ, R6 ;  /* 0x000000ffff117224 */ /* 0x000fe200078e0006 */
[----:B------:R-:W-:Y:S02]  /*50890*/  SHF.R.U32.HI R24, RZ, 0x4, R24 ;  /* 0x00000004ff187819 */ /* 0x000fe40000011618 */
[----:B------:R-:W-:-:S02]  /*508a0*/  @P1 LOP3.LUT R17, R15, R6, RZ, 0xfc, !PT ;  /* 0x000000060f111212 */ /* 0x000fc400078efcff */
[----:B------:R-:W-:Y:S01]  /*508b0*/  ISETP.GE.U32.AND P1, PT, R27, 0x20, PT ;  /* 0x000000201b00780c */ /* 0x000fe20003f26070 */
[----:B------:R-:W2:Y:S01]  /*508c0*/  LDG.E.64.CONSTANT R6, desc[UR4][R10.64] ;  /* 0x000000040a067981 */ /* 0x000ea2000c1e9b00 */
[----:B0-----:R-:W-:Y:S01]  /*508d0*/  LOP3.LUT R23, R14, 0xf, R5, 0xf8, !PT ;  /* 0x0000000f0e177812 */ /* 0x001fe200078ef805 */
[----:B------:R-:W-:Y:S02]  /*508e0*/  IMAD.MOV.U32 R14, RZ, RZ, R4 ;  /* 0x000000ffff0e7224 */ /* 0x000fe400078e0004 */
[----:B------:R-:W-:Y:S02]  /*508f0*/  IMAD.MOV.U32 R15, RZ, RZ, R0 ;  /* 0x000000ffff0f7224 */ /* 0x000fe400078e0000 */
[----:B------:R-:W-:Y:S02]  /*50900*/  IMAD R4, R24, 0x21, RZ ;  /* 0x0000002118047824 */ /* 0x000fe400078e02ff */
[----:B------:R-:W-:Y:S01]  /*50910*/  IMAD.WIDE.U32 R22, R23, 0x8, R12 ;  /* 0x0000000817167825 */ /* 0x000fe200078e000c */
[----:B------:R0:W-:Y:S02]  /*50920*/  STG.E.64 desc[UR4][R8.64+0x1500], R14 ;  /* 0x0015000e08007986 */ /* 0x0001e4000c101b04 */
[----:B------:R-:W-:-:S02]  /*50930*/  SHF.R.U32.HI R24, RZ, 0x2, R4 ;  /* 0x00000002ff187819 */ /* 0x000fc40000011604 */
[----:B------:R-:W3:Y:S02]  /*50940*/  @P3 LDG.E.64.CONSTANT R10, desc[UR4][R10.64+0x80] ;  /* 0x000080040a0a3981 */ /* 0x000ee4000c1e9b00 */
[----:B------:R-:W-:Y:S02]  /*50950*/  LOP3.LUT R24, R24, 0x7f0, RZ, 0xc0, !PT ;  /* 0x000007f018187812 */ /* 0x000fe400078ec0ff */
[-C--:B------:R-:W-:Y:S01]  /*50960*/  SHF.R.U64 R18, R18, R29.reuse, R19 ;  /* 0x0000001d12127219 */ /* 0x080fe20000001213 */
[----:B0-----:R-:W-:Y:S02]  /*50970*/  IMAD.MOV.U32 R14, RZ, RZ, R17 ;  /* 0x000000ffff0e7224 */ /* 0x001fe400078e0011 */
[----:B------:R-:W-:Y:S01]  /*50980*/  IMAD.MOV.U32 R15, RZ, RZ, R16 ;  /* 0x000000ffff0f7224 */ /* 0x000fe200078e0010 */
[----:B------:R-:W-:Y:S01]  /*50990*/  SHF.R.U32.HI R0, RZ, R29, R19 ;  /* 0x0000001dff007219 */ /* 0x000fe20000011613 */
[----:B------:R-:W4:Y:S01]  /*509a0*/  @P1 LDG.E.64.CONSTANT R16, desc[UR4][R22.64+0x80] ;  /* 0x0000800416101981 */ /* 0x000f22000c1e9b00 */
[----:B------:R-:W-:-:S03]  /*509b0*/  @P2 IADD3 R29, PT, PT, -R29, 0x40, RZ ;  /* 0x000000401d1d2810 */ /* 0x000fc60007ffe1ff */
[----:B------:R0:W-:Y:S01]  /*509c0*/  STG.E.64 desc[UR4][R8.64+0x1600], R14 ;  /* 0x0016000e08007986 */ /* 0x0001e2000c101b04 */
[----:B------:R-:W-:Y:S02]  /*509d0*/  LOP3.LUT R19, R24, 0xf, R5, 0xf8, !PT ;  /* 0x0000000f18137812 */ /* 0x000fe400078ef805 */
[CC--:B------:R-:W-:Y:S02]  /*509e0*/  @P2 SHF.L.U64.HI R24, R20.reuse, R29.reuse, R21 ;  /* 0x0000001d14182219 */ /* 0x0c0fe40000010215 */
[----:B------:R-:W-:Y:S01]  /*509f0*/  @P2 SHF.L.U32 R21, R20, R29, RZ ;  /* 0x0000001d14152219 */ /* 0x000fe200000006ff */
[----:B------:R-:W-:Y:S01]  /*50a00*/  IMAD.WIDE.U32 R28, R19, 0x8, R12 ;  /* 0x00000008131c7825 */ /* 0x000fe200078e000c */
[----:B0-----:R0:W5:Y:S01]  /*50a10*/  LDG.E.64.CONSTANT R14, desc[UR4][R22.64] ;  /* 0x00000004160e7981 */ /* 0x001162000c1e9b00 */
[----:B------:R-:W-:Y:S02]  /*50a20*/  LOP3.LUT R4, R4, 0x3f, RZ, 0xc0, !PT ;  /* 0x0000003f04047812 */ /* 0x000fe400078ec0ff */
[----:B0-----:R-:W-:Y:S01]  /*50a30*/  IMAD.MOV.U32 R22, RZ, RZ, R18 ;  /* 0x000000ffff167224 */ /* 0x001fe200078e0012 */
[----:B------:R-:W-:-:S02]  /*50a40*/  @P2 LOP3.LUT R22, R21, R18, RZ, 0xfc, !PT ;  /* 0x0000001215162212 */ /* 0x000fc400078efcff */
[----:B------:R-:W5:Y:S01]  /*50a50*/  LDG.E.64.CONSTANT R20, desc[UR4][R28.64] ;  /* 0x000000041c147981 */ /* 0x000f62000c1e9b00 */
[----:B------:R-:W-:-:S13]  /*50a60*/  ISETP.GE.U32.AND P0, PT, R4, 0x20, PT ;  /* 0x000000200400780c */ /* 0x000fda0003f06070 */
[----:B------:R-:W5:Y:S01]  /*50a70*/  @P0 LDG.E.64.CONSTANT R18, desc[UR4][R28.64+0x80] ;  /* 0x000080041c120981 */ /* 0x000f62000c1e9b00 */
[C---:B------:R-:W-:Y:S02]  /*50a80*/  LOP3.LUT R23, R0.reuse, 0x1, RZ, 0xc0, !PT ;  /* 0x0000000100177812 */ /* 0x040fe400078ec0ff */
[----:B------:R-:W-:-:S05]  /*50a90*/  @P2 LOP3.LUT R23, R0, 0x1, R24, 0xf8, !PT ;  /* 0x0000000100172812 */ /* 0x000fca00078ef818 */
[----:B------:R-:W-:Y:S01]  /*50aa0*/  STG.E.64 desc[UR4][R8.64+0x1700], R22 ;  /* 0x0017001608007986 */ /* 0x000fe2000c101b04 */
[-CC-:B--2---:R-:W-:Y:S02]  /*50ab0*/  SHF.R.U64 R0, R6, R25.reuse, R7.reuse ;  /* 0x0000001906007219 */ /* 0x184fe40000001207 */
[----:B------:R-:W-:Y:S02]  /*50ac0*/  SHF.R.U32.HI R6, RZ, R25, R7 ;  /* 0x00000019ff067219 */ /* 0x000fe40000011607 */
[----:B------:R-:W-:-:S04]  /*50ad0*/  @P3 IADD3 R25, PT, PT, -R25, 0x40, RZ ;  /* 0x0000004019193810 */ /* 0x000fc80007ffe1ff */
[CC--:B---3--:R-:W-:Y:S02]  /*50ae0*/  @P3 SHF.L.U64.HI R7, R10.reuse, R25.reuse, R11 ;  /* 0x000000190a073219 */ /* 0x0c8fe4000001020b */
[----:B------:R-:W-:Y:S02]  /*50af0*/  @P3 SHF.L.U32 R10, R10, R25, RZ ;  /* 0x000000190a0a3219 */ /* 0x000fe400000006ff */
[----:B------:R-:W-:Y:S02]  /*50b00*/  @P1 IADD3 R11, PT, PT, -R27, 0x40, RZ ;  /* 0x000000401b0b1810 */ /* 0x000fe40007ffe1ff */
[----:B------:R-:W-:Y:S02]  /*50b10*/  @P3 LOP3.LUT R0, R10, R0, RZ, 0xfc, !PT ;  /* 0x000000000a003212 */ /* 0x000fe400078efcff */
[----:B----4-:R-:W-:Y:S02]  /*50b20*/  @P1 SHF.L.U64.HI R10, R16, R11, R17 ;  /* 0x0000000b100a1219 */ /* 0x010fe40000010211 */
[----:B------:R-:W-:-:S02]  /*50b30*/  LOP3.LUT R17, R6, 0x1, RZ, 0xc0, !PT ;  /* 0x0000000106117812 */ /* 0x000fc400078ec0ff */
[----:B------:R-:W-:Y:S01]  /*50b40*/  @P3 LOP3.LUT R17, R6, 0x1, R7, 0xf8, !PT ;  /* 0x0000000106113812 */ /* 0x000fe200078ef807 */
[----:B------:R-:W-:Y:S01]  /*50b50*/  IMAD.MOV.U32 R6, RZ, RZ, R0 ;  /* 0x000000ffff067224 */ /* 0x000fe200078e0000 */
[----:B------:R-:W-:-:S03]  /*50b60*/  @P1 SHF.L.U32 R16, R16, R11, RZ ;  /* 0x0000000b10101219 */ /* 0x000fc600000006ff */
[----:B------:R-:W-:Y:S01]  /*50b70*/  IMAD.MOV.U32 R7, RZ, RZ, R17 ;  /* 0x000000ffff077224 */ /* 0x000fe200078e0011 */
[-CC-:B-----5:R-:W-:Y:S02]  /*50b80*/  SHF.R.U64 R14, R14, R27.reuse, R15.reuse ;  /* 0x0000001b0e0e7219 */ /* 0x1a0fe4000000120f */
[----:B------:R-:W-:-:S04]  /*50b90*/  SHF.R.U32.HI R15, RZ, R27, R15 ;  /* 0x0000001bff0f7219 */ /* 0x000fc8000001160f */
[C---:B------:R-:W-:Y:S02]  /*50ba0*/  LOP3.LUT R11, R15.reuse, 0x1, RZ, 0xc0, !PT ;  /* 0x000000010f0b7812 */ /* 0x040fe400078ec0ff */
[----:B------:R-:W-:Y:S01]  /*50bb0*/  @P1 LOP3.LUT R11, R15, 0x1, R10, 0xf8, !PT ;  /* 0x000000010f0b1812 */ /* 0x000fe200078ef80a */
[----:B------:R-:W-:Y:S01]  /*50bc0*/  VIADD R10, R5, 0x360 ;  /* 0x00000360050a7836 */ /* 0x000fe20000000000 */
[----:B------:R0:W-:Y:S01]  /*50bd0*/  STG.E.64 desc[UR4][R8.64+0x1800], R6 ;  /* 0x0018000608007986 */ /* 0x0001e2000c101b04 */
[----:B------:R-:W-:-:S03]  /*50be0*/  SHF.R.U64 R24, R20, R4, R21 ;  /* 0x0000000414187219 */ /* 0x000fc60000001215 */
[----:B------:R-:W-:Y:S02]  /*50bf0*/  SHF.R.U32.HI R10, RZ, 0x4, R10 ;  /* 0x00000004ff0a7819 */ /* 0x000fe4000001160a */
[----:B------:R-:W-:Y:S01]  /*50c00*/  SHF.R.U32.HI R20, RZ, R4, R21 ;  /* 0x00000004ff147219 */ /* 0x000fe20000011615 */
[----:B0-----:R-:W-:Y:S01]  /*50c10*/  IMAD.MOV.U32 R7, RZ, RZ, R11 ;  /* 0x000000ffff077224 */ /* 0x001fe200078e000b */
[----:B------:R-:W-:Y:S01]  /*50c20*/  @P0 IADD3 R11, PT, PT, -R4, 0x40, RZ ;  /* 0x00000040040b0810 */ /* 0x000fe20007ffe1ff */
[----:B------:R-:W-:Y:S01]  /*50c30*/  VIADD R4, R5, 0x380 ;  /* 0x0000038005047836 */ /* 0x000fe20000000000 */
[----:B------:R-:W-:Y:S01]  /*50c40*/  @P1 LOP3.LUT R14, R16, R14, RZ, 0xfc, !PT ;  /* 0x0000000e100e1212 */ /* 0x000fe200078efcff */
[----:B------:R-:W-:-:S03]  /*50c50*/  IMAD R25, R10, 0x21, RZ ;  /* 0x000000210a197824 */ /* 0x000fc600078e02ff */
[----:B------:R-:W-:Y:S01]  /*50c60*/  SHF.R.U32.HI R4, RZ, 0x4, R4 ;  /* 0x00000004ff047819 */ /* 0x000fe20000011604 */
[----:B------:R-:W-:Y:S01]  /*50c70*/  VIADD R10, R5, 0x3a0 ;  /* 0x000003a0050a7836 */ /* 0x000fe20000000000 */
[----:B------:R-:W-:Y:S01]  /*50c80*/  SHF.R.U32.HI R0, RZ, 0x2, R25 ;  /* 0x00000002ff007819 */ /* 0x000fe20000011619 */
[----:B------:R-:W-:Y:S01]  /*50c90*/  IMAD.MOV.U32 R6, RZ, RZ, R14 ;  /* 0x000000ffff067224 */ /* 0x000fe200078e000e */
[----:B------:R-:W-:Y:S01]  /*50ca0*/  LOP3.LUT R25, R25, 0x3f, RZ, 0xc0, !PT ;  /* 0x0000003f19197812 */ /* 0x000fe200078ec0ff */
[----:B------:R-:W-:Y:S01]  /*50cb0*/  IMAD R27, R4, 0x21, RZ ;  /* 0x00000021041b7824 */ /* 0x000fe200078e02ff */
[----:B------:R-:W-:Y:S01]  /*50cc0*/  SHF.R.U32.HI R10, RZ, 0x4, R10 ;  /* 0x00000004ff0a7819 */ /* 0x000fe2000001160a */
[----:B------:R-:W-:Y:S01]  /*50cd0*/  VIADD R14, R5, 0x3c0 ;  /* 0x000003c0050e7836 */ /* 0x000fe20000000000 */
[----:B------:R-:W-:Y:S01]  /*50ce0*/  LOP3.LUT R0, R0, 0x7f0, RZ, 0xc0, !PT ;  /* 0x000007f000007812 */ /* 0x000fe200078ec0ff */
[----:B------:R0:W-:Y:S01]  /*50cf0*/  STG.E.64 desc[UR4][R8.64+0x1900], R6 ;  /* 0x0019000608007986 */ /* 0x0001e2000c101b04 */
[----:B------:R-:W-:-:S02]  /*50d00*/  ISETP.GE.U32.AND P1, PT, R25, 0x20, PT ;  /* 0x000000201900780c */ /* 0x000fc40003f26070 */
[----:B------:R-:W-:Y:S02]  /*50d10*/  @P0 SHF.L.U64.HI R21, R18, R11, R19 ;  /* 0x0000000b12150219 */ /* 0x000fe40000010213 */
[----:B------:R-:W-:Y:S01]  /*50d20*/  LOP3.LUT R19, R0, 0xf, R5, 0xf8, !PT ;  /* 0x0000000f00137812 */ /* 0x000fe200078ef805 */
[----:B------:R-:W-:Y:S01]  /*50d30*/  IMAD R0, R10, 0x21, RZ ;  /* 0x000000210a007824 */ /* 0x000fe200078e02ff */
[----:B------:R-:W-:Y:S02]  /*50d40*/  SHF.R.U32.HI R14, RZ, 0x4, R14 ;  /* 0x00000004ff0e7819 */ /* 0x000fe4000001160e */
[----:B0-----:R-:W-:Y:S02]  /*50d50*/  SHF.R.U32.HI R6, RZ, 0x2, R27 ;  /* 0x00000002ff067819 */ /* 0x001fe4000001161b */
[----:B------:R-:W-:Y:S02]  /*50d60*/  LOP3.LUT R27, R27, 0x3f, RZ, 0xc0, !PT ;  /* 0x0000003f1b1b7812 */ /* 0x000fe400078ec0ff */
[----:B------:R-:W-:-:S02]  /*50d70*/  LOP3.LUT R10, R6, 0x7f0, RZ, 0xc0, !PT ;  /* 0x000007f0060a7812 */ /* 0x000fc400078ec0ff */
[----:B------:R-:W-:Y:S02]  /*50d80*/  ISETP.GE.U32.AND P2, PT, R27, 0x20, PT ;  /* 0x000000201b00780c */ /* 0x000fe40003f46070 */
[----:B------:R-:W-:Y:S01]  /*50d90*/  @P0 SHF.L.U32 R11, R18, R11, RZ ;  /* 0x0000000b120b0219 */ /* 0x000fe200000006ff */
[----:B------:R-:W-:Y:S01]  /*50da0*/  IMAD.WIDE.U32 R18, R19, 0x8, R12 ;  /* 0x0000000813127825 */ /* 0x000fe200078e000c */
[----:B------:R-:W-:Y:S02]  /*50db0*/  SHF.R.U32.HI R16, RZ, 0x2, R0 ;  /* 0x00000002ff107819 */ /* 0x000fe40000011600 */
[----:B------:R-:W-:Y:S01]  /*50dc0*/  LOP3.LUT R17, R10, 0xf, R5, 0xf8, !PT ;  /* 0x0000000f0a117812 */ /* 0x000fe200078ef805 */
[----:B------:R-:W-:Y:S01]  /*50dd0*/  IMAD R4, R14, 0x21, RZ ;  /* 0x000000210e047824 */ /* 0x000fe200078e02ff */
[----:B------:R-:W-:Y:S01]  /*50de0*/  @P0 LOP3.LUT R24, R11, R24, RZ, 0xfc, !PT ;  /* 0x000000180b180212 */ /* 0x000fe200078efcff */
[----:B------:R-:W2:Y:S01]  /*50df0*/  @P1 LDG.E.64.CONSTANT R14, desc[UR4][R18.64+0x80] ;  /* 0x00008004120e1981 */ /* 0x000ea2000c1e9b00 */
[----:B------:R-:W-:Y:S01]  /*50e00*/  LOP3.LUT R16, R16, 0x7f0, RZ, 0xc0, !PT ;  /* 0x000007f010107812 */ /* 0x000fe200078ec0ff */
[----:B------:R-:W-:Y:S01]  /*50e10*/  IMAD.WIDE.U32 R10, R17, 0x8, R12 ;  /* 0x00000008110a7825 */ /* 0x000fe200078e000c */
[----:B------:R-:W-:Y:S01]  /*50e20*/  LOP3.LUT R0, R0, 0x3f, RZ, 0xc0, !PT ;  /* 0x0000003f00007812 */ /* 0x000fe200078ec0ff */
[----:B------:R0:W3:Y:S01]  /*50e30*/  LDG.E.64.CONSTANT R6, desc[UR4][R18.64] ;  /* 0x0000000412067981 */ /* 0x0000e2000c1e9b00 */
[----:B------:R-:W-:-:S02]  /*50e40*/  SHF.R.U32.HI R22, RZ, 0x2, R4 ;  /* 0x00000002ff167819 */ /* 0x000fc40000011604 */
[----:B------:R-:W-:Y:S02]  /*50e50*/  ISETP.GE.U32.AND P3, PT, R0, 0x20, PT ;  /* 0x000000200000780c */ /* 0x000fe40003f66070 */
[----:B------:R-:W-:Y:S02]  /*50e60*/  LOP3.LUT R23, R16, 0xf, R5, 0xf8, !PT ;  /* 0x0000000f10177812 */ /* 0x000fe400078ef805 */
[----:B------:R-:W-:Y:S01]  /*50e70*/  LOP3.LUT R4, R4, 0x3f, RZ, 0xc0, !PT ;  /* 0x0000003f04047812 */ /* 0x000fe200078ec0ff */
[----:B------:R-:W4:Y:S01]  /*50e80*/  LDG.E.64.CONSTANT R16, desc[UR4][R10.64] ;  /* 0x000000040a107981 */ /* 0x000f22000c1e9b00 */
[----:B------:R-:W-:Y:S01]  /*50e90*/  LOP3.LUT R22, R22, 0x7f0, RZ, 0xc0, !PT ;  /* 0x000007f016167812 */ /* 0x000fe200078ec0ff */
[----:B0-----:R-:W-:Y:S01]  /*50ea0*/  IMAD.WIDE.U32 R18, R23, 0x8, R12 ;  /* 0x0000000817127825 */ /* 0x001fe200078e000c */
[----:B------:R-:W-:Y:S02]  /*50eb0*/  ISETP.GE.U32.AND P4, PT, R4, 0x20, PT ;  /* 0x000000200400780c */ /* 0x000fe40003f86070 */
[----:B------:R-:W-:Y:S01]  /*50ec0*/  LOP3.LUT R29, R22, 0xf, R5, 0xf8, !PT ;  /* 0x0000000f161d7812 */ /* 0x000fe200078ef805 */
[----:B------:R-:W5:Y:S04]  /*50ed0*/  @P2 LDG.E.64.CONSTANT R10, desc[UR4][R10.64+0x80] ;  /* 0x000080040a0a2981 */ /* 0x000f68000c1e9b00 */
[----:B------:R-:W-:-:S02]  /*50ee0*/  IMAD.WIDE.U32 R28, R29, 0x8, R12 ;  /* 0x000000081d1c7825 */ /* 0x000fc400078e000c */
[----:B------:R-:W5:Y:S01]  /*50ef0*/  LDG.E.64.CONSTANT R12, desc[UR4][R18.64] ;  /* 0x00000004120c7981 */ /* 0x000f62000c1e9b00 */
[C---:B------:R-:W-:Y:S02]  /*50f00*/  LOP3.LUT R5, R20.reuse, 0x1, RZ, 0xc0, !PT ;  /* 0x0000000114057812 */ /* 0x040fe400078ec0ff */
[----:B------:R-:W-:Y:S01]  /*50f10*/  @P0 LOP3.LUT R5, R20, 0x1, R21, 0xf8, !PT ;  /* 0x0000000114050812 */ /* 0x000fe200078ef815 */
[----:B------:R-:W5:Y:S04]  /*50f20*/  @P4 LDG.E.64.CONSTANT R22, desc[UR4][R28.64+0x80] ;  /* 0x000080041c164981 */ /* 0x000f68000c1e9b00 */
[----:B------:R-:W5:Y:S04]  /*50f30*/  LDG.E.64.CONSTANT R20, desc[UR4][R28.64] ;  /* 0x000000041c147981 */ /* 0x000f68000c1e9b00 */
[----:B------:R-:W5:Y:S04]  /*50f40*/  @P3 LDG.E.64.CONSTANT R18, desc[UR4][R18.64+0x80] ;  /* 0x0000800412123981 */ /* 0x000f68000c1e9b00 */
[----:B------:R0:W-:Y:S02]  /*50f50*/  STG.E.64 desc[UR4][R8.64+0x1f00], R2 ;  /* 0x001f000208007986 */ /* 0x0001e4000c101b04 */
[----:B0-----:R-:W-:Y:S01]  /*50f60*/  IMAD.MOV.U32 R3, RZ, RZ, R5 ;  /* 0x000000ffff037224 */ /* 0x001fe200078e0005 */
[----:B------:R-:W-:Y:S01]  /*50f70*/  @P1 IADD3 R5, PT, PT, -R25, 0x40, RZ ;  /* 0x0000004019051810 */ /* 0x000fe20007ffe1ff */
[----:B------:R-:W-:-:S05]  /*50f80*/  IMAD.MOV.U32 R2, RZ, RZ, R24 ;  /* 0x000000ffff027224 */ /* 0x000fca00078e0018 */
[----:B------:R4:W-:Y:S01]  /*50f90*/  STG.E.64 desc[UR4][R8.64+0x1a00], R2 ;  /* 0x001a000208007986 */ /* 0x0009e2000c101b04 */
[CC--:B--2---:R-:W-:Y:S02]  /*50fa0*/  @P1 SHF.L.U32 R24, R14.reuse, R5.reuse, RZ ;  /* 0x000000050e181219 */ /* 0x0c4fe400000006ff */
[----:B------:R-:W-:Y:S02]  /*50fb0*/  @P1 SHF.L.U64.HI R14, R14, R5, R15 ;  /* 0x000000050e0e1219 */ /* 0x000fe4000001020f */
[----:B------:R-:W-:Y:S02]  /*50fc0*/  @P2 IADD3 R5, PT, PT, -R27, 0x40, RZ ;  /* 0x000000401b052810 */ /* 0x000fe40007ffe1ff */
[-CC-:B---3--:R-:W-:Y:S02]  /*50fd0*/  SHF.R.U64 R6, R6, R25.reuse, R7.reuse ;  /* 0x0000001906067219 */ /* 0x188fe40000001207 */
[----:B------:R-:W-:Y:S02]  /*50fe0*/  SHF.R.U32.HI R25, RZ, R25, R7 ;  /* 0x00000019ff197219 */ /* 0x000fe40000011607 */
[----:B----4-:R-:W-:-:S02]  /*50ff0*/  SHF.R.U64 R2, R16, R27, R17 ;  /* 0x0000001b10027219 */ /* 0x010fc40000001211 */
[----:B------:R-:W-:Y:S02]  /*51000*/  SHF.R.U32.HI R16, RZ, R27, R17 ;  /* 0x0000001bff107219 */ /* 0x000fe40000011611 */
[CC--:B-----5:R-:W-:Y:S02]  /*51010*/  @P2 SHF.L.U64.HI R11, R10.reuse, R5.reuse, R11 ;  /* 0x000000050a0b2219 */ /* 0x0e0fe4000001020b */
[----:B------:R-:W-:Y:S02]  /*51020*/  @P2 SHF.L.U32 R5, R10, R5, RZ ;  /* 0x000000050a052219 */ /* 0x000fe400000006ff */
[----:B------:R-:W-:Y:S02]  /*51030*/  LOP3.LUT R7, R25, 0x1, RZ, 0xc0, !PT ;  /* 0x0000000119077812 */ /* 0x000fe400078ec0ff */
[----:B------:R-:W-:Y:S02]  /*51040*/  @P2 LOP3.LUT R2, R5, R2, RZ, 0xfc, !PT ;  /* 0x0000000205022212 */ /* 0x000fe400078efcff */
[----:B------:R-:W-:-:S02]  /*51050*/  @P3 IADD3 R5, PT, PT, -R0, 0x40, RZ ;  /* 0x0000004000053810 */ /* 0x000fc40007ffe1ff */
[----:B------:R-:W-:Y:S02]  /*51060*/  @P1 LOP3.LUT R6, R24, R6, RZ, 0xfc, !PT ;  /* 0x0000000618061212 */ /* 0x000fe400078efcff */
[----:B------:R-:W-:Y:S02]  /*51070*/  @P1 LOP3.LUT R7, R25, 0x1, R14, 0xf8, !PT ;  /* 0x0000000119071812 */ /* 0x000fe400078ef80e */
[-CC-:B------:R-:W-:Y:S02]  /*51080*/  SHF.R.U64 R15, R12, R0.reuse, R13.reuse ;  /* 0x000000000c0f7219 */ /* 0x180fe4000000120d */
[----:B------:R-:W-:Y:S02]  /*51090*/  LOP3.LUT R3, R16, 0x1, RZ, 0xc0, !PT ;  /* 0x0000000110037812 */ /* 0x000fe400078ec0ff */
[----:B------:R-:W-:Y:S02]  /*510a0*/  SHF.R.U32.HI R13, RZ, R0, R13 ;  /* 0x00000000ff0d7219 */ /* 0x000fe4000001160d */
[----:B------:R-:W-:-:S02]  /*510b0*/  @P3 SHF.L.U64.HI R12, R18, R5, R19 ;  /* 0x00000005120c3219 */ /* 0x000fc40000010213 */
[----:B------:R-:W-:Y:S02]  /*510c0*/  @P2 LOP3.LUT R3, R16, 0x1, R11, 0xf8, !PT ;  /* 0x0000000110032812 */ /* 0x000fe400078ef80b */
[----:B------:R-:W-:Y:S01]  /*510d0*/  @P3 SHF.L.U32 R18, R18, R5, RZ ;  /* 0x0000000512123219 */ /* 0x000fe200000006ff */
[----:B------:R0:W-:Y:S01]  /*510e0*/  STG.E.64 desc[UR4][R8.64+0x1b00], R6 ;  /* 0x001b000608007986 */ /* 0x0001e2000c101b04 */
[----:B------:R-:W-:Y:S02]  /*510f0*/  @P4 IADD3 R11, PT, PT, -R4, 0x40, RZ ;  /* 0x00000040040b4810 */ /* 0x000fe40007ffe1ff */
[-CC-:B------:R-:W-:Y:S02]  /*51100*/  SHF.R.U64 R10, R20, R4.reuse, R21.reuse ;  /* 0x00000004140a7219 */ /* 0x180fe40000001215 */
[----:B------:R-:W-:Y:S02]  /*51110*/  SHF.R.U32.HI R21, RZ, R4, R21 ;  /* 0x00000004ff157219 */ /* 0x000fe40000011615 */
[----:B------:R-:W-:-:S02]  /*51120*/  @P4 SHF.L.U64.HI R0, R22, R11, R23 ;  /* 0x0000000b16004219 */ /* 0x000fc40000010217 */
[----:B------:R-:W-:Y:S01]  /*51130*/  @P4 SHF.L.U32 R11, R22, R11, RZ ;  /* 0x0000000b160b4219 */ /* 0x000fe200000006ff */
[----:B0-----:R-:W-:Y:S01]  /*51140*/  IMAD.MOV.U32 R6, RZ, RZ, R15 ;  /* 0x000000ffff067224 */ /* 0x001fe200078e000f */
[C---:B------:R-:W-:Y:S02]  /*51150*/  LOP3.LUT R7, R13.reuse, 0x1, RZ, 0xc0, !PT ;  /* 0x000000010d077812 */ /* 0x040fe400078ec0ff */
[----:B------:R-:W-:Y:S02]  /*51160*/  @P3 LOP3.LUT R6, R18, R15, RZ, 0xfc, !PT ;  /* 0x0000000f12063212 */ /* 0x000fe400078efcff */
[----:B------:R-:W-:Y:S01]  /*51170*/  @P3 LOP3.LUT R7, R13, 0x1, R12, 0xf8, !PT ;  /* 0x000000010d073812 */ /* 0x000fe200078ef80c */
[----:B------:R0:W-:Y:S01]  /*51180*/  STG.E.64 desc[UR4][R8.64+0x1c00], R2 ;  /* 0x001c000208007986 */ /* 0x0001e2000c101b04 */
[----:B------:R-:W-:Y:S01]  /*51190*/  IMAD.MOV.U32 R4, RZ, RZ, R10 ;  /* 0x000000ffff047224 */ /* 0x000fe200078e000a */
[----:B------:R-:W-:Y:S02]  /*511a0*/  LOP3.LUT R5, R21, 0x1, RZ, 0xc0, !PT ;  /* 0x0000000115057812 */ /* 0x000fe400078ec0ff */
[----:B------:R-:W-:-:S02]  /*511b0*/  @P4 LOP3.LUT R4, R11, R10, RZ, 0xfc, !PT ;  /* 0x0000000a0b044212 */ /* 0x000fc400078efcff */
[----:B------:R-:W-:Y:S01]  /*511c0*/  @P4 LOP3.LUT R5, R21, 0x1, R0, 0xf8, !PT ;  /* 0x0000000115054812 */ /* 0x000fe200078ef800 */
[----:B0-----:R-:W-:Y:S02]  /*511d0*/  IMAD.MOV.U32 R2, RZ, RZ, R6 ;  /* 0x000000ffff027224 */ /* 0x001fe400078e0006 */
[----:B------:R-:W-:-:S05]  /*511e0*/  IMAD.MOV.U32 R3, RZ, RZ, R7 ;  /* 0x000000ffff037224 */ /* 0x000fca00078e0007 */
[----:B------:R0:W-:Y:S02]  /*511f0*/  STG.E.64 desc[UR4][R8.64+0x1d00], R2 ;  /* 0x001d000208007986 */ /* 0x0001e4000c101b04 */
[----:B0-----:R-:W-:Y:S02]  /*51200*/  IMAD.MOV.U32 R2, RZ, RZ, R4 ;  /* 0x000000ffff027224 */ /* 0x001fe400078e0004 */
[----:B------:R-:W-:-:S05]  /*51210*/  IMAD.MOV.U32 R3, RZ, RZ, R5 ;  /* 0x000000ffff037224 */ /* 0x000fca00078e0005 */
[----:B------:R-:W-:Y:S01]  /*51220*/  STG.E.64 desc[UR4][R8.64+0x1e00], R2 ;  /* 0x001e000208007986 */ /* 0x000fe2000c101b04 */
[----:B------:R-:W-:Y:S05]  /*51230*/  EXIT ;  /* 0x000000000000794d */ /* 0x000fea0003800000 */
.L_x_36:
[----:B------:R-:W0:Y:S02]  /*51240*/  S2R R3, SR_TID.X ;  /* 0x0000000000037919 */ /* 0x000e240000002100 */
[----:B0-----:R-:W-:Y:S01]  /*51250*/  SHF.R.U32.HI R0, RZ, 0x1, R3 ;  /* 0x00000001ff007819 */ /* 0x001fe20000011603 */
[----:B------:R-:W-:-:S03]  /*51260*/  VIADD R27, R3, 0x20 ;  /* 0x00000020031b7836 */ /* 0x000fc60000000000 */
[----:B------:R-:W-:Y:S01]  /*51270*/  LOP3.LUT R0, R0, 0x1f0, RZ, 0xc0, !PT ;  /* 0x000001f000007812 */ /* 0x000fe200078ec0ff */
[----:B------:R-:W-:-:S03]  /*51280*/  VIADD R26, R3, 0x3e0 ;  /* 0x000003e0031a7836 */ /* 0x000fc60000000000 */
[----:B------:R-:W-:Y:S02]  /*51290*/  LOP3.LUT R7, R0, 0xf, R3, 0xf8, !PT ;  /* 0x0000000f00077812 */ /* 0x000fe400078ef803 */
[----:B------:R-:W-:Y:S01]  /*512a0*/  SHF.R.U32.HI R0, RZ, 0x1, R27 ;  /* 0x00000001ff007819 */ /* 0x000fe2000001161b */
[C---:B------:R-:W-:Y:S01]  /*512b0*/  VIADD R4, R3.reuse, 0x40 ;  /* 0x0000004003047836 */ /* 0x040fe20000000000 */
[----:B------:R-:W-:Y:S01]  /*512c0*/  SHF.R.U32.HI R2, RZ, 0x1, R26 ;  /* 0x00000001ff027819 */ /* 0x000fe2000001161a */
[----:B------:R-:W-:Y:S01]  /*512d0*/  VIADD R5, R3, 0x60 ;  /* 0x0000006003057836 */ /* 0x000fe20000000000 */
[----:B------:R-:W-:Y:S01]  /*512e0*/  LOP3.LUT R0, R0, 0x3f0, RZ, 0xc0, !PT ;  /* 0x000003f000007812 */ /* 0x000fe200078ec0ff */
[----:B------:R-:W-:-:S03]  /*512f0*/  IMAD.WIDE.U32 R6, R7, 0x8, R12 ;  /* 0x0000000807067825 */ /* 0x000fc600078e000c */
[----:B------:R-:W-:Y:S02]  /*51300*/  LOP3.LUT R15, R0, 0xf, R3, 0xf8, !PT ;  /* 0x0000000f000f7812 */ /* 0x000fe400078ef803 */
[----:B------:R-:W-:Y:S01]  /*51310*/  LOP3.LUT R0, R2, 0x3f0, RZ, 0xc0, !PT ;  /* 0x000003f002007812 */ /* 0x000fe200078ec0ff */
[----:B------:R-:W2:Y:S01]  /*51320*/  LDG.E.64.CONSTANT R6, desc[UR4][R6.64] ;  /* 0x0000000406067981 */ /* 0x000ea2000c1e9b00 */
[----:B------:R-:W-:Y:S01]  /*51330*/  SHF.R.U32.HI R2, RZ, 0x1, R4 ;  /* 0x00000001ff027819 */ /* 0x000fe20000011604 */
[----:B------:R-:W-:Y:S01]  /*51340*/  IMAD.WIDE.U32 R14, R15, 0x8, R12 ;  /* 0x000000080f0e7825 */ /* 0x000fe200078e000c */
[----:B------:R-:W-:Y:S02]  /*51350*/  LOP3.LUT R23, R0, 0xf, R3, 0xf8, !PT ;  /* 0x0000000f00177812 */ /* 0x000fe400078ef803 */
[----:B------:R-:W-:Y:S02]  /*51360*/  LOP3.LUT R0, R2, 0x3f0, RZ, 0xc0, !PT ;  /* 0x000003f002007812 */ /* 0x000fe400078ec0ff */
[----:B------:R-:W-:Y:S01]  /*51370*/  SHF.R.U32.HI R10, RZ, 0x1, R5 ;  /* 0x00000001ff0a7819 */ /* 0x000fe20000011605 */
[----:B------:R-:W3:Y:S01]  /*51380*/  LDG.E.64.CONSTANT R14, desc[UR4][R14.64] ;  /* 0x000000040e0e7981 */ /* 0x000ee2000c1e9b00 */
[----:B------:R-:W-:Y:S01]  /*51390*/  LOP3.LUT R21, R0, 0xf, R3, 0xf8, !PT ;  /* 0x0000000f00157812 */ /* 0x000fe200078ef803 */
[----:B------:R-:W-:Y:S01]  /*513a0*/  IMAD.WIDE.U32 R22, R23, 0x8, R12 ;  /* 0x0000000817167825 */ /* 0x000fe200078e000c */
[----:B------:R-:W-:-:S03]  /*513b0*/  LOP3.LUT R2, R10, 0x3f0, RZ, 0xc0, !PT ;  /* 0x000003f00a027812 */ /* 0x000fc600078ec0ff */
[----:B------:R-:W-:Y:S01]  /*513c0*/  IMAD.WIDE.U32 R20, R21, 0x8, R12 ;  /* 0x0000000815147825 */ /* 0x000fe200078e000c */
[----:B------:R-:W-:Y:S01]  /*513d0*/  LOP3.LUT R19, R2, 0xf, R3, 0xf8, !PT ;  /* 0x0000000f02137812 */ /* 0x000fe200078ef803 */
[----:B------:R-:W4:Y:S04]  /*513e0*/  LDG.E.64.CONSTANT R22, desc[UR4][R22.64] ;  /* 0x0000000416167981 */ /* 0x000f28000c1e9b00 */
[----:B------:R-:W-:Y:S01]  /*513f0*/  IMAD.WIDE.U32 R18, R19, 0x8, R12 ;  /* 0x0000000813127825 */ /* 0x000fe200078e000c */
[----:B------:R-:W5:Y:S05]  /*51400*/  LDG.E.64.CONSTANT R20, desc[UR4][R20.64] ;  /* 0x0000000414147981 */ /* 0x000f6a000c1e9b00 */
[----:B------:R-:W4:Y:S01]  /*51410*/  LDG.E.64.CONSTANT R18, desc[UR4][R18.64] ;  /* 0x0000000412127981 */ /* 0x000f22000c1e9b00 */
[----:B------:R-:W-:-:S05]  /*51420*/  VIADD R0, R3, 0x80 ;  /* 0x0000008003007836 */ /* 0x000fca0000000000 */
[----:B------:R-:W-:-:S04]  /*51430*/  SHF.R.U32.HI R2, RZ, 0x1, R0 ;  /* 0x00000001ff027819 */ /* 0x000fc80000011600 */
[----:B------:R-:W-:-:S04]  /*51440*/  LOP3.LUT R2, R2, 0x3f0, RZ, 0xc0, !PT ;  /* 0x000003f002027812 */ /* 0x000fc800078ec0ff */
[----:B------:R-:W-:-:S05]  /*51450*/  LOP3.LUT R17, R2, 0xf, R3, 0xf8, !PT ;  /* 0x0000000f02117812 */ /* 0x000fca00078ef803 */
[----:B------:R-:W-:-:S06]  /*51460*/  IMAD.WIDE.U32 R16, R17, 0x8, R12 ;  /* 0x0000000811107825 */ /* 0x000fcc00078e000c */
[----:B------:R-:W4:Y:S01]  /*51470*/  LDG.E.64.CONSTANT R16, desc[UR4][R16.64] ;  /* 0x0000000410107981 */ /* 0x000f22000c1e9b00 */
[----:B------:R-:W-:Y:S02]  /*51480*/  IMAD.SHL.U32 R24, R3, 0x2, RZ ;  /* 0x0000000203187824 */ /* 0x000fe400078e00ff */
[----:B------:R-:W-:Y:S02]  /*51490*/  IMAD.SHL.U32 R27, R27, 0x2, RZ ;  /* 0x000000021b1b7824 */ /* 0x000fe400078e00ff */
[----:B------:R-:W-:Y:S01]  /*514a0*/  IMAD.WIDE.U32 R8, R3, 0x8, R8 ;  /* 0x0000000803087825 */ /* 0x000fe200078e0008 */
[----:B------:R-:W-:Y:S02]  /*514b0*/  LOP3.LUT R25, R24, 0x20, RZ, 0xc0, !PT ;  /* 0x0000002018197812 */ /* 0x000fe400078ec0ff */
[----:B------:R-:W-:Y:S01]  /*514c0*/  LOP3.LUT R27, R27, 0x20, RZ, 0xc0, !PT ;  /* 0x000000201b1b7812 */ /* 0x000fe200078ec0ff */
[----:B------:R-:W-:Y:S02]  /*514d0*/  IMAD.SHL.U32 R26, R26, 0x2, RZ ;  /* 0x000000021a1a7824 */ /* 0x000fe400078e00ff */
[----:B------:R-:W-:-:S02]  /*514e0*/  IMAD.SHL.U32 R4, R4, 0x2, RZ ;  /* 0x0000000204047824 */ /* 0x000fc400078e00ff */
[----:B------:R-:W-:Y:S02]  /*514f0*/  VIADD R2, R3, 0xa0 ;  /* 0x000000a003027836 */ /* 0x000fe40000000000 */
[----:B------:R-:W-:-:S03]  /*51500*/  IMAD.SHL.U32 R5, R5, 0x2, RZ ;  /* 0x0000000205057824 */ /* 0x000fc600078e00ff */
[----:B------:R-:W-:-:S04]  /*51510*/  SHF.R.U32.HI R10, RZ, 0x1, R2 ;  /* 0x00000001ff0a7819 */ /* 0x000fc80000011602 */
[----:B------:R-:W-:Y:S01]  /*51520*/  LOP3.LUT R10, R10, 0x3f0, RZ, 0xc0, !PT ;  /* 0x000003f00a0a7812 */ /* 0x000fe200078ec0ff */
[----:B------:R-:W-:-:S03]  /*51530*/  VIADD R28, R3, 0xc0 ;  /* 0x000000c0031c7836 */ /* 0x000fc60000000000 */
[----:B------:R-:W-:Y:S02]  /*51540*/  LOP3.LUT R11, R10, 0xf, R3, 0xf8, !PT ;  /* 0x0000000f0a0b7812 */ /* 0x000fe400078ef803 */
[----:B------:R-:W-:-:S03]  /*51550*/  SHF.R.U32.HI R24, RZ, 0x1, R28 ;  /* 0x00000001ff187819 */ /* 0x000fc6000001161c */
[----:B------:R-:W-:Y:S01]  /*51560*/  IMAD.WIDE.U32 R10, R11, 0x8, R12 ;  /* 0x000000080b0a7825 */ /* 0x000fe200078e000c */
[----:B------:R-:W-:-:S05]  /*51570*/  LOP3.LUT R24, R24, 0x3f0, RZ, 0xc0, !PT ;  /* 0x000003f018187812 */ /* 0x000fca00078ec0ff */
[----:B------:R-:W4:Y:S01]  /*51580*/  LDG.E.64.CONSTANT R10, desc[UR4][R10.64] ;  /* 0x000000040a0a7981 */ /* 0x000f22000c1e9b00 */
[----:B------:R-:W-:Y:S01]  /*51590*/  IMAD.SHL.U32 R0, R0, 0x2, RZ ;  /* 0x0000000200007824 */ /* 0x000fe200078e00ff */
[----:B--2---:R-:W-:Y:S01]  /*515a0*/  SHF.R.U64 R6, R6, R25, R7 ;  /* 0x0000001906067219 */ /* 0x004fe20000001207 */
[----:B------:R-:W-:Y:S01]  /*515b0*/  IMAD.MOV.U32 R7, RZ, RZ, RZ ;  /* 0x000000ffff077224 */ /* 0x000fe200078e00ff */
[----:B------:R-:W-:-:S04]  /*515c0*/  LOP3.LUT R25, R24, 0xf, R3, 0xf8, !PT ;  /* 0x0000000f18197812 */ /* 0x000fc800078ef803 */
[----:B------:R0:W-:Y:S01]  /*515d0*/  STG.E.64 desc[UR4][R8.64], R6 ;  /* 0x0000000608007986 */ /* 0x0001e2000c101b04 */
[----:B------:R-:W-:Y:S01]  /*515e0*/  IMAD.WIDE.U32 R24, R25, 0x8, R12 ;  /* 0x0000000819187825 */ /* 0x000fe200078e000c */
[----:B---3--:R-:W-:Y:S02]  /*515f0*/  SHF.R.U64 R14, R14, R27, R15 ;  /* 0x0000001b0e0e7219 */ /* 0x008fe4000000120f */
[----:B------:R-:W-:Y:S01]  /*51600*/  LOP3.LUT R27, R4, 0x20, RZ, 0xc0, !PT ;  /* 0x00000020041b7812 */ /* 0x000fe200078ec0ff */
[C---:B------:R-:W-:Y:S01]  /*51610*/  VIADD R4, R3.reuse, 0xe0 ;  /* 0x000000e003047836 */ /* 0x040fe20000000000 */
[----:B0-----:R-:W-:Y:S01]  /*51620*/  LOP3.LUT R7, R26, 0x20, RZ, 0xc0, !PT ;  /* 0x000000201a077812 */ /* 0x001fe200078ec0ff */
[----:B------:R-:W2:Y:S01]  /*51630*/  LDG.E.64.CONSTANT R24, desc[UR4][R24.64] ;  /* 0x0000000418187981 */ /* 0x000ea2000c1e9b00 */
[----:B-----5:R-:W-:Y:S01]  /*51640*/  SHF.R.U64 R26, R20, R27, R21 ;  /* 0x0000001b141a7219 */ /* 0x020fe20000001215 */
[----:B------:R-:W-:Y:S01]  /*51650*/  VIADD R20, R3, 0x100 ;  /* 0x0000010003147836 */ /* 0x000fe20000000000 */
[----:B----4-:R-:W-:Y:S01]  /*51660*/  SHF.R.U64 R22, R22, R7, R23 ;  /* 0x0000000716167219 */ /* 0x010fe20000001217 */
[----:B------:R-:W-:Y:S01]  /*51670*/  IMAD.MOV.U32 R15, RZ, RZ, RZ ;  /* 0x000000ffff0f7224 */ /* 0x000fe200078e00ff */
[----:B------:R-:W-:Y:S01]  /*51680*/  LOP3.LUT R7, R5, 0x20, RZ, 0xc0, !PT ;  /* 0x0000002005077812 */ /* 0x000fe200078ec0ff */
[----:B------:R-:W-:Y:S01]  /*51690*/  VIADD R5, R3, 0x120 ;  /* 0x0000012003057836 */ /* 0x000fe20000000000 */
[----:B------:R-:W-:Y:S01]  /*516a0*/  SHF.R.U32.HI R21, RZ, 0x1, R4 ;  /* 0x00000001ff157819 */ /* 0x000fe20000011604 */
[----:B------:R-:W-:Y:S01]  /*516b0*/  IMAD.MOV.U32 R27, RZ, RZ, RZ ;  /* 0x000000ffff1b7224 */ /* 0x000fe200078e00ff */
[----:B------:R-:W-:Y:S01]  /*516c0*/  SHF.R.U64 R6, R18, R7, R19 ;  /* 0x0000000712067219 */ /* 0x000fe20000001213 */
[----:B------:R0:W-:Y:S01]  /*516d0*/  STG.E.64 desc[UR4][R8.64+0x100], R14 ;  /* 0x0001000e08007986 */ /* 0x0001e2000c101b04 */
[----:B------:R-:W-:-:S02]  /*516e0*/  SHF.R.U32.HI R7, RZ, 0x1, R20 ;  /* 0x00000001ff077819 */ /* 0x000fc40000011614 */
[----:B------:R-:W-:Y:S01]  /*516f0*/  LOP3.LUT R18, R21, 0x3f0, RZ, 0xc0, !PT ;  /* 0x000003f015127812 */ /* 0x000fe200078ec0ff */
[----:B------:R1:W-:Y:S01]  /*51700*/  STG.E.64 desc[UR4][R8.64+0x200], R26 ;  /* 0x0002001a08007986 */ /* 0x0003e2000c101b04 */
[----:B------:R-:W-:Y:S02]  /*51710*/  SHF.R.U32.HI R19, RZ, 0x1, R5 ;  /* 0x00000001ff137819 */ /* 0x000fe40000011605 */
[----:B0-----:R-:W-:Y:S02]  /*51720*/  LOP3.LUT R14, R7, 0x3f0, RZ, 0xc0, !PT ;  /* 0x000003f0070e7812 */ /* 0x001fe400078ec0ff */
[--C-:B------:R-:W-:Y:S02]  /*51730*/  LOP3.LUT R7, R18, 0xf, R3.reuse, 0xf8, !PT ;  /* 0x0000000f12077812 */ /* 0x100fe400078ef803 */
[----:B------:R-:W-:Y:S02]  /*51740*/  LOP3.LUT R18, R19, 0x3f0, RZ, 0xc0, !PT ;  /* 0x000003f013127812 */ /* 0x000fe400078ec0ff */
[----:B------:R-:W-:Y:S01]  /*51750*/  LOP3.LUT R15, R14, 0xf, R3, 0xf8, !PT ;  /* 0x0000000f0e0f7812 */ /* 0x000fe200078ef803 */
[----:B-1----:R-:W-:Y:S01]  /*51760*/  IMAD.WIDE.U32 R26, R7, 0x8, R12 ;  /* 0x00000008071a7825 */ /* 0x002fe200078e000c */
[----:B------:R-:W-:-:S03]  /*51770*/  LOP3.LUT R19, R18, 0xf, R3, 0xf8, !PT ;  /* 0x0000000f12137812 */ /* 0x000fc600078ef803 */
[----:B------:R-:W-:Y:S02]  /*51780*/  IMAD.MOV.U32 R7, RZ, RZ, RZ ;  /* 0x000000ffff077224 */ /* 0x000fe400078e00ff */
[----:B------:R-:W-:-:S03]  /*51790*/  IMAD.WIDE.U32 R18, R19, 0x8, R12 ;  /* 0x0000000813127825 */ /* 0x000fc600078e000c */
[----:B------:R0:W-:Y:S01]  /*517a0*/  STG.E.64 desc[UR4][R8.64+0x300], R6 ;  /* 0x0003000608007986 */ /* 0x0001e2000c101b04 */
[----:B------:R-:W-:Y:S02]  /*517b0*/  VIADD R21, R3, 0x140 ;  /* 0x0000014003157836 */ /* 0x000fe40000000000 */
[----:B------:R-:W-:Y:S01]  /*517c0*/  IMAD.WIDE.U32 R14, R15, 0x8, R12 ;  /* 0x000000080f0e7825 */ /* 0x000fe200078e000c */
[----:B------:R-:W3:Y:S02]  /*517d0*/  LDG.E.64.CONSTANT R18, desc[UR4][R18.64] ;  /* 0x0000000412127981 */ /* 0x000ee4000c1e9b00 */
[----:B------:R-:W-:-:S03]  /*517e0*/  SHF.R.U32.HI R29, RZ, 0x1, R21 ;  /* 0x00000001ff1d7819 */ /* 0x000fc60000011615 */
[----:B------:R-:W4:Y:S04]  /*517f0*/  LDG.E.64.CONSTANT R14, desc[UR4][R14.64] ;  /* 0x000000040e0e7981 */ /* 0x000f28000c1e9b00 */
[----:B0-----:R0:W5:Y:S01]  /*51800*/  LDG.E.64.CONSTANT R6, desc[UR4][R26.64] ;  /* 0x000000041a067981 */ /* 0x001162000c1e9b00 */
[----:B------:R-:W-:-:S04]  /*51810*/  LOP3.LUT R29, R29, 0x3f0, RZ, 0xc0, !PT ;  /* 0x000003f01d1d7812 */ /* 0x000fc800078ec0ff */
[----:B------:R-:W-:-:S05]  /*51820*/  LOP3.LUT R29, R29, 0xf, R3, 0xf8, !PT ;  /* 0x0000000f1d1d7812 */ /* 0x000fca00078ef803 */
[----:B0-----:R-:W-:Y:S01]  /*51830*/  IMAD.WIDE.U32 R26, R29, 0x8, R12 ;  /* 0x000000081d1a7825 */ /* 0x001fe200078e000c */
[----:B------:R-:W-:-:S05]  /*51840*/  LOP3.LUT R23, R0, 0x20, RZ, 0xc0, !PT ;  /* 0x0000002000177812 */ /* 0x000fca00078ec0ff */
[----:B------:R-:W4:Y:S01]  /*51850*/  LDG.E.64.CONSTANT R26, desc[UR4][R26.64] ;  /* 0x000000041a1a7981 */ /* 0x000f22000c1e9b00 */
[----:B------:R-:W-:-:S05]  /*51860*/  VIADD R0, R3, 0x160 ;  /* 0x0000016003007836 */ /* 0x000fca0000000000 */
[----:B------:R-:W-:Y:S02]  /*51870*/  SHF.R.U32.HI R29, RZ, 0x1, R0 ;  /* 0x00000001ff1d7819 */ /* 0x000fe40000011600 */
[----:B------:R-:W-:Y:S02]  /*51880*/  SHF.R.U64 R16, R16, R23, R17 ;  /* 0x0000001710107219 */ /* 0x000fe40000001211 */
[----:B------:R-:W-:Y:S01]  /*51890*/  LOP3.LUT R29, R29, 0x3f0, RZ, 0xc0, !PT ;  /* 0x000003f01d1d7812 */ /* 0x000fe200078ec0ff */
[----:B------:R-:W-:-:S03]  /*518a0*/  IMAD.MOV.U32 R17, RZ, RZ, RZ ;  /* 0x000000ffff117224 */ /* 0x000fc600078e00ff */
[----:B------:R-:W-:Y:S02]  /*518b0*/  LOP3.LUT R29, R29, 0xf, R3, 0xf8, !PT ;  /* 0x0000000f1d1d7812 */ /* 0x000fe400078ef803 */
[----:B------:R0:W-:Y:S03]  /*518c0*/  STG.E.64 desc[UR4][R8.64+0x400], R16 ;  /* 0x0004001008007986 */ /* 0x0001e6000c101b04 */
[----:B0-----:R-:W-:-:S06]  /*518d0*/  IMAD.WIDE.U32 R16, R29, 0x8, R12 ;  /* 0x000000081d107825 */ /* 0x001fcc00078e000c */
[----:B------:R-:W4:Y:S01]  /*518e0*/  LDG.E.64.CONSTANT R16, desc[UR4][R16.64] ;  /* 0x0000000410107981 */ /* 0x000f22000c1e9b00 */
[----:B------:R-:W-:-:S05]  /*518f0*/  IMAD.SHL.U32 R2, R2, 0x2, RZ ;  /* 0x0000000202027824 */ /* 0x000fca00078e00ff */
[----:B------:R-:W-:Y:S01]  /*51900*/  LOP3.LUT R23, R2, 0x20, RZ, 0xc0, !PT ;  /* 0x0000002002177812 */ /* 0x000fe200078ec0ff */
[----:B------:R-:W-:Y:S02]  /*51910*/  VIADD R2, R3, 0x180 ;  /* 0x0000018003027836 */ /* 0x000fe40000000000 */
[----:B------:R-:W-:Y:S01]  /*51920*/  IMAD.SHL.U32 R5, R5, 0x2, RZ ;  /* 0x0000000205057824 */ /* 0x000fe200078e00ff */
[----:B------:R-:W-:Y:S01]  /*51930*/  SHF.R.U64 R10, R10, R23, R11 ;  /* 0x000000170a0a7219 */ /* 0x000fe2000000120b */
[----:B------:R-:W-:Y:S02]  /*51940*/  IMAD.MOV.U32 R11, RZ, RZ, RZ ;  /* 0x000000ffff0b7224 */ /* 0x000fe400078e00ff */
[----:B------:R-:W-:Y:S01]  /*51950*/  IMAD.SHL.U32 R4, R4, 0x2, RZ ;  /* 0x0000000204047824 */ /* 0x000fe200078e00ff */
[----:B------:R-:W-:Y:S01]  /*51960*/  SHF.R.U32.HI R23, RZ, 0x1, R2 ;  /* 0x00000001ff177819 */ /* 0x000fe20000011602 */
[----:B------:R-:W-:Y:S01]  /*51970*/  IMAD.SHL.U32 R28, R28, 0x2, RZ ;  /* 0x000000021c1c7824 */ /* 0x000fe200078e00ff */
[----:B------:R-:W-:Y:S01]  /*51980*/  LOP3.LUT R5, R5, 0x20, RZ, 0xc0, !PT ;  /* 0x0000002005057812 */ /* 0x000fe200078ec0ff */
[----:B------:R0:W-:Y:S01]  /*51990*/  STG.E.64 desc[UR4][R8.64+0x500], R10 ;  /* 0x0005000a08007986 */ /* 0x0001e2000c101b04 */
[----:B------:R-:W-:Y:S01]  /*519a0*/  IMAD.SHL.U32 R20, R20, 0x2, RZ ;  /* 0x0000000214147824 */ /* 0x000fe200078e00ff */
[----:B------:R-:W-:-:S02]  /*519b0*/  LOP3.LUT R29, R23, 0x3f0, RZ, 0xc0, !PT ;  /* 0x000003f0171d7812 */ /* 0x000fc400078ec0ff */
[----:B------:R-:W-:Y:S02]  /*519c0*/  LOP3.LUT R23, R28, 0x20, RZ, 0xc0, !PT ;  /* 0x000000201c177812 */ /* 0x000fe400078ec0ff */
[----:B0-----:R-:W-:Y:S01]  /*519d0*/  LOP3.LUT R11, R4, 0x20, RZ, 0xc0, !PT ;  /* 0x00000020040b7812 */ /* 0x001fe200078ec0ff */
[----:B------:R-:W-:Y:S02]  /*519e0*/  VIADD R4, R3, 0x1e0 ;  /* 0x000001e003047836 */ /* 0x000fe40000000000 */
[----:B------:R-:W-:Y:S02]  /*519f0*/  IMAD.SHL.U32 R21, R21, 0x2, RZ ;  /* 0x0000000215157824 */ /* 0x000fe400078e00ff */
[----:B------:R-:W-:Y:S01]  /*51a00*/  IMAD.SHL.U32 R0, R0, 0x2, RZ ;  /* 0x0000000200007824 */ /* 0x000fe200078e00ff */
[----:B------:R-:W-:-:S05]  /*51a10*/  LOP3.LUT R29, R29, 0xf, R3, 0xf8, !PT ;  /* 0x0000000f1d1d7812 */ /* 0x000fca00078ef803 */
[----:B------:R-:W-:-:S06]  /*51a20*/  IMAD.WIDE.U32 R28, R29, 0x8, R12 ;  /* 0x000000081d1c7825 */ /* 0x000fcc00078e000c */
[----:B------:R-:W4:Y:S01]  /*51a30*/  LDG.E.64.CONSTANT R28, desc[UR4][R28.64] ;  /* 0x000000041c1c7981 */ /* 0x000f22000c1e9b00 */
[----:B--2---:R-:W-:Y:S01]  /*51a40*/  SHF.R.U64 R24, R24, R23, R25 ;  /* 0x0000001718187219 */ /* 0x004fe20000001219 */
[----:B------:R-:W-:-:S05]  /*51a50*/  IMAD.MOV.U32 R25, RZ, RZ, RZ ;  /* 0x000000ffff197224 */ /* 0x000fca00078e00ff */
[----:B------:R0:W-:Y:S02]  /*51a60*/  STG.E.64 desc[UR4][R8.64+0x600], R24 ;  /* 0x0006001808007986 */ /* 0x0001e4000c101b04 */
[----:B0-----:R-:W-:-:S04]  /*51a70*/  SHF.R.U32.HI R24, RZ, 0x1, R4 ;  /* 0x00000001ff187819 */ /* 0x001fc80000011604 */
[----:B------:R-:W-:Y:S02]  /*51a80*/  LOP3.LUT R24, R24, 0x3f0, RZ, 0xc0, !PT ;  /* 0x000003f018187812 */ /* 0x000fe400078ec0ff */
[----:B---3--:R-:W-:Y:S01]  /*51a90*/  SHF.R.U64 R10, R18, R5, R19 ;  /* 0x00000005120a7219 */ /* 0x008fe20000001213 */
[C---:B------:R-:W-:Y:S02]  /*51aa0*/  VIADD R5, R3.reuse, 0x1a0 ;  /* 0x000001a003057836 */ /* 0x040fe40000000000 */
[----:B------:R-:W-:Y:S01]  /*51ab0*/  VIADD R18, R3, 0x1c0 ;  /* 0x000001c003127836 */ /* 0x000fe20000000000 */
[----:B-----5:R-:W-:Y:S02]  /*51ac0*/  SHF.R.U64 R6, R6, R11, R7 ;  /* 0x0000000b06067219 */ /* 0x020fe40000001207 */
[----:B------:R-:W-:Y:S02]  /*51ad0*/  LOP3.LUT R7, R20, 0x20, RZ, 0xc0, !PT ;  /* 0x0000002014077812 */ /* 0x000fe400078ec0ff */
[----:B------:R-:W-:-:S02]  /*51ae0*/  SHF.R.U32.HI R20, RZ, 0x1, R5 ;  /* 0x00000001ff147819 */ /* 0x000fc40000011605 */
[----:B----4-:R-:W-:Y:S01]  /*51af0*/  SHF.R.U64 R14, R14, R7, R15 ;  /* 0x000000070e0e7219 */ /* 0x010fe2000000120f */
[----:B------:R-:W-:Y:S01]  /*51b00*/  IMAD.MOV.U32 R7, RZ, RZ, RZ ;  /* 0x000000ffff077224 */ /* 0x000fe200078e00ff */
[----:B------:R-:W-:Y:S01]  /*51b10*/  LOP3.LUT R20, R20, 0x3f0, RZ, 0xc0, !PT ;  /* 0x000003f014147812 */ /* 0x000fe200078ec0ff */
[----:B------:R-:W-:Y:S02]  /*51b20*/  IMAD.MOV.U32 R15, RZ, RZ, RZ ;  /* 0x000000ffff0f7224 */ /* 0x000fe400078e00ff */
[----:B------:R-:W-:Y:S01]  /*51b30*/  VIADD R19, R3, 0x200 ;  /* 0x0000020003137836 */ /* 0x000fe20000000000 */
[----:B------:R-:W-:Y:S01]  /*51b40*/  SHF.R.U32.HI R23, RZ, 0x1, R18 ;  /* 0x00000001ff177819 */ /* 0x000fe20000011612 */
[----:B------:R0:W-:Y:S01]  /*51b50*/  STG.E.64 desc[UR4][R8.64+0x700], R6 ;  /* 0x0007000608007986 */ /* 0x0001e2000c101b04 */
[----:B------:R-:W-:-:S03]  /*51b60*/  IMAD.MOV.U32 R11, RZ, RZ, RZ ;  /* 0x000000ffff0b7224 */ /* 0x000fc600078e00ff */
[----:B------:R1:W-:Y:S04]  /*51b70*/  STG.E.64 desc[UR4][R8.64+0x800], R14 ;  /* 0x0008000e08007986 */ /* 0x0003e8000c101b04 */
[----:B------:R2:W-:Y:S01]  /*51b80*/  STG.E.64 desc[UR4][R8.64+0x900], R10 ;  /* 0x0009000a08007986 */ /* 0x0005e2000c101b04 */
[----:B0-----:R-:W-:Y:S02]  /*51b90*/  LOP3.LUT R7, R20, 0xf, R3, 0xf8, !PT ;  /* 0x0000000f14077812 */ /* 0x001fe400078ef803 */
[----:B------:R-:W-:Y:S02]  /*51ba0*/  LOP3.LUT R20, R23, 0x3f0, RZ, 0xc0, !PT ;  /* 0x000003f017147812 */ /* 0x000fe400078ec0ff */
[----:B-1----:R-:W-:Y:S01]  /*51bb0*/  SHF.R.U32.HI R14, RZ, 0x1, R19 ;  /* 0x00000001ff0e7819 */ /* 0x002fe20000011613 */
[----:B------:R-:W-:Y:S01]  /*51bc0*/  IMAD.WIDE.U32 R6, R7, 0x8, R12 ;  /* 0x0000000807067825 */ /* 0x000fe200078e000c */
[----:B------:R-:W-:-:S02]  /*51bd0*/  LOP3.LUT R15, R24, 0xf, R3, 0xf8, !PT ;  /* 0x0000000f180f7812 */ /* 0x000fc400078ef803 */
[----:B--2---:R-:W-:Y:S02]  /*51be0*/  LOP3.LUT R11, R21, 0x20, RZ, 0xc0, !PT ;  /* 0x00000020150b7812 */ /* 0x004fe400078ec0ff */
[----:B------:R-:W-:Y:S01]  /*51bf0*/  LOP3.LUT R10, R14, 0x3f0, RZ, 0xc0, !PT ;  /* 0x000003f00e0a7812 */ /* 0x000fe200078ec0ff */
[----:B------:R-:W2:Y:S01]  /*51c00*/  LDG.E.64.CONSTANT R6, desc[UR4][R6.64] ;  /* 0x0000000406067981 */ /* 0x000ea2000c1e9b00 */
[----:B------:R-:W-:Y:S02]  /*51c10*/  LOP3.LUT R21, R20, 0xf, R3, 0xf8, !PT ;  /* 0x0000000f14157812 */ /* 0x000fe400078ef803 */
[----:B------:R-:W-:Y:S02]  /*51c20*/  SHF.R.U64 R26, R26, R11, R27 ;  /* 0x0000000b1a1a7219 */ /* 0x000fe4000000121b */
[----:B------:R-:W-:Y:S01]  /*51c30*/  LOP3.LUT R23, R10, 0xf, R3, 0xf8, !PT ;  /* 0x0000000f0a177812 */ /* 0x000fe200078ef803 */
[----:B------:R-:W-:-:S04]  /*51c40*/  IMAD.WIDE.U32 R10, R15, 0x8, R12 ;  /* 0x000000080f0a7825 */ /* 0x000fc800078e000c */
[--C-:B------:R-:W-:Y:S02]  /*51c50*/  IMAD.WIDE.U32 R20, R21, 0x8, R12.reuse ;  /* 0x0000000815147825 */ /* 0x100fe400078e000c */
[----:B------:R-:W3:Y:S02]  /*51c60*/  LDG.E.64.CONSTANT R10, desc[UR4][R10.64] ;  /* 0x000000040a0a7981 */ /* 0x000ee4000c1e9b00 */
[----:B------:R-:W-:Y:S02]  /*51c70*/  IMAD.WIDE.U32 R14, R23, 0x8, R12 ;  /* 0x00000008170e7825 */ /* 0x000fe400078e000c */
[----:B------:R-:W4:Y:S02]  /*51c80*/  LDG.E.64.CONSTANT R20, desc[UR4][R20.64] ;  /* 0x0000000414147981 */ /* 0x000f24000c1e9b00 */
[----:B------:R-:W-:Y:S02]  /*51c90*/  VIADD R23, R3, 0x220 ;  /* 0x0000022003177836 */ /* 0x000fe40000000000 */
[----:B------:R-:W5:Y:S03]  /*51ca0*/  LDG.E.64.CONSTANT R14, desc[UR4][R14.64] ;  /* 0x000000040e0e7981 */ /* 0x000f66000c1e9b00 */
[----:B------:R-:W-:-:S04]  /*51cb0*/  SHF.R.U32.HI R24, RZ, 0x1, R23 ;  /* 0x00000001ff187819 */ /* 0x000fc80000011617 */
[----:B------:R-:W-:Y:S02]  /*51cc0*/  LOP3.LUT R24, R24, 0x3f0, RZ, 0xc0, !PT ;  /* 0x000003f018187812 */ /* 0x000fe400078ec0ff */
[----:B------:R-:W-:Y:S02]  /*51cd0*/  LOP3.LUT R25, R0, 0x20, RZ, 0xc0, !PT ;  /* 0x0000002000197812 */ /* 0x000fe400078ec0ff */
[----:B------:R-:W-:Y:S02]  /*51ce0*/  LOP3.LUT R24, R24, 0xf, R3, 0xf8, !PT ;  /* 0x0000000f18187812 */ /* 0x000fe400078ef803 */
[----:B------:R-:W-:-:S03]  /*51cf0*/  SHF.R.U64 R16, R16, R25, R17 ;  /* 0x0000001910107219 */ /* 0x000fc60000001211 */
[----:B------:R-:W-:-:S06]  /*51d00*/  IMAD.WIDE.U32 R24, R24, 0x8, R12 ;  /* 0x0000000818187825 */ /* 0x000fcc00078e000c */
[----:B------:R-:W5:Y:S01]  /*51d10*/  LDG.E.64.CONSTANT R24, desc[UR4][R24.64] ;  /* 0x0000000418187981 */ /* 0x000f62000c1e9b00 */
[----:B------:R-:W-:Y:S02]  /*51d20*/  IMAD.SHL.U32 R5, R5, 0x2, RZ ;  /* 0x0000000205057824 */ /* 0x000fe400078e00ff */
[----:B------:R-:W-:Y:S02]  /*51d30*/  IMAD.SHL.U32 R4, R4, 0x2, RZ ;  /* 0x0000000204047824 */ /* 0x000fe400078e00ff */
[----:B------:R-:W-:Y:S01]  /*51d40*/  IMAD.SHL.U32 R18, R18, 0x2, RZ ;  /* 0x0000000212127824 */ /* 0x000fe200078e00ff */
[----:B------:R-:W-:Y:S01]  /*51d50*/  LOP3.LUT R5, R5, 0x20, RZ, 0xc0, !PT ;  /* 0x0000002005057812 */ /* 0x000fe200078ec0ff */
[----:B------:R-:W-:Y:S02]  /*51d60*/  IMAD.MOV.U32 R27, RZ, RZ, RZ ;  /* 0x000000ffff1b7224 */ /* 0x000fe400078e00ff */
[----:B------:R-:W-:Y:S02]  /*51d70*/  IMAD.SHL.U32 R19, R19, 0x2, RZ ;  /* 0x0000000213137824 */ /* 0x000fe400078e00ff */
[----:B------:R-:W-:Y:S01]  /*51d80*/  IMAD.SHL.U32 R2, R2, 0x2, RZ ;  /* 0x0000000202027824 */ /* 0x000fe200078e00ff */
[----:B------:R0:W-:Y:S01]  /*51d90*/  STG.E.64 desc[UR4][R8.64+0xa00], R26 ;  /* 0x000a001a08007986 */ /* 0x0001e2000c101b04 */
[----:B------:R-:W-:Y:S01]  /*51da0*/  IMAD.MOV.U32 R17, RZ, RZ, RZ ;  /* 0x000000ffff117224 */ /* 0x000fe200078e00ff */
[----:B------:R-:W-:-:S04]  /*51db0*/  LOP3.LUT R19, R19, 0x20, RZ, 0xc0, !PT ;  /* 0x0000002013137812 */ /* 0x000fc800078ec0ff */
[----:B------:R1:W-:Y:S01]  /*51dc0*/  STG.E.64 desc[UR4][R8.64+0xb00], R16 ;  /* 0x000b001008007986 */ /* 0x0003e2000c101b04 */
[----:B0-----:R-:W-:Y:S01]  /*51dd0*/  LOP3.LUT R27, R2, 0x20, RZ, 0xc0, !PT ;  /* 0x00000020021b7812 */ /* 0x001fe200078ec0ff */
[----:B------:R-:W-:-:S05]  /*51de0*/  VIADD R2, R3, 0x260 ;  /* 0x0000026003027836 */ /* 0x000fca0000000000 */
[----:B-1----:R-:W-:Y:S01]  /*51df0*/  SHF.R.U32.HI R16, RZ, 0x1, R2 ;  /* 0x00000001ff107819 */ /* 0x002fe20000011602 */
[----:B------:R-:W-:Y:S02]  /*51e00*/  VIADD R0, R3, 0x240 ;  /* 0x0000024003007836 */ /* 0x000fe40000000000 */
[----:B------:R-:W-:-:S03]  /*51e10*/  IMAD.SHL.U32 R23, R23, 0x2, RZ ;  /* 0x0000000217177824 */ /* 0x000fc600078e00ff */
[----:B------:R-:W-:-:S04]  /*51e20*/  SHF.R.U32.HI R26, RZ, 0x1, R0 ;  /* 0x00000001ff1a7819 */ /* 0x000fc80000011600 */
[----:B------:R-:W-:-:S04]  /*51e30*/  LOP3.LUT R26, R26, 0x3f0, RZ, 0xc0, !PT ;  /* 0x000003f01a1a7812 */ /* 0x000fc800078ec0ff */
[----:B------:R-:W-:Y:S02]  /*51e40*/  LOP3.LUT R26, R26, 0xf, R3, 0xf8, !PT ;  /* 0x0000000f1a1a7812 */ /* 0x000fe400078ef803 */
[----:B------:R-:W-:-:S03]  /*51e50*/  SHF.R.U64 R28, R28, R27, R29 ;  /* 0x0000001b1c1c7219 */ /* 0x000fc6000000121d */
[----:B------:R-:W-:-:S06]  /*51e60*/  IMAD.WIDE.U32 R26, R26, 0x8, R12 ;  /* 0x000000081a1a7825 */ /* 0x000fcc00078e000c */
[----:B------:R-:W5:Y:S01]  /*51e70*/  LDG.E.64.CONSTANT R26, desc[UR4][R26.64] ;  /* 0x000000041a1a7981 */ /* 0x000f62000c1e9b00 */
[----:B--2---:R-:W-:Y:S02]  /*51e80*/  SHF.R.U64 R6, R6, R5, R7 ;  /* 0x0000000506067219 */ /* 0x004fe40000001207 */
[----:B------:R-:W-:Y:S02]  /*51e90*/  LOP3.LUT R7, R4, 0x20, RZ, 0xc0, !PT ;  /* 0x0000002004077812 */ /* 0x000fe400078ec0ff */
[----:B------:R-:W-:Y:S01]  /*51ea0*/  LOP3.LUT R5, R18, 0x20, RZ, 0xc0, !PT ;  /* 0x0000002012057812 */ /* 0x000fe200078ec0ff */
[C---:B------:R-:W-:Y:S01]  /*51eb0*/  VIADD R18, R3.reuse, 0x2a0 ;  /* 0x000002a003127836 */ /* 0x040fe20000000000 */
[----:B---3--:R-:W-:Y:S01]  /*51ec0*/  SHF.R.U64 R10, R10, R7, R11 ;  /* 0x000000070a0a7219 */ /* 0x008fe2000000120b */
[----:B------:R-:W-:Y:S01]  /*51ed0*/  IMAD.MOV.U32 R11, RZ, RZ, RZ ;  /* 0x000000ffff0b7224 */ /* 0x000fe200078e00ff */
[----:B----4-:R-:W-:Y:S01]  /*51ee0*/  SHF.R.U64 R20, R20, R5, R21 ;  /* 0x0000000514147219 */ /* 0x010fe20000001215 */
[----:B------:R-:W-:-:S03]  /*51ef0*/  VIADD R5, R3, 0x280 ;  /* 0x0000028003057836 */ /* 0x000fc60000000000 */
[----:B------:R0:W-:Y:S01]  /*51f00*/  STG.E.64 desc[UR4][R8.64+0xf00], R10 ;  /* 0x000f000a08007986 */ /* 0x0001e2000c101b04 */
[----:B------:R-:W-:Y:S01]  /*51f10*/  IMAD.MOV.U32 R7, RZ, RZ, RZ ;  /* 0x000000ffff077224 */ /* 0x000fe200078e00ff */
[----:B-----5:R-:W-:Y:S01]  /*51f20*/  SHF.R.U64 R14, R14, R19, R15 ;  /* 0x000000130e0e7219 */ /* 0x020fe2000000120f */
[----:B------:R-:W-:Y:S02]  /*51f30*/  IMAD.MOV.U32 R15, RZ, RZ, RZ ;  /* 0x000000ffff0f7224 */ /* 0x000fe400078e00ff */
[----:B------:R-:W-:Y:S01]  /*51f40*/  IMAD.MOV.U32 R21, RZ, RZ, RZ ;  /* 0x000000ffff157224 */ /* 0x000fe200078e00ff */
[----:B------:R1:W-:Y:S01]  /*51f50*/  STG.E.64 desc[UR4][R8.64+0xd00], R6 ;  /* 0x000d000608007986 */ /* 0x0003e2000c101b04 */
[----:B------:R-:W-:-:S03]  /*51f60*/  VIADD R19, R3, 0x2c0 ;  /* 0x000002c003137836 */ /* 0x000fc60000000000 */
[----:B------:R2:W-:Y:S01]  /*51f70*/  STG.E.64 desc[UR4][R8.64+0x1000], R14 ;  /* 0x0010000e08007986 */ /* 0x0005e2000c101b04 */
[----:B0-----:R-:W-:Y:S01]  /*51f80*/  SHF.R.U32.HI R10, RZ, 0x1, R5 ;  /* 0x00000001ff0a7819 */ /* 0x001fe20000011605 */
[----:B------:R-:W-:Y:S02]  /*51f90*/  VIADD R4, R3, 0x2e0 ;  /* 0x000002e003047836 */ /* 0x000fe40000000000 */
[----:B------:R0:W-:Y:S01]  /*51fa0*/  STG.E.64 desc[UR4][R8.64+0xe00], R20 ;  /* 0x000e001408007986 */ /* 0x0001e2000c101b04 */
[----:B-1----:R-:W-:Y:S02]  /*51fb0*/  LOP3.LUT R6, R16, 0x3f0, RZ, 0xc0, !PT ;  /* 0x000003f010067812 */ /* 0x002fe400078ec0ff */
[----:B------:R-:W-:Y:S02]  /*51fc0*/  SHF.R.U32.HI R16, RZ, 0x1, R18 ;  /* 0x00000001ff107819 */ /* 0x000fe40000011612 */
[----:B--2---:R-:W-:Y:S02]  /*51fd0*/  LOP3.LUT R14, R10, 0x3f0, RZ, 0xc0, !PT ;  /* 0x000003f00a0e7812 */ /* 0x004fe400078ec0ff */
[----:B------:R-:W-:-:S02]  /*51fe0*/  SHF.R.U32.HI R11, RZ, 0x1, R19 ;  /* 0x00000001ff0b7819 */ /* 0x000fc40000011613 */
[----:B------:R-:W-:Y:S02]  /*51ff0*/  LOP3.LUT R16, R16, 0x3f0, RZ, 0xc0, !PT ;  /* 0x000003f010107812 */ /* 0x000fe400078ec0ff */
[----:B0-----:R-:W-:Y:S02]  /*52000*/  LOP3.LUT R21, R14, 0xf, R3, 0xf8, !PT ;  /* 0x0000000f0e157812 */ /* 0x001fe400078ef803 */
[----:B------:R-:W-:Y:S02]  /*52010*/  SHF.R.U32.HI R10, RZ, 0x1, R4 ;  /* 0x00000001ff0a7819 */ /* 0x000fe40000011604 */
[----:B------:R-:W-:Y:S01]  /*52020*/  LOP3.LUT R14, R11, 0x3f0, RZ, 0xc0, !PT ;  /* 0x000003f00b0e7812 */ /* 0x000fe200078ec0ff */
[----:B------:R-:W-:Y:S01]  /*52030*/  IMAD.WIDE.U32 R20, R21, 0x8, R12 ;  /* 0x0000000815147825 */ /* 0x000fe200078e000c */
[--C-:B------:R-:W-:Y:S02]  /*52040*/  LOP3.LUT R7, R6, 0xf, R3.reuse, 0xf8, !PT ;  /* 0x0000000f06077812 */ /* 0x100fe400078ef803 */
[----:B------:R-:W-:-:S02]  /*52050*/  LOP3.LUT R11, R16, 0xf, R3, 0xf8, !PT ;  /* 0x0000000f100b7812 */ /* 0x000fc400078ef803 */
[----:B------:R-:W-:Y:S01]  /*52060*/  LOP3.LUT R16, R10, 0x3f0, RZ, 0xc0, !PT ;  /* 0x000003f00a107812 */ /* 0x000fe200078ec0ff */
[----:B------:R-:W-:Y:S01]  /*52070*/  IMAD.WIDE.U32 R6, R7, 0x8, R12 ;  /* 0x0000000807067825 */ /* 0x000fe200078e000c */
[----:B------:R-:W-:Y:S01]  /*52080*/  LOP3.LUT R15, R23, 0x20, RZ, 0xc0, !PT ;  /* 0x00000020170f7812 */ /* 0x000fe200078ec0ff */
[----:B------:R-:W2:Y:S01]  /*52090*/  LDG.E.64.CONSTANT R20, desc[UR4][R20.64] ;  /* 0x0000000414147981 */ /* 0x000ea2000c1e9b00 */
[----:B------:R-:W-:Y:S01]  /*520a0*/  LOP3.LUT R17, R16, 0xf, R3, 0xf8, !PT ;  /* 0x0000000f10117812 */ /* 0x000fe200078ef803 */
[----:B------:R-:W-:Y:S01]  /*520b0*/  IMAD.WIDE.U32 R10, R11, 0x8, R12 ;  /* 0x000000080b0a7825 */ /* 0x000fe200078e000c */
[----:B------:R-:W-:Y:S01]  /*520c0*/  SHF.R.U64 R24, R24, R15, R25 ;  /* 0x0000000f18187219 */ /* 0x000fe20000001219 */
[----:B------:R-:W3:Y:S01]  /*520d0*/  LDG.E.64.CONSTANT R6, desc[UR4][R6.64] ;  /* 0x0000000406067981 */ /* 0x000ee2000c1e9b00 */
[----:B------:R-:W-:Y:S01]  /*520e0*/  LOP3.LUT R15, R14, 0xf, R3, 0xf8, !PT ;  /* 0x0000000f0e0f7812 */ /* 0x000fe200078ef803 */
[--C-:B------:R-:W-:Y:S02]  /*520f0*/  IMAD.WIDE.U32 R16, R17, 0x8, R12.reuse ;  /* 0x0000000811107825 */ /* 0x100fe400078e000c */
[----:B------:R-:W4:Y:S02]  /*52100*/  LDG.E.64.CONSTANT R10, desc[UR4][R10.64] ;  /* 0x000000040a0a7981 */ /* 0x000f24000c1e9b00 */
[----:B------:R-:W-:-:S02]  /*52110*/  IMAD.WIDE.U32 R14, R15, 0x8, R12 ;  /* 0x000000080f0e7825 */ /* 0x000fc400078e000c */
[----:B------:R-:W5:Y:S04]  /*52120*/  LDG.E.64.CONSTANT R16, desc[UR4][R16.64] ;  /* 0x0000000410107981 */ /* 0x000f68000c1e9b00 */
[----:B------:R-:W5:Y:S01]  /*52130*/  LDG.E.64.CONSTANT R14, desc[UR4][R14.64] ;  /* 0x000000040e0e7981 */ /* 0x000f62000c1e9b00 */
[----:B------:R-:W-:Y:S02]  /*52140*/  IMAD.SHL.U32 R5, R5, 0x2, RZ ;  /* 0x0000000205057824 */ /* 0x000fe400078e00ff */
[----:B------:R-:W-:Y:S02]  /*52150*/  IMAD.MOV.U32 R25, RZ, RZ, RZ ;  /* 0x000000ffff197224 */ /* 0x000fe400078e00ff */
[----:B------:R-:W-:Y:S01]  /*52160*/  IMAD.SHL.U32 R2, R2, 0x2, RZ ;  /* 0x0000000202027824 */ /* 0x000fe200078e00ff */
[----:B------:R-:W-:Y:S01]  /*52170*/  LOP3.LUT R5, R5, 0x20, RZ, 0xc0, !PT ;  /* 0x0000002005057812 */ /* 0x000fe200078ec0ff */
[----:B------:R-:W-:Y:S01]  /*52180*/  IMAD.SHL.U32 R18, R18, 0x2, RZ ;  /* 0x0000000212127824 */ /* 0x000fe200078e00ff */
[----:B------:R0:W-:Y:S01]  /*52190*/  STG.E.64 desc[UR4][R8.64+0x1100], R24 ;  /* 0x0011001808007986 */ /* 0x0001e2000c101b04 */
[----:B------:R-:W-:-:S02]  /*521a0*/  IMAD.MOV.U32 R29, RZ, RZ, RZ ;  /* 0x000000ffff1d7224 */ /* 0x000fc400078e00ff */
[----:B------:R-:W-:Y:S02]  /*521b0*/  IMAD.SHL.U32 R0, R0, 0x2, RZ ;  /* 0x0000000200007824 */ /* 0x000fe400078e00ff */
[----:B------:R-:W-:Y:S01]  /*521c0*/  IMAD.SHL.U32 R4, R4, 0x2, RZ ;  /* 0x0000000204047824 */ /* 0x000fe200078e00ff */
[----:B------:R1:W-:Y:S01]  /*521d0*/  STG.E.64 desc[UR4][R8.64+0xc00], R28 ;  /* 0x000c001c08007986 */ /* 0x0003e2000c101b04 */
[----:B------:R-:W-:Y:S01]  /*521e0*/  IMAD.SHL.U32 R19, R19, 0x2, RZ ;  /* 0x0000000213137824 */ /* 0x000fe200078e00ff */
[----:B0-----:R-:W-:-:S04]  /*521f0*/  LOP3.LUT R25, R2, 0x20, RZ, 0xc0, !PT ;  /* 0x0000002002197812 */ /* 0x001fc800078ec0ff */
[----:B------:R-:W-:Y:S02]  /*52200*/  LOP3.LUT R19, R19, 0x20, RZ, 0xc0, !PT ;  /* 0x0000002013137812 */ /* 0x000fe400078ec0ff */
[----:B-1----:R-:W-:-:S04]  /*52210*/  LOP3.LUT R29, R0, 0x20, RZ, 0xc0, !PT ;  /* 0x00000020001d7812 */ /* 0x002fc800078ec0ff */
[----:B------:R-:W-:Y:S01]  /*52220*/  SHF.R.U64 R26, R26, R29, R27 ;  /* 0x0000001d1a1a7219 */ /* 0x000fe2000000121b */
[----:B------:R-:W-:Y:S02]  /*52230*/  IMAD.MOV.U32 R27, RZ, RZ, RZ ;  /* 0x000000ffff1b7224 */ /* 0x000fe400078e00ff */
[C---:B------:R-:W-:Y:S02]  /*52240*/  VIADD R23, R3.reuse, 0x300 ;  /* 0x0000030003177836 */ /* 0x040fe40000000000 */
[C---:B------:R-:W-:Y:S01]  /*52250*/  VIADD R0, R3.reuse, 0x3a0 ;  /* 0x000003a003007836 */ /* 0x040fe20000000000 */
[----:B------:R-:W-:Y:S01]  /*52260*/  STG.E.64 desc[UR4][R8.64+0x1200], R26 ;  /* 0x0012001a08007986 */ /* 0x000fe2000c101b04 */
[----:B------:R-:W-:Y:S01]  /*52270*/  VIADD R2, R3, 0x3c0 ;  /* 0x000003c003027836 */ /* 0x000fe20000000000 */
[----:B------:R-:W-:-:S04]  /*52280*/  SHF.R.U32.HI R28, RZ, 0x1, R23 ;  /* 0x00000001ff1c7819 */ /* 0x000fc80000011617 */
[----:B------:R-:W-:-:S04]  /*52290*/  LOP3.LUT R28, R28, 0x3f0, RZ, 0xc0, !PT ;  /* 0x000003f01c1c7812 */ /* 0x000fc800078ec0ff */
[----:B------:R-:W-:-:S05]  /*522a0*/  LOP3.LUT R28, R28, 0xf, R3, 0xf8, !PT ;  /* 0x0000000f1c1c7812 */ /* 0x000fca00078ef803 */
[----:B------:R-:W-:-:S06]  /*522b0*/  IMAD.WIDE.U32 R28, R28, 0x8, R12 ;  /* 0x000000081c1c7825 */ /* 0x000fcc00078e000c */
[----:B------:R-:W5:Y:S01]  /*522c0*/  LDG.E.64.CONSTANT R28, desc[UR4][R28.64] ;  /* 0x000000041c1c7981 */ /* 0x000f62000c1e9b00 */
[----:B--2---:R-:W-:Y:S02]  /*522d0*/  SHF.R.U64 R20, R20, R5, R21 ;  /* 0x0000000514147219 */ /* 0x004fe40000001215 */
[----:B------:R-:W-:Y:S02]  /*522e0*/  LOP3.LUT R5, R18, 0x20, RZ, 0xc0, !PT ;  /* 0x0000002012057812 */ /* 0x000fe400078ec0ff */
[----:B---3--:R-:W-:Y:S01]  /*522f0*/  SHF.R.U64 R6, R6, R25, R7 ;  /* 0x0000001906067219 */ /* 0x008fe20000001207 */
[----:B------:R-:W-:Y:S01]  /*52300*/  IMAD.MOV.U32 R7, RZ, RZ, RZ ;  /* 0x000000ffff077224 */ /* 0x000fe200078e00ff */
[----:B----4-:R-:W-:Y:S02]  /*52310*/  SHF.R.U64 R10, R10, R5, R11 ;  /* 0x000000050a0a7219 */ /* 0x010fe4000000120b */
[----:B------:R-:W-:Y:S01]  /*52320*/  LOP3.LUT R5, R4, 0x20, RZ, 0xc0, !PT ;  /* 0x0000002004057812 */ /* 0x000fe200078ec0ff */
[C---:B------:R-:W-:Y:S01]  /*52330*/  VIADD R4, R3.reuse, 0x320 ;  /* 0x0000032003047836 */ /* 0x040fe20000000000 */
[----:B------:R0:W-:Y:S01]  /*52340*/  STG.E.64 desc[UR4][R8.64+0x1300], R6 ;  /* 0x0013000608007986 */ /* 0x0001e2000c101b04 */
[----:B------:R-:W-:Y:S01]  /*52350*/  IMAD.MOV.U32 R11, RZ, RZ, RZ ;  /* 0x000000ffff0b7224 */ /* 0x000fe200078e00ff */
[----:B-----5:R-:W-:Y:S01]  /*52360*/  SHF.R.U64 R16, R16, R5, R17 ;  /* 0x0000000510107219 */ /* 0x020fe20000001211 */
[----:B------:R-:W-:Y:S01]  /*52370*/  IMAD.MOV.U32 R21, RZ, RZ, RZ ;  /* 0x000000ffff157224 */ /* 0x000fe200078e00ff */
[----:B------:R-:W-:Y:S01]  /*52380*/  SHF.R.U32.HI R17, RZ, 0x1, R4 ;  /* 0x00000001ff117819 */ /* 0x000fe20000011604 */
[----:B------:R-:W-:Y:S01]  /*52390*/  VIADD R5, R3, 0x380 ;  /* 0x0000038003057836 */ /* 0x000fe20000000000 */
[----:B------:R-:W-:Y:S01]  /*523a0*/  SHF.R.U64 R14, R14, R19, R15 ;  /* 0x000000130e0e7219 */ /* 0x000fe2000000120f */
[----:B------:R1:W-:Y:S01]  /*523b0*/  STG.E.64 desc[UR4][R8.64+0x1500], R10 ;  /* 0x0015000a08007986 */ /* 0x0003e2000c101b04 */
[----:B------:R-:W-:-:S02]  /*523c0*/  IMAD.MOV.U32 R15, RZ, RZ, RZ ;  /* 0x000000ffff0f7224 */ /* 0x000fc400078e00ff */
[C---:B0-----:R-:W-:Y:S01]  /*523d0*/  VIADD R6, R3.reuse, 0x340 ;  /* 0x0000034003067836 */ /* 0x041fe20000000000 */
[----:B------:R0:W-:Y:S01]  /*523e0*/  STG.E.64 desc[UR4][R8.64+0x1400], R20 ;  /* 0x0014001408007986 */ /* 0x0001e2000c101b04 */
[----:B------:R-:W-:-:S03]  /*523f0*/  VIADD R7, R3, 0x360 ;  /* 0x0000036003077836 */ /* 0x000fc60000000000 */
[----:B------:R-:W-:Y:S02]  /*52400*/  SHF.R.U32.HI R26, RZ, 0x1, R6 ;  /* 0x00000001ff1a7819 */ /* 0x000fe40000011606 */
[----:B-1----:R-:W-:Y:S01]  /*52410*/  LOP3.LUT R10, R17, 0x3f0, RZ, 0xc0, !PT ;  /* 0x000003f0110a7812 */ /* 0x002fe200078ec0ff */
[----:B------:R1:W-:Y:S01]  /*52420*/  STG.E.64 desc[UR4][R8.64+0x1600], R14 ;  /* 0x0016000e08007986 */ /* 0x0003e2000c101b04 */
[----:B------:R-:W-:Y:S02]  /*52430*/  SHF.R.U32.HI R24, RZ, 0x1, R7 ;  /* 0x00000001ff187819 */ /* 0x000fe40000011607 */
[----:B------:R-:W-:Y:S02]  /*52440*/  LOP3.LUT R11, R10, 0xf, R3, 0xf8, !PT ;  /* 0x0000000f0a0b7812 */ /* 0x000fe400078ef803 */
[----:B0-----:R-:W-:Y:S02]  /*52450*/  SHF.R.U32.HI R20, RZ, 0x1, R5 ;  /* 0x00000001ff147819 */ /* 0x001fe40000011605 */
[----:B------:R-:W-:-:S02]  /*52460*/  LOP3.LUT R26, R26, 0x3f0, RZ, 0xc0, !PT ;  /* 0x000003f01a1a7812 */ /* 0x000fc400078ec0ff */
[----:B------:R-:W-:Y:S02]  /*52470*/  LOP3.LUT R20, R20, 0x3f0, RZ, 0xc0, !PT ;  /* 0x000003f014147812 */ /* 0x000fe400078ec0ff */
[----:B------:R-:W-:Y:S02]  /*52480*/  SHF.R.U32.HI R18, RZ, 0x1, R2 ;  /* 0x00000001ff127819 */ /* 0x000fe40000011602 */
[----:B-1----:R-:W-:Y:S01]  /*52490*/  SHF.R.U32.HI R14, RZ, 0x1, R0 ;  /* 0x00000001ff0e7819 */ /* 0x002fe20000011600 */
[----:B------:R-:W-:Y:S01]  /*524a0*/  IMAD.WIDE.U32 R10, R11, 0x8, R12 ;  /* 0x000000080b0a7825 */ /* 0x000fe200078e000c */
[----:B------:R-:W-:Y:S02]  /*524b0*/  LOP3.LUT R24, R24, 0x3f0, RZ, 0xc0, !PT ;  /* 0x000003f018187812 */ /* 0x000fe400078ec0ff */
[----:B------:R-:W-:Y:S02]  /*524c0*/  LOP3.LUT R14, R14, 0x3f0, RZ, 0xc0, !PT ;  /* 0x000003f00e0e7812 */ /* 0x000fe400078ec0ff */
[--C-:B------:R-:W-:Y:S01]  /*524d0*/  LOP3.LUT R15, R26, 0xf, R3.reuse, 0xf8, !PT ;  /* 0x0000000f1a0f7812 */ /* 0x100fe200078ef803 */
[----:B------:R-:W2:Y:S01]  /*524e0*/  LDG.E.64.CONSTANT R10, desc[UR4][R10.64] ;  /* 0x000000040a0a7981 */ /* 0x000ea2000c1e9b00 */
[----:B------:R-:W-:-:S02]  /*524f0*/  LOP3.LUT R21, R20, 0xf, R3, 0xf8, !PT ;  /* 0x0000000f14157812 */ /* 0x000fc400078ef803 */
[----:B------:R-:W-:Y:S02]  /*52500*/  LOP3.LUT R18, R18, 0x3f0, RZ, 0xc0, !PT ;  /* 0x000003f012127812 */ /* 0x000fe400078ec0ff */
[----:B------:R-:W-:Y:S01]  /*52510*/  LOP3.LUT R19, R24, 0xf, R3, 0xf8, !PT ;  /* 0x0000000f18137812 */ /* 0x000fe200078ef803 */
[----:B------:R-:W-:Y:S01]  /*52520*/  IMAD.WIDE.U32 R20, R21, 0x8, R12 ;  /* 0x0000000815147825 */ /* 0x000fe200078e000c */
[--C-:B------:R-:W-:Y:S02]  /*52530*/  LOP3.LUT R17, R14, 0xf, R3.reuse, 0xf8, !PT ;  /* 0x0000000f0e117812 */ /* 0x100fe400078ef803 */
[----:B------:R-:W-:Y:S01]  /*52540*/  LOP3.LUT R3, R18, 0xf, R3, 0xf8, !PT ;  /* 0x0000000f12037812 */ /* 0x000fe200078ef803 */
[--C-:B------:R-:W-:Y:S02]  /*52550*/  IMAD.WIDE.U32 R14, R15, 0x8, R12.reuse ;  /* 0x000000080f0e7825 */ /* 0x100fe400078e000c */
[----:B------:R-:W3:Y:S02]  /*52560*/  LDG.E.64.CONSTANT R20, desc[UR4][R20.64] ;  /* 0x0000000414147981 */ /* 0x000ee4000c1e9b00 */
[----:B------:R-:W-:-:S02]  /*52570*/  IMAD.WIDE.U32 R18, R19, 0x8, R12 ;  /* 0x0000000813127825 */ /* 0x000fc400078e000c */
[----:B------:R-:W4:Y:S02]  /*52580*/  LDG.E.64.CONSTANT R14, desc[UR4][R14.64] ;  /* 0x000000040e0e7981 */ /* 0x000f24000c1e9b00 */
[--C-:B------:R-:W-:Y:S02]  /*52590*/  IMAD.WIDE.U32 R24, R17, 0x8, R12.reuse ;  /* 0x0000000811187825 */ /* 0x100fe400078e000c */
[----:B------:R-:W5:Y:S02]  /*525a0*/  LDG.E.64.CONSTANT R18, desc[UR4][R18.64] ;  /* 0x0000000412127981 */ /* 0x000f64000c1e9b00 */
[----:B------:R-:W-:Y:S02]  /*525b0*/  IMAD.WIDE.U32 R12, R3, 0x8, R12 ;  /* 0x00000008030c7825 */ /* 0x000fe400078e000c */
[----:B------:R-:W5:Y:S04]  /*525c0*/  LDG.E.64.CONSTANT R24, desc[UR4][R24.64] ;  /* 0x0000000418187981 */ /* 0x000f68000c1e9b00 */
[----:B------:R-:W5:Y:S01]  /*525d0*/  LDG.E.64.CONSTANT R12, desc[UR4][R12.64] ;  /* 0x000000040c0c7981 */ /* 0x000f62000c1e9b00 */
[----:B------:R-:W-:-:S02]  /*525e0*/  IMAD.SHL.U32 R4, R4, 0x2, RZ ;  /* 0x0000000204047824 */ /* 0x000fc400078e00ff */
[----:B------:R-:W-:Y:S02]  /*525f0*/  IMAD.SHL.U32 R6, R6, 0x2, RZ ;  /* 0x0000000206067824 */ /* 0x000fe400078e00ff */
[----:B------:R-:W-:Y:S01]  /*52600*/  IMAD.SHL.U32 R5, R5, 0x2, RZ ;  /* 0x0000000205057824 */ /* 0x000fe200078e00ff */
[----:B------:R-:W-:Y:S01]  /*52610*/  LOP3.LUT R3, R4, 0x20, RZ, 0xc0, !PT ;  /* 0x0000002004037812 */ /* 0x000fe200078ec0ff */
[----:B------:R-:W-:Y:S02]  /*52620*/  IMAD.SHL.U32 R23, R23, 0x2, RZ ;  /* 0x0000000217177824 */ /* 0x000fe400078e00ff */
[----:B------:R-:W-:Y:S01]  /*52630*/  IMAD.SHL.U32 R7, R7, 0x2, RZ ;  /* 0x0000000207077824 */ /* 0x000fe200078e00ff */
[----:B------:R-:W-:Y:S01]  /*52640*/  LOP3.LUT R5, R5, 0x20, RZ, 0xc0, !PT ;  /* 0x0000002005057812 */ /* 0x000fe200078ec0ff */
[----:B------:R-:W-:Y:S02]  /*52650*/  IMAD.SHL.U32 R0, R0, 0x2, RZ ;  /* 0x0000000200007824 */ /* 0x000fe400078e00ff */
[----:B------:R-:W-:Y:S01]  /*52660*/  IMAD.SHL.U32 R2, R2, 0x2, RZ ;  /* 0x0000000202027824 */ /* 0x000fe200078e00ff */
[----:B------:R-:W-:-:S02]  /*52670*/  LOP3.LUT R23, R23, 0x20, RZ, 0xc0, !PT ;  /* 0x0000002017177812 */ /* 0x000fc400078ec0ff */
[----:B------:R-:W-:Y:S01]  /*52680*/  LOP3.LUT R7, R7, 0x20, RZ, 0xc0, !PT ;  /* 0x0000002007077812 */ /* 0x000fe200078ec0ff */
[----:B------:R-:W-:Y:S01]  /*52690*/  IMAD.MOV.U32 R17, RZ, RZ, RZ ;  /* 0x000000ffff117224 */ /* 0x000fe200078e00ff */
[----:B------:R-:W-:Y:S01]  /*526a0*/  SHF.R.U64 R28, R28, R23, R29 ;  /* 0x000000171c1c7219 */ /* 0x000fe2000000121d */
[----:B------:R-:W-:Y:S02]  /*526b0*/  IMAD.MOV.U32 R23, RZ, RZ, RZ ;  /* 0x000000ffff177224 */ /* 0x000fe400078e00ff */
[----:B------:R-:W-:Y:S01]  /*526c0*/  IMAD.MOV.U32 R29, RZ, RZ, RZ ;  /* 0x000000ffff1d7224 */ /* 0x000fe200078e00ff */
[----:B------:R-:W-:Y:S04]  /*526d0*/  STG.E.64 desc[UR4][R8.64+0x1700], R16 ;  /* 0x0017001008007986 */ /* 0x000fe8000c101b04 */
[----:B------:R-:W-:Y:S04]  /*526e0*/  STG.E.64 desc[UR4][R8.64+0x1f00], R22 ;  /* 0x001f001608007986 */ /* 0x000fe8000c101b04 */
[----:B------:R-:W-:Y:S01]  /*526f0*/  STG.E.64 desc[UR4][R8.64+0x1800], R28 ;  /* 0x0018001c08007986 */ /* 0x000fe2000c101b04 */
[----:B--2---:R-:W-:-:S02]  /*52700*/  SHF.R.U64 R10, R10, R3, R11 ;  /* 0x000000030a0a7219 */ /* 0x004fc4000000120b */
[----:B------:R-:W-:Y:S01]  /*52710*/  LOP3.LUT R3, R6, 0x20, RZ, 0xc0, !PT ;  /* 0x0000002006037812 */ /* 0x000fe200078ec0ff */
[----:B------:R-:W-:Y:S01]  /*52720*/  IMAD.MOV.U32 R11, RZ, RZ, RZ ;  /* 0x000000ffff0b7224 */ /* 0x000fe200078e00ff */
[----:B---3--:R-:W-:Y:S02]  /*52730*/  SHF.R.U64 R20, R20, R5, R21 ;  /* 0x0000000514147219 */ /* 0x008fe40000001215 */
[----:B------:R-:W-:Y:S02]  /*52740*/  LOP3.LUT R5, R2, 0x20, RZ, 0xc0, !PT ;  /* 0x0000002002057812 */ /* 0x000fe400078ec0ff */
[----:B----4-:R-:W-:Y:S02]  /*52750*/  SHF.R.U64 R14, R14, R3, R15 ;  /* 0x000000030e0e7219 */ /* 0x010fe4000000120f */
[----:B------:R-:W-:Y:S01]  /*52760*/  LOP3.LUT R3, R0, 0x20, RZ, 0xc0, !PT ;  /* 0x0000002000037812 */ /* 0x000fe200078ec0ff */
[----:B------:R-:W-:Y:S01]  /*52770*/  IMAD.MOV.U32 R15, RZ, RZ, RZ ;  /* 0x000000ffff0f7224 */ /* 0x000fe200078e00ff */
[----:B-----5:R-:W-:Y:S01]  /*52780*/  SHF.R.U64 R18, R18, R7, R19 ;  /* 0x0000000712127219 */ /* 0x020fe20000001213 */
[----:B------:R-:W-:-:S02]  /*52790*/  IMAD.MOV.U32 R19, RZ, RZ, RZ ;  /* 0x000000ffff137224 */ /* 0x000fc400078e00ff */
[----:B------:R-:W-:Y:S01]  /*527a0*/  IMAD.MOV.U32 R21, RZ, RZ, RZ ;  /* 0x000000ffff157224 */ /* 0x000fe200078e00ff */
[----:B------:R-:W-:Y:S01]  /*527b0*/  SHF.R.U64 R24, R24, R3, R25 ;  /* 0x0000000318187219 */ /* 0x000fe20000001219 */
[----:B------:R-:W-:Y:S01]  /*527c0*/  IMAD.MOV.U32 R25, RZ, RZ, RZ ;  /* 0x000000ffff197224 */ /* 0x000fe200078e00ff */
[----:B------:R-:W-:Y:S01]  /*527d0*/  SHF.R.U64 R12, R12, R5, R13 ;  /* 0x000000050c0c7219 */ /* 0x000fe2000000120d */
[----:B------:R-:W-:Y:S01]  /*527e0*/  IMAD.MOV.U32 R13, RZ, RZ, RZ ;  /* 0x000000ffff0d7224 */ /* 0x000fe200078e00ff */
[----:B------:R-:W-:Y:S04]  /*527f0*/  STG.E.64 desc[UR4][R8.64+0x1900], R10 ;  /* 0x0019000a08007986 */ /* 0x000fe8000c101b04 */
[----:B------:R-:W-:Y:S04]  /*52800*/  STG.E.64 desc[UR4][R8.64+0x1a00], R14 ;  /* 0x001a000e08007986 */ /* 0x000fe8000c101b04 */
[----:B------:R-:W-:Y:S04]  /*52810*/  STG.E.64 desc[UR4][R8.64+0x1b00], R18 ;  /* 0x001b001208007986 */ /* 0x000fe8000c101b04 */
[----:B------:R-:W-:Y:S04]  /*52820*/  STG.E.64 desc[UR4][R8.64+0x1c00], R20 ;  /* 0x001c001408007986 */ /* 0x000fe8000c101b04 */
[----:B------:R-:W-:Y:S04]  /*52830*/  STG.E.64 desc[UR4][R8.64+0x1d00], R24 ;  /* 0x001d001808007986 */ /* 0x000fe8000c101b04 */
[----:B------:R-:W-:Y:S01]  /*52840*/  STG.E.64 desc[UR4][R8.64+0x1e00], R12 ;  /* 0x001e000c08007986 */ /* 0x000fe2000c101b04 */
[----:B------:R-:W-:Y:S05]  /*52850*/  EXIT ;  /* 0x000000000000794d */ /* 0x000fea0003800000 */
.L_x_35:
        /* <DEDUP_REMOVED lines=712> */
.L_x_37:
        /* <DEDUP_REMOVED lines=708> */
.L_x_34:
        /* <DEDUP_REMOVED lines=714> */
.L_x_39:
        /* <DEDUP_REMOVED lines=708> */
.L_x_38:
        /* <DEDUP_REMOVED lines=712> */
.L_x_40:
        /* <DEDUP_REMOVED lines=708> */
.L_x_33:
        /* <DEDUP_REMOVED lines=716> */
.L_x_43:
        /* <DEDUP_REMOVED lines=708> */
.L_x_42:
        /* <DEDUP_REMOVED lines=712> */
.L_x_44:
        /* <DEDUP_REMOVED lines=708> */
.L_x_41:
        /* <DEDUP_REMOVED lines=714> */
.L_x_46:
        /* <DEDUP_REMOVED lines=708> */
.L_x_45:
        /* <DEDUP_REMOVED lines=712> */
.L_x_47:
        /* <DEDUP_REMOVED lines=708> */
.L_x_32:
        /* <DEDUP_REMOVED lines=718> */
.L_x_51:
        /* <DEDUP_REMOVED lines=708> */
.L_x_50:
        /* <DEDUP_REMOVED lines=712> */
.L_x_52:
        /* <DEDUP_REMOVED lines=708> */
.L_x_49:
        /* <DEDUP_REMOVED lines=714> */
.L_x_54:
        /* <DEDUP_REMOVED lines=708> */
.L_x_53:
        /* <DEDUP_REMOVED lines=712> */
.L_x_55:
        /* <DEDUP_REMOVED lines=708> */
.L_x_48:
        /* <DEDUP_REMOVED lines=716> */
.L_x_58:
        /* <DEDUP_REMOVED lines=708> */
.L_x_57:
        /* <DEDUP_REMOVED lines=712> */
.L_x_59:
        /* <DEDUP_REMOVED lines=21> */
[----:B------:R-:W5:Y:S01]  /*98070*/  @P2 LDG.E.64.CONSTANT R6, desc[UR4][R10.64+0x80] ;  /* 0x000080040a062981 */ /* 0x000f62000c1e9b00 */
[----:B------:R-:W-:-:S05]  /*98080*/  VIADD R2, R3, 0x20 ;  /* 0x0000002003027836 */ /* 0x000fca0000000000 */
        /* <DEDUP_REMOVED lines=8> */
[----:B------:R-:W5:Y:S04]  /*98110*/  LDG.E.64.CONSTANT R16, desc[UR4][R26.64] ;  /* 0x000000041a107981 */ /* 0x000f68000c1e9b00 */
        /* <DEDUP_REMOVED lines=10> */
[----:B------:R-:W5:Y:S04]  /*981c0*/  LDG.E.64.CONSTANT R26, desc[UR4][R14.64] ;  /* 0x000000040e1a7981 */ /* 0x000f68000c1e9b00 */
[----:B------:R-:W5:Y:S01]  /*981d0*/  @P1 LDG.E.64.CONSTANT R14, desc[UR4][R14.64+0x80] ;  /* 0x000080040e0e1981 */ /* 0x000f62000c1e9b00 */
[-CC-:B--2---:R-:W-:Y:S02]  /*981e0*/  SHF.R.U64 R24, R20, R0.reuse, R21.reuse ;  /* 0x0000000014187219 */ /* 0x184fe40000001215 */
[----:B------:R-:W-:Y:S02]  /*981f0*/  SHF.R.U32.HI R20, RZ, R0, R21 ;  /* 0x00000000ff147219 */ /* 0x000fe40000011615 */
[----:B------:R-:W-:-:S04]  /*98200*/  @P0 IADD3 R0, PT, PT, -R0, 0x40, RZ ;  /* 0x0000004000000810 */ /* 0x000fc80007ffe1ff */
[CC--:B---3--:R-:W-:Y:S02]  /*98210*/  @P0 SHF.L.U64.HI R21, R4.reuse, R0.reuse, R5 ;  /* 0x0000000004150219 */ /* 0x0c8fe40000010205 */
[----:B------:R-:W-:Y:S01]  /*98220*/  @P0 SHF.L.U32 R5, R4, R0, RZ ;  /* 0x0000000004050219 */ /* 0x000fe200000006ff */
[----:B------:R-:W-:-:S03]  /*98230*/  VIADD R0, R3, 0x60 ;  /* 0x0000006003007836 */ /* 0x000fc60000000000 */
[----:B------:R-:W-:Y:S02]  /*98240*/  @P0 LOP3.LUT R24, R5, R24, RZ, 0xfc, !PT ;  /* 0x0000001805180212 */ /* 0x000fe400078efcff */
[----:B------:R-:W-:Y:S02]  /*98250*/  SHF.R.U32.HI R0, RZ, 0x4, R0 ;  /* 0x00000004ff007819 */ /* 0x000fe40000011600 */
[C---:B------:R-:W-:Y:S02]  /*98260*/  LOP3.LUT R5, R20.reuse, 0x3ffffff, RZ, 0xc0, !PT ;  /* 0x03ffffff14057812 */ /* 0x040fe400078ec0ff */
[----:B------:R-:W-:Y:S01]  /*98270*/  @P0 LOP3.LUT R5, R20, 0x3ffffff, R21, 0xf8, !PT ;  /* 0x03ffffff14050812 */ /* 0x000fe200078ef815 */
[----:B------:R-:W-:Y:S01]  /*98280*/  IMAD R4, R0, 0x3a, RZ ;  /* 0x0000003a00047824 */ /* 0x000fe200078e02ff */
[----:B----4-:R-:W-:-:S04]  /*98290*/  SHF.R.U64 R2, R18, R23, R19 ;  /* 0x0000001712027219 */ /* 0x010fc80000001213 */
[----:B------:R-:W-:Y:S02]  /*982a0*/  SHF.R.U32.HI R20, RZ, 0x2, R4 ;  /* 0x00000002ff147819 */ /* 0x000fe40000011604 */
[----:B------:R-:W-:Y:S02]  /*982b0*/  SHF.R.U32.HI R0, RZ, R23, R19 ;  /* 0x00000017ff007219 */ /* 0x000fe40000011613 */
[----:B------:R-:W-:Y:S02]  /*982c0*/  LOP3.LUT R20, R20, 0x7f0, RZ, 0xc0, !PT ;  /* 0x000007f014147812 */ /* 0x000fe400078ec0ff */
[----:B------:R-:W-:Y:S02]  /*982d0*/  @P2 IADD3 R19, PT, PT, -R23, 0x40, RZ ;  /* 0x0000004017132810 */ /* 0x000fe40007ffe1ff */
[----:B------:R-:W-:Y:S02]  /*982e0*/  LOP3.LUT R23, R4, 0x3e, RZ, 0xc0, !PT ;  /* 0x0000003e04177812 */ /* 0x000fe400078ec0ff */
[----:B------:R-:W-:-:S02]  /*982f0*/  LOP3.LUT R21, R20, 0xf, R3, 0xf8, !PT ;  /* 0x0000000f14157812 */ /* 0x000fc400078ef803 */
[CC--:B-----5:R-:W-:Y:S02]  /*98300*/  @P2 SHF.L.U64.HI R7, R6.reuse, R19.reuse, R7 ;  /* 0x0000001306072219 */ /* 0x0e0fe40000010207 */
[----:B------:R-:W-:Y:S01]  /*98310*/  @P2 SHF.L.U32 R6, R6, R19, RZ ;  /* 0x0000001306062219 */ /* 0x000fe200000006ff */
[----:B------:R-:W-:Y:S01]  /*98320*/  IMAD.WIDE.U32 R18, R21, 0x8, R12 ;  /* 0x0000000815127825 */ /* 0x000fe200078e000c */
[----:B------:R-:W-:Y:S02]  /*98330*/  ISETP.GE.U32.AND P0, PT, R23, 0x7, PT ;  /* 0x000000071700780c */ /* 0x000fe40003f06070 */
[C---:B------:R-:W-:Y:S02]  /*98340*/  LOP3.LUT R4, R0.reuse, 0x3ffffff, RZ, 0xc0, !PT ;  /* 0x03ffffff00047812 */ /* 0x040fe400078ec0ff */
[----:B------:R-:W2:Y:S01]  /*98350*/  LDG.E.64.CONSTANT R20, desc[UR4][R18.64] ;  /* 0x0000000412147981 */ /* 0x000ea2000c1e9b00 */
[----:B------:R-:W-:Y:S01]  /*98360*/  @P2 LOP3.LUT R4, R0, 0x3ffffff, R7, 0xf8, !PT ;  /* 0x03ffffff00042812 */ /* 0x000fe200078ef807 */
[----:B------:R-:W-:Y:S01]  /*98370*/  VIADD R0, R3, 0x80 ;  /* 0x0000008003007836 */ /* 0x000fe20000000000 */
[----:B------:R-:W-:-:S06]  /*98380*/  @P2 LOP3.LUT R2, R6, R2, RZ, 0xfc, !PT ;  /* 0x0000000206022212 */ /* 0x000fcc00078efcff */
[----:B------:R-:W3:Y:S01]  /*98390*/  @P0 LDG.E.64.CONSTANT R18, desc[UR4][R18.64+0x80] ;  /* 0x0000800412120981 */ /* 0x000ee2000c1e9b00 */
[----:B------:R-:W-:Y:S01]  /*983a0*/  SHF.R.U32.HI R0, RZ, 0x4, R0 ;  /* 0x00000004ff007819 */ /* 0x000fe20000011600 */
[----:B------:R-:W-:-:S04]  /*983b0*/  IMAD.WIDE.U32 R6, R3, 0x8, R8 ;  /* 0x0000000803067825 */ /* 0x000fc800078e0008 */
[----:B------:R-:W-:Y:S02]  /*983c0*/  IMAD R22, R0, 0x3a, RZ ;  /* 0x0000003a00167824 */ /* 0x000fe400078e02ff */
[----:B------:R-:W-:-:S03]  /*983d0*/  IMAD.MOV.U32 R9, RZ, RZ, R4 ;  /* 0x000000ffff097224 */ /* 0x000fc600078e0004 */
[----:B------:R-:W-:Y:S01]  /*983e0*/  SHF.R.U32.HI R4, RZ, 0x2, R22 ;  /* 0x00000002ff047819 */ /* 0x000fe20000011616 */
[----:B------:R-:W-:Y:S01]  /*983f0*/  IMAD.MOV.U32 R8, RZ, RZ, R2 ;  /* 0x000000ffff087224 */ /* 0x000fe200078e0002 */
[-CC-:B------:R-:W-:Y:S02]  /*98400*/  SHF.R.U64 R2, R16, R29.reuse, R17.reuse ;  /* 0x0000001d10027219 */ /* 0x180fe40000001211 */
[----:B------:R-:W-:Y:S02]  /*98410*/  LOP3.LUT R4, R4, 0x7f0, RZ, 0xc0, !PT ;  /* 0x000007f004047812 */ /* 0x000fe400078ec0ff */
[----:B------:R-:W-:Y:S02]  /*98420*/  SHF.R.U32.HI R0, RZ, R29, R17 ;  /* 0x0000001dff007219 */ /* 0x000fe40000011611 */
[----:B------:R-:W-:Y:S02]  /*98430*/  @P3 IADD3 R17, PT, PT, -R29, 0x40, RZ ;  /* 0x000000401d113810 */ /* 0x000fe40007ffe1ff */
[----:B------:R-:W-:-:S02]  /*98440*/  LOP3.LUT R29, R22, 0x3e, RZ, 0xc0, !PT ;  /* 0x0000003e161d7812 */ /* 0x000fc400078ec0ff */
[----:B------:R-:W-:Y:S01]  /*98450*/  LOP3.LUT R4, R4, 0xf, R3, 0xf8, !PT ;  /* 0x0000000f04047812 */ /* 0x000fe200078ef803 */
[----:B------:R0:W-:Y:S01]  /*98460*/  STG.E.64 desc[UR4][R6.64], R8 ;  /* 0x0000000806007986 */ /* 0x0001e2000c101b04 */
[CC--:B------:R-:W-:Y:S02]  /*98470*/  @P3 SHF.L.U64.HI R11, R10.reuse, R17.reuse, R11 ;  /* 0x000000110a0b3219 */ /* 0x0c0fe4000001020b */
[----:B------:R-:W-:Y:S02]  /*98480*/  @P3 SHF.L.U32 R17, R10, R17, RZ ;  /* 0x000000110a113219 */ /* 0x000fe400000006ff */
[----:B------:R-:W-:Y:S01]  /*98490*/  ISETP.GE.U32.AND P4, PT, R29, 0x7, PT ;  /* 0x000000071d00780c */ /* 0x000fe20003f86070 */
[----:B0-----:R-:W-:-:S04]  /*984a0*/  IMAD.WIDE.U32 R8, R4, 0x8, R12 ;  /* 0x0000000804087825 */ /* 0x001fc800078e000c */
[----:B------:R-:W-:Y:S01]  /*984b0*/  IMAD.MOV.U32 R4, RZ, RZ, R2 ;  /* 0x000000ffff047224 */ /* 0x000fe200078e0002 */
[----:B------:R-:W-:Y:S02]  /*984c0*/  @P3 LOP3.LUT R4, R17, R2, RZ, 0xfc, !PT ;  /* 0x0000000211043212 */ /* 0x000fe400078efcff */
[----:B------:R-:W4:Y:S01]  /*984d0*/  LDG.E.64.CONSTANT R16, desc[UR4][R8.64] ;  /* 0x0000000408107981 */ /* 0x000f22000c1e9b00 */
[C---:B------:R-:W-:Y:S02]  /*984e0*/  LOP3.LUT R22, R0.reuse, 0x3ffffff, RZ, 0xc0, !PT ;  /* 0x03ffffff00167812 */ /* 0x040fe400078ec0ff */
[----:B------:R-:W-:Y:S02]  /*984f0*/  @P3 LOP3.LUT R22, R0, 0x3ffffff, R11, 0xf8, !PT ;  /* 0x03ffffff00163812 */ /* 0x000fe400078ef80b */
[----:B------:R0:W5:Y:S01]  /*98500*/  @P4 LDG.E.64.CONSTANT R10, desc[UR4][R8.64+0x80] ;  /* 0x00008004080a4981 */ /* 0x000162000c1e9b00 */
[----:B------:R-:W-:-:S05]  /*98510*/  VIADD R0, R3, 0xa0 ;  /* 0x000000a003007836 */ /* 0x000fca0000000000 */
[----:B------:R-:W-:-:S05]  /*98520*/  SHF.R.U32.HI R0, RZ, 0x4, R0 ;  /* 0x00000004ff007819 */ /* 0x000fca0000011600 */
[----:B------:R-:W-:Y:S02]  /*98530*/  IMAD R2, R0, 0x3a, RZ ;  /* 0x0000003a00027824 */ /* 0x000fe400078e02ff */
[----:B0-----:R-:W-:-:S03]  /*98540*/  IMAD.MOV.U32 R9, RZ, RZ, R22 ;  /* 0x000000ffff097224 */ /* 0x001fc600078e0016 */
[----:B------:R-:W-:Y:S01]  /*98550*/  SHF.R.U32.HI R22, RZ, 0x2, R2 ;  /* 0x00000002ff167819 */ /* 0x000fe20000011602 */
[----:B------:R-:W-:Y:S01]  /*98560*/  IMAD.MOV.U32 R8, RZ, RZ, R4 ;  /* 0x000000ffff087224 */ /* 0x000fe200078e0004 */
[-CC-:B------:R-:W-:Y:S02]  /*98570*/  SHF.R.U64 R4, R26, R25.reuse, R27.reuse ;  /* 0x000000191a047219 */ /* 0x180fe4000000121b */
[----:B------:R-:W-:Y:S02]  /*98580*/  SHF.R.U32.HI R0, RZ, R25, R27 ;  /* 0x00000019ff007219 */ /* 0x000fe4000001161b */
[----:B------:R-:W-:Y:S02]  /*98590*/  LOP3.LUT R22, R22, 0x7f0, RZ, 0xc0, !PT ;  /* 0x000007f016167812 */ /* 0x000fe400078ec0ff */
[----:B------:R-:W-:Y:S02]  /*985a0*/  @P1 IADD3 R27, PT, PT, -R25, 0x40, RZ ;  /* 0x00000040191b1810 */ /* 0x000fe40007ffe1ff */
[----:B------:R-:W-:-:S02]  /*985b0*/  LOP3.LUT R25, R2, 0x3e, RZ, 0xc0, !PT ;  /* 0x0000003e02197812 */ /* 0x000fc400078ec0ff */
[----:B------:R-:W-:Y:S02]  /*985c0*/  LOP3.LUT R22, R22, 0xf, R3, 0xf8, !PT ;  /* 0x0000000f16167812 */ /* 0x000fe400078ef803 */
[----:B------:R-:W-:Y:S02]  /*985d0*/  ISETP.GE.U32.AND P3, PT, R25, 0x7, PT ;  /* 0x000000071900780c */ /* 0x000fe40003f66070 */
[CC--:B------:R-:W-:Y:S02]  /*985e0*/  @P1 SHF.L.U64.HI R2, R14.reuse, R27.reuse, R15 ;  /* 0x0000001b0e021219 */ /* 0x0c0fe4000001020f */
[----:B------:R-:W-:Y:S01]  /*985f0*/  @P1 SHF.L.U32 R15, R14, R27, RZ ;  /* 0x0000001b0e0f1219 */ /* 0x000fe200000006ff */
[----:B------:R-:W-:-:S04]  /*98600*/  IMAD.WIDE.U32 R26, R22, 0x8, R12 ;  /* 0x00000008161a7825 */ /* 0x000fc800078e000c */
[----:B------:R-:W-:Y:S01]  /*98610*/  IMAD.MOV.U32 R22, RZ, RZ, R4 ;  /* 0x000000ffff167224 */ /* 0x000fe200078e0004 */
[----:B------:R-:W-:Y:S02]  /*98620*/  @P1 LOP3.LUT R22, R15, R4, RZ, 0xfc, !PT ;  /* 0x000000040f161212 */ /* 0x000fe400078efcff */
[----:B------:R-:W5:Y:S04]  /*98630*/  LDG.E.64.CONSTANT R14, desc[UR4][R26.64] ;  /* 0x000000041a0e7981 */ /* 0x000f68000c1e9b00 */
[----:B------:R0:W-:Y:S04]  /*98640*/  STG.E.64 desc[UR4][R6.64+0x100], R8 ;  /* 0x0001000806007986 */ /* 0x0001e8000c101b04 */
[----:B0-----:R0:W5:Y:S01]  /*98650*/  @P3 LDG.E.64.CONSTANT R8, desc[UR4][R26.64+0x80] ;  /* 0x000080041a083981 */ /* 0x001162000c1e9b00 */
[----:B------:R-:W-:-:S02]  /*98660*/  LOP3.LUT R28, R0, 0x3ffffff, RZ, 0xc0, !PT ;  /* 0x03ffffff001c7812 */ /* 0x000fc400078ec0ff */
[----:B------:R-:W-:Y:S01]  /*98670*/  @P1 LOP3.LUT R28, R0, 0x3ffffff, R2, 0xf8, !PT ;  /* 0x03ffffff001c1812 */ /* 0x000fe200078ef802 */
[----:B------:R-:W-:-:S05]  /*98680*/  VIADD R0, R3, 0xc0 ;  /* 0x000000c003007836 */ /* 0x000fca0000000000 */
[----:B------:R-:W-:Y:S01]  /*98690*/  SHF.R.U32.HI R0, RZ, 0x4, R0 ;  /* 0x00000004ff007819 */ /* 0x000fe20000011600 */
[----:B0-----:R-:W-:-:S04]  /*986a0*/  IMAD.MOV.U32 R26, RZ, RZ, R22 ;  /* 0x000000ffff1a7224 */ /* 0x001fc800078e0016 */
[----:B------:R-:W-:-:S05]  /*986b0*/  IMAD R4, R0, 0x3a, RZ ;  /* 0x0000003a00047824 */ /* 0x000fca00078e02ff */
[----:B------:R-:W-:Y:S01]  /*986c0*/  SHF.R.U32.HI R22, RZ, 0x2, R4 ;  /* 0x00000002ff167819 */ /* 0x000fe20000011604 */
[----:B------:R-:W-:-:S03]  /*986d0*/  IMAD.MOV.U32 R27, RZ, RZ, R28 ;  /* 0x000000ffff1b7224 */ /* 0x000fc600078e001c */
[----:B------:R-:W-:-:S04]  /*986e0*/  LOP3.LUT R22, R22, 0x7f0, RZ, 0xc0, !PT ;  /* 0x000007f016167812 */ /* 0x000fc800078ec0ff */
[----:B------:R-:W-:Y:S01]  /*986f0*/  LOP3.LUT R22, R22, 0xf, R3, 0xf8, !PT ;  /* 0x0000000f16167812 */ /* 0x000fe200078ef803 */
[----:B------:R0:W-:Y:S04]  /*98700*/  STG.E.64 desc[UR4][R6.64+0x200], R26 ;  /* 0x0002001a06007986 */ /* 0x0001e8000c101b04 */
[----:B0-----:R-:W-:Y:S01]  /*98710*/  IMAD.WIDE.U32 R26, R22, 0x8, R12 ;  /* 0x00000008161a7825 */ /* 0x001fe200078e000c */
[-CC-:B--2---:R-:W-:Y:S02]  /*98720*/  SHF.R.U64 R2, R20, R23.reuse, R21.reuse ;  /* 0x0000001714027219 */ /* 0x184fe40000001215 */
[----:B------:R-:W-:Y:S02]  /*98730*/  SHF.R.U32.HI R0, RZ, R23, R21 ;  /* 0x00000017ff007219 */ /* 0x000fe40000011615 */
[----:B------:R-:W-:-:S02]  /*98740*/  @P0 IADD3 R21, PT, PT, -R23, 0x40, RZ ;  /* 0x0000004017150810 */ /* 0x000fc40007ffe1ff */
[----:B------:R-:W-:-:S04]  /*98750*/  LOP3.LUT R23, R4, 0x3e, RZ, 0xc0, !PT ;  /* 0x0000003e04177812 */ /* 0x000fc800078ec0ff */
[----:B------:R-:W-:Y:S02]  /*98760*/  ISETP.GE.U32.AND P2, PT, R23, 0x7, PT ;  /* 0x000000071700780c */ /* 0x000fe40003f46070 */
[CC--:B---3--:R-:W-:Y:S02]  /*98770*/  @P0 SHF.L.U64.HI R19, R18.reuse, R21.reuse, R19 ;  /* 0x0000001512130219 */ /* 0x0c8fe40000010213 */
[----:B------:R-:W-:-:S04]  /*98780*/  @P0 SHF.L.U32 R21, R18, R21, RZ ;  /* 0x0000001512150219 */ /* 0x000fc800000006ff */
[----:B------:R-:W-:Y:S02]  /*98790*/  @P0 LOP3.LUT R2, R21, R2, RZ, 0xfc, !PT ;  /* 0x0000000215020212 */ /* 0x000fe400078efcff */
[----:B------:R-:W2:Y:S01]  /*987a0*/  LDG.E.64.CONSTANT R20, desc[UR4][R26.64] ;  /* 0x000000041a147981 */ /* 0x000ea2000c1e9b00 */
[C---:B------:R-:W-:Y:S02]  /*987b0*/  LOP3.LUT R22, R0.reuse, 0x3ffffff, RZ, 0xc0, !PT ;  /* 0x03ffffff00167812 */ /* 0x040fe400078ec0ff */
[----:B------:R-:W-:Y:S02]  /*987c0*/  @P0 LOP3.LUT R22, R0, 0x3ffffff, R19, 0xf8, !PT ;  /* 0x03ffffff00160812 */ /* 0x000fe400078ef813 */
[----:B------:R0:W3:Y:S01]  /*987d0*/  @P2 LDG.E.64.CONSTANT R18, desc[UR4][R26.64+0x80] ;  /* 0x000080041a122981 */ /* 0x0000e2000c1e9b00 */
[----:B------:R-:W-:-:S05]  /*987e0*/  VIADD R0, R3, 0xe0 ;  /* 0x000000e003007836 */ /* 0x000fca0000000000 */
[----:B------:R-:W-:-:S05]  /*987f0*/  SHF.R.U32.HI R0, RZ, 0x4, R0 ;  /* 0x00000004ff007819 */ /* 0x000fca0000011600 */
[----:B------:R-:W-:Y:S02]  /*98800*/  IMAD R4, R0, 0x3a, RZ ;  /* 0x0000003a00047824 */ /* 0x000fe400078e02ff */
[----:B0-----:R-:W-:-:S03]  /*98810*/  IMAD.MOV.U32 R27, RZ, RZ, R22 ;  /* 0x000000ffff1b7224 */ /* 0x001fc600078e0016 */
[----:B------:R-:W-:Y:S01]  /*98820*/  SHF.R.U32.HI R22, RZ, 0x2, R4 ;  /* 0x00000002ff167819 */ /* 0x000fe20000011604 */
[----:B------:R-:W-:-:S03]  /*98830*/  IMAD.MOV.U32 R26, RZ, RZ, R2 ;  /* 0x000000ffff1a7224 */ /* 0x000fc600078e0002 */
[----:B------:R-:W-:-:S04]  /*98840*/  LOP3.LUT R22, R22, 0x7f0, RZ, 0xc0, !PT ;  /* 0x000007f016167812 */ /* 0x000fc800078ec0ff */
[----:B------:R-:W-:Y:S02]  /*98850*/  LOP3.LUT R22, R22, 0xf, R3, 0xf8, !PT ;  /* 0x0000000f16167812 */ /* 0x000fe400078ef803 */
[-CC-:B----4-:R-:W-:Y:S02]  /*98860*/  SHF.R.U64 R2, R16, R29.reuse, R17.reuse ;  /* 0x0000001d10027219 */ /* 0x190fe40000001211 */
[----:B------:R-:W-:Y:S02]  /*98870*/  SHF.R.U32.HI R0, RZ, R29, R17 ;  /* 0x0000001dff007219 */ /* 0x000fe40000011611 */
[----:B------:R-:W-:Y:S02]  /*98880*/  @P4 IADD3 R17, PT, PT, -R29, 0x40, RZ ;  /* 0x000000401d114810 */ /* 0x000fe40007ffe1ff */
[----:B------:R-:W-:Y:S01]  /*98890*/  LOP3.LUT R29, R4, 0x3e, RZ, 0xc0, !PT ;  /* 0x0000003e041d7812 */ /* 0x000fe200078ec0ff */
[----:B------:R0:W-:Y:S01]  /*988a0*/  STG.E.64 desc[UR4][R6.64+0x300], R26 ;  /* 0x0003001a06007986 */ /* 0x0001e2000c101b04 */
[----:B-----5:R-:W-:-:S02]  /*988b0*/  @P4 SHF.L.U64.HI R11, R10, R17, R11 ;  /* 0x000000110a0b4219 */ /* 0x020fc4000001020b */
[----:B------:R-:W-:Y:S02]  /*988c0*/  ISETP.GE.U32.AND P1, PT, R29, 0x7, PT ;  /* 0x000000071d00780c */ /* 0x000fe40003f26070 */
[----:B------:R-:W-:Y:S01]  /*988d0*/  @P4 SHF.L.U32 R17, R10, R17, RZ ;  /* 0x000000110a114219 */ /* 0x000fe200000006ff */
[----:B------:R-:W-:-:S03]  /*988e0*/  IMAD.MOV.U32 R4, RZ, RZ, R2 ;  /* 0x000000ffff047224 */ /* 0x000fc600078e0002 */
[----:B------:R-:W-:Y:S01]  /*988f0*/  @P4 LOP3.LUT R4, R17, R2, RZ, 0xfc, !PT ;  /* 0x0000000211044212 */ /* 0x000fe200078efcff */
[----:B0-----:R-:W-:Y:S01]  /*98900*/  IMAD.WIDE.U32 R26, R22, 0x8, R12 ;  /* 0x00000008161a7825 */ /* 0x001fe200078e000c */
[----:B------:R-:W-:-:S04]  /*98910*/  LOP3.LUT R22, R0, 0x3ffffff, RZ, 0xc0, !PT ;  /* 0x03ffffff00167812 */ /* 0x000fc800078ec0ff */
[----:B------:R-:W4:Y:S01]  /*98920*/  LDG.E.64.CONSTANT R16, desc[UR4][R26.64] ;  /* 0x000000041a107981 */ /* 0x000f22000c1e9b00 */
[----:B------:R-:W-:Y:S01]  /*98930*/  @P4 LOP3.LUT R22, R0, 0x3ffffff, R11, 0xf8, !PT ;  /* 0x03ffffff00164812 */ /* 0x000fe200078ef80b */
[----:B------:R-:W-:Y:S02]  /*98940*/  VIADD R0, R3, 0x100 ;  /* 0x0000010003007836 */ /* 0x000fe40000000000 */
[----:B------:R0:W5:Y:S03]  /*98950*/  @P1 LDG.E.64.CONSTANT R10, desc[UR4][R26.64+0x80] ;  /* 0x000080041a0a1981 */ /* 0x000166000c1e9b00 */
[----:B------:R-:W-:-:S05]  /*98960*/  SHF.R.U32.HI R0, RZ, 0x4, R0 ;  /* 0x00000004ff007819 */ /* 0x000fca0000011600 */
[----:B------:R-:W-:Y:S02]  /*98970*/  IMAD R2, R0, 0x3a, RZ ;  /* 0x0000003a00027824 */ /* 0x000fe400078e02ff */
[----:B0-----:R-:W-:-:S03]  /*98980*/  IMAD.MOV.U32 R27, RZ, RZ, R22 ;  /* 0x000000ffff1b7224 */ /* 0x001fc600078e0016 */
[----:B------:R-:W-:Y:S01]  /*98990*/  SHF.R.U32.HI R22, RZ, 0x2, R2 ;  /* 0x00000002ff167819 */ /* 0x000fe20000011602 */
[----:B------:R-:W-:-:S03]  /*989a0*/  IMAD.MOV.U32 R26, RZ, RZ, R4 ;  /* 0x000000ffff1a7224 */ /* 0x000fc600078e0004 */
[----:B------:R-:W-:-:S04]  /*989b0*/  LOP3.LUT R22, R22, 0x7f0, RZ, 0xc0, !PT ;  /* 0x000007f016167812 */ /* 0x000fc800078ec0ff */
[----:B------:R-:W-:Y:S01]  /*989c0*/  LOP3.LUT R22, R22, 0xf, R3, 0xf8, !PT ;  /* 0x0000000f16167812 */ /* 0x000fe200078ef803 */
[----:B------:R0:W-:Y:S01]  /*989d0*/  STG.E.64 desc[UR4][R6.64+0x400], R26 ;  /* 0x0004001a06007986 */ /* 0x0001e2000c101b04 */
[-CC-:B------:R-:W-:Y:S02]  /*989e0*/  SHF.R.U64 R4, R14, R25.reuse, R15.reuse ;  /* 0x000000190e047219 */ /* 0x180fe4000000120f */
[----:B------:R-:W-:Y:S02]  /*989f0*/  SHF.R.U32.HI R0, RZ, R25, R15 ;  /* 0x00000019ff007219 */ /* 0x000fe4000001160f */
[----:B------:R-:W-:Y:S02]  /*98a00*/  @P3 IADD3 R15, PT, PT, -R25, 0x40, RZ ;  /* 0x00000040190f3810 */ /* 0x000fe40007ffe1ff */
[----:B------:R-:W-:Y:S01]  /*98a10*/  LOP3.LUT R25, R2, 0x3e, RZ, 0xc0, !PT ;  /* 0x0000003e02197812 */ /* 0x000fe200078ec0ff */
[----:B0-----:R-:W-:Y:S01]  /*98a20*/  IMAD.WIDE.U32 R26, R22, 0x8, R12 ;  /* 0x00000008161a7825 */ /* 0x001fe200078e000c */
[----:B------:R-:W-:-:S02]  /*98a30*/  @P3 SHF.L.U64.HI R2, R8, R15, R9 ;  /* 0x0000000f08023219 */ /* 0x000fc40000010209 */
[----:B------:R-:W-:Y:S02]  /*98a40*/  @P3 SHF.L.U32 R9, R8, R15, RZ ;  /* 0x0000000f08093219 */ /* 0x000fe400000006ff */
[----:B------:R-:W-:Y:S01]  /*98a50*/  ISETP.GE.U32.AND P0, PT, R25, 0x7, PT ;  /* 0x000000071900780c */ /* 0x000fe20003f06070 */
[----:B------:R-:W5:Y:S01]  /*98a60*/  LDG.E.64.CONSTANT R14, desc[UR4][R26.64] ;  /* 0x000000041a0e7981 */ /* 0x000f62000c1e9b00 */
[----:B------:R-:W-:-:S11]  /*98a70*/  @P3 LOP3.LUT R4, R9, R4, RZ, 0xfc, !PT ;  /* 0x0000000409043212 */ /* 0x000fd600078efcff */
[----:B------:R0:W5:Y:S01]  /*98a80*/  @P0 LDG.E.64.CONSTANT R8, desc[UR4][R26.64+0x80] ;  /* 0x000080041a080981 */ /* 0x000162000c1e9b00 */
[C---:B------:R-:W-:Y:S02]  /*98a90*/  LOP3.LUT R22, R0.reuse, 0x3ffffff, RZ, 0xc0, !PT ;  /* 0x03ffffff00167812 */ /* 0x040fe400078ec0ff */
        /* <DEDUP_REMOVED lines=14> */
[----:B------:R-:W-:Y:S02]  /*98b80*/  LOP3.LUT R23, R2, 0x3e, RZ, 0xc0, !PT ;  /* 0x0000003e02177812 */ /* 0x000fe400078ec0ff */
[CC--:B---3--:R-:W-:Y:S02]  /*98b90*/  @P2 SHF.L.U64.HI R2, R18.reuse, R21.reuse, R19 ;  /* 0x0000001512022219 */ /* 0x0c8fe40000010213 */
[----:B------:R-:W-:Y:S01]  /*98ba0*/  @P2 SHF.L.U32 R19, R18, R21, RZ ;  /* 0x0000001512132219 */ /* 0x000fe200000006ff */
[----:B------:R-:W-:Y:S01]  /*98bb0*/  IMAD.MOV.U32 R22, RZ, RZ, R4 ;  /* 0x000000ffff167224 */ /* 0x000fe200078e0004 */
[----:B------:R-:W-:Y:S02]  /*98bc0*/  ISETP.GE.U32.AND P3, PT, R23, 0x7, PT ;  /* 0x000000071700780c */ /* 0x000fe40003f66070 */
[----:B------:R-:W-:Y:S02]  /*98bd0*/  @P2 LOP3.LUT R22, R19, R4, RZ, 0xfc, !PT ;  /* 0x0000000413162212 */ /* 0x000fe400078efcff */
[----:B------:R-:W2:Y:S01]  /*98be0*/  LDG.E.64.CONSTANT R18, desc[UR4][R26.64] ;  /* 0x000000041a127981 */ /* 0x000ea2000c1e9b00 */
[----:B------:R-:W-:-:S02]  /*98bf0*/  LOP3.LUT R28, R0, 0x3ffffff, RZ, 0xc0, !PT ;  /* 0x03ffffff001c7812 */ /* 0x000fc400078ec0ff */
        /* <DEDUP_REMOVED lines=11> */
[-CC-:B----4-:R-:W-:Y:S02]  /*98cb0*/  SHF.R.U64 R2, R16, R29.reuse, R17.reuse ;  /* 0x0000001d10027219 */ /* 0x190fe40000001211 */
[----:B------:R-:W-:Y:S02]  /*98cc0*/  SHF.R.U32.HI R0, RZ, R29, R17 ;  /* 0x0000001dff007219 */ /* 0x000fe40000011611 */
[----:B------:R-:W-:Y:S01]  /*98cd0*/  @P1 IADD3 R17, PT, PT, -R29, 0x40, RZ ;  /* 0x000000401d111810 */ /* 0x000fe20007ffe1ff */
[----:B0-----:R-:W-:Y:S01]  /*98ce0*/  IMAD.WIDE.U32 R26, R22, 0x8, R12 ;  /* 0x00000008161a7825 */ /* 0x001fe200078e000c */
[----:B------:R-:W-:Y:S02]  /*98cf0*/  LOP3.LUT R29, R4, 0x3e, RZ, 0xc0, !PT ;  /* 0x0000003e041d7812 */ /* 0x000fe400078ec0ff */
[----:B-----5:R-:W-:-:S02]  /*98d00*/  @P1 SHF.L.U64.HI R11, R10, R17, R11 ;  /* 0x000000110a0b1219 */ /* 0x020fc4000001020b */
[----:B------:R-:W-:Y:S01]  /*98d10*/  @P1 SHF.L.U32 R17, R10, R17, RZ ;  /* 0x000000110a111219 */ /* 0x000fe200000006ff */
[----:B------:R-:W-:Y:S01]  /*98d20*/  IMAD.MOV.U32 R4, RZ, RZ, R2 ;  /* 0x000000ffff047224 */ /* 0x000fe200078e0002 */
[----:B------:R-:W-:Y:S02]  /*98d30*/  ISETP.GE.U32.AND P2, PT, R29, 0x7, PT ;  /* 0x000000071d00780c */ /* 0x000fe40003f46070 */
[----:B------:R-:W-:Y:S02]  /*98d40*/  @P1 LOP3.LUT R4, R17, R2, RZ, 0xfc, !PT ;  /* 0x0000000211041212 */ /* 0x000fe400078efcff */
[----:B------:R-:W4:Y:S01]  /*98d50*/  LDG.E.64.CONSTANT R16, desc[UR4][R26.64] ;  /* 0x000000041a107981 */ /* 0x000f22000c1e9b00 */
[C---:B------:R-:W-:Y:S02]  /*98d60*/  LOP3.LUT R22, R0.reuse, 0x3ffffff, RZ, 0xc0, !PT ;  /* 0x03ffffff00167812 */ /* 0x040fe400078ec0ff */
        /* <DEDUP_REMOVED lines=9> */
[-CC-:B------:R-:W-:Y:S02]  /*98e00*/  SHF.R.U64 R4, R14, R25.reuse, R15.reuse ;  /* 0x000000190e047219 */ /* 0x180fe4000000120f */
[----:B------:R-:W-:Y:S02]  /*98e10*/  SHF.R.U32.HI R0, RZ, R25, R15 ;  /* 0x00000019ff007219 */ /* 0x000fe4000001160f */
[----:B------:R-:W-:Y:S02]  /*98e20*/  @P0 IADD3 R15, PT, PT, -R25, 0x40, RZ ;  /* 0x00000040190f0810 */ /* 0x000fe40007ffe1ff */
[----:B------:R-:W-:Y:S02]  /*98e30*/  LOP3.LUT R25, R2, 0x3e, RZ, 0xc0, !PT ;  /* 0x0000003e02197812 */ /* 0x000fe400078ec0ff */
[----:B------:R-:W-:-:S02]  /*98e40*/  LOP3.LUT R22, R22, 0xf, R3, 0xf8, !PT ;  /* 0x0000000f16167812 */ /* 0x000fc400078ef803 */
[----:B------:R-:W-:Y:S01]  /*98e50*/  ISETP.GE.U32.AND P1, PT, R25, 0x7, PT ;  /* 0x000000071900780c */ /* 0x000fe20003f26070 */
[----:B------:R0:W-:Y:S01]  /*98e60*/  STG.E.64 desc[UR4][R6.64+0x700], R26 ;  /* 0x0007001a06007986 */ /* 0x0001e2000c101b04 */
[CC--:B------:R-:W-:Y:S02]  /*98e70*/  @P0 SHF.L.U64.HI R2, R8.reuse, R15.reuse, R9 ;  /* 0x0000000f08020219 */ /* 0x0c0fe40000010209 */
[----:B------:R-:W-:Y:S01]  /*98e80*/  @P0 SHF.L.U32 R9, R8, R15, RZ ;  /* 0x0000000f08090219 */ /* 0x000fe200000006ff */
[----:B0-----:R-:W-:-:S03]  /*98e90*/  IMAD.WIDE.U32 R26, R22, 0x8, R12 ;  /* 0x00000008161a7825 */ /* 0x001fc600078e000c */
[----:B------:R-:W-:Y:S02]  /*98ea0*/  @P0 LOP3.LUT R4, R9, R4, RZ, 0xfc, !PT ;  /* 0x0000000409040212 */ /* 0x000fe400078efcff */
[----:B------:R-:W5:Y:S04]  /*98eb0*/  LDG.E.64.CONSTANT R14, desc[UR4][R26.64] ;  /* 0x000000041a0e7981 */ /* 0x000f68000c1e9b00 */
[----:B------:R0:W5:Y:S01]  /*98ec0*/  @P1 LDG.E.64.CONSTANT R8, desc[UR4][R26.64+0x80] ;  /* 0x000080041a081981 */ /* 0x000162000c1e9b00 */
[C---:B------:R-:W-:Y:S02]  /*98ed0*/  LOP3.LUT R22, R0.reuse, 0x3ffffff, RZ, 0xc0, !PT ;  /* 0x03ffffff00167812 */ /* 0x040fe400078ec0ff */
[----:B------:R-:W-:Y:S01]  /*98ee0*/  @P0 LOP3.LUT R22, R0, 0x3ffffff, R2, 0xf8, !PT ;  /* 0x03ffffff00160812 */ /* 0x000fe200078ef802 */
[----:B------:R-:W-:-:S05]  /*98ef0*/  VIADD R0, R3, 0x180 ;  /* 0x0000018003007836 */ /* 0x000fca0000000000 */
[----:B------:R-:W-:Y:S01]  /*98f00*/  SHF.R.U32.HI R0, RZ, 0x4, R0 ;  /* 0x00000004ff007819 */ /* 0x000fe20000011600 */
[----:B0-----:R-:W-:-:S04]  /*98f10*/  IMAD.MOV.U32 R26, RZ, RZ, R4 ;  /* 0x000000ffff1a7224 */ /* 0x001fc800078e0004 */
[----:B------:R-:W-:Y:S02]  /*98f20*/  IMAD R4, R0, 0x3a, RZ ;  /* 0x0000003a00047824 */ /* 0x000fe400078e02ff */
[----:B------:R-:W-:-:S05]  /*98f30*/  IMAD.MOV.U32 R27, RZ, RZ, R22 ;  /* 0x000000ffff1b7224 */ /* 0x000fca00078e0016 */
[----:B------:R0:W-:Y:S01]  /*98f40*/  STG.E.64 desc[UR4][R6.64+0x800], R26 ;  /* 0x0008001a06007986 */ /* 0x0001e2000c101b04 */
[-CC-:B--2---:R-:W-:Y:S02]  /*98f50*/  SHF.R.U64 R2, R18, R23.reuse, R19.reuse ;  /* 0x0000001712027219 */ /* 0x184fe40000001213 */
[----:B------:R-:W-:Y:S02]  /*98f60*/  SHF.R.U32.HI R18, RZ, 0x2, R4 ;  /* 0x00000002ff127819 */ /* 0x000fe40000011604 */
[----:B------:R-:W-:Y:S02]  /*98f70*/  SHF.R.U32.HI R0, RZ, R23, R19 ;  /* 0x00000017ff007219 */ /* 0x000fe40000011613 */
[----:B------:R-:W-:Y:S02]  /*98f80*/  LOP3.LUT R18, R18, 0x7f0, RZ, 0xc0, !PT ;  /* 0x000007f012127812 */ /* 0x000fe400078ec0ff */
[----:B------:R-:W-:Y:S02]  /*98f90*/  @P3 IADD3 R23, PT, PT, -R23, 0x40, RZ ;  /* 0x0000004017173810 */ /* 0x000fe40007ffe1ff */
[----:B------:R-:W-:-:S02]  /*98fa0*/  LOP3.LUT R19, R18, 0xf, R3, 0xf8, !PT ;  /* 0x0000000f12137812 */ /* 0x000fc400078ef803 */
[CC--:B---3--:R-:W-:Y:S02]  /*98fb0*/  @P3 SHF.L.U64.HI R21, R20.reuse, R23.reuse, R21 ;  /* 0x0000001714153219 */ /* 0x0c8fe40000010215 */
[----:B------:R-:W-:Y:S01]  /*98fc0*/  @P3 SHF.L.U32 R20, R20, R23, RZ ;  /* 0x0000001714143219 */ /* 0x000fe200000006ff */
[----:B0-----:R-:W-:Y:S01]  /*98fd0*/  IMAD.WIDE.U32 R26, R19, 0x8, R12 ;  /* 0x00000008131a7825 */ /* 0x001fe200078e000c */
[----:B------:R-:W-:Y:S02]  /*98fe0*/  LOP3.LUT R23, R4, 0x3e, RZ, 0xc0, !PT ;  /* 0x0000003e04177812 */ /* 0x000fe400078ec0ff */
[C---:B------:R-:W-:Y:S02]  /*98ff0*/  LOP3.LUT R4, R0.reuse, 0x3ffffff, RZ, 0xc0, !PT ;  /* 0x03ffffff00047812 */ /* 0x040fe400078ec0ff */
[----:B------:R-:W-:Y:S01]  /*99000*/  ISETP.GE.U32.AND P4, PT, R23, 0x7, PT ;  /* 0x000000071700780c */ /* 0x000fe20003f86070 */
[----:B------:R-:W2:Y:S01]  /*99010*/  LDG.E.64.CONSTANT R18, desc[UR4][R26.64] ;  /* 0x000000041a127981 */ /* 0x000ea2000c1e9b00 */
[----:B------:R-:W-:Y:S01]  /*99020*/  @P3 LOP3.LUT R4, R0, 0x3ffffff, R21, 0xf8, !PT ;  /* 0x03ffffff00043812 */ /* 0x000fe200078ef815 */
[----:B------:R-:W-:Y:S01]  /*99030*/  VIADD R0, R3, 0x1a0 ;  /* 0x000001a003007836 */ /* 0x000fe20000000000 */
[----:B------:R-:W-:-:S04]  /*99040*/  @P3 LOP3.LUT R2, R20, R2, RZ, 0xfc, !PT ;  /* 0x0000000214023212 */ /* 0x000fc800078efcff */
[----:B------:R-:W-:-:S05]  /*99050*/  SHF.R.U32.HI R0, RZ, 0x4, R0 ;  /* 0x00000004ff007819 */ /* 0x000fca0000011600 */
[----:B------:R0:W3:Y:S01]  /*99060*/  @P4 LDG.E.64.CONSTANT R20, desc[UR4][R26.64+0x80] ;  /* 0x000080041a144981 */ /* 0x0000e2000c1e9b00 */
[----:B------:R-:W-:-:S05]  /*99070*/  IMAD R0, R0, 0x3a, RZ ;  /* 0x0000003a00007824 */ /* 0x000fca00078e02ff */
[----:B------:R-:W-:-:S04]  /*99080*/  SHF.R.U32.HI R22, RZ, 0x2, R0 ;  /* 0x00000002ff167819 */ /* 0x000fc80000011600 */
[----:B------:R-:W-:Y:S01]  /*99090*/  LOP3.LUT R22, R22, 0x7f0, RZ, 0xc0, !PT ;  /* 0x000007f016167812 */ /* 0x000fe200078ec0ff */
[----:B0-----:R-:W-:Y:S02]  /*990a0*/  IMAD.MOV.U32 R26, RZ, RZ, R2 ;  /* 0x000000ffff1a7224 */ /* 0x001fe400078e0002 */
[----:B------:R-:W-:Y:S01]  /*990b0*/  IMAD.MOV.U32 R27, RZ, RZ, R4 ;  /* 0x000000ffff1b7224 */ /* 0x000fe200078e0004 */
[----:B------:R-:W-:-:S04]  /*990c0*/  LOP3.LUT R0, R0, 0x3e, RZ, 0xc0, !PT ;  /* 0x0000003e00007812 */ /* 0x000fc800078ec0ff */
[----:B------:R0:W-:Y:S01]  /*990d0*/  STG.E.64 desc[UR4][R6.64+0x900], R26 ;  /* 0x0009001a06007986 */ /* 0x0001e2000c101b04 */
[----:B------:R-:W-:Y:S02]  /*990e0*/  ISETP.GE.U32.AND P3, PT, R0, 0x7, PT ;  /* 0x000000070000780c */ /* 0x000fe40003f66070 */
[-CC-:B----4-:R-:W-:Y:S02]  /*990f0*/  SHF.R.U64 R4, R16, R29.reuse, R17.reuse ;  /* 0x0000001d10047219 */ /* 0x190fe40000001211 */
[----:B------:R-:W-:Y:S02]  /*99100*/  SHF.R.U32.HI R2, RZ, R29, R17 ;  /* 0x0000001dff027219 */ /* 0x000fe40000011611 */
[----:B------:R-:W-:Y:S02]  /*99110*/  LOP3.LUT R17, R22, 0xf, R3, 0xf8, !PT ;  /* 0x0000000f16117812 */ /* 0x000fe400078ef803 */
[----:B------:R-:W-:-:S03]  /*99120*/  @P2 IADD3 R29, PT, PT, -R29, 0x40, RZ ;  /* 0x000000401d1d2810 */ /* 0x000fc60007ffe1ff */
[----:B0-----:R-:W-:Y:S01]  /*99130*/  IMAD.WIDE.U32 R26, R17, 0x8, R12 ;  /* 0x00000008111a7825 */ /* 0x001fe200078e000c */
[----:B-----5:R-:W-:-:S04]  /*99140*/  @P2 SHF.L.U64.HI R11, R10, R29, R11 ;  /* 0x0000001d0a0b2219 */ /* 0x020fc8000001020b */
[----:B------:R-:W4:Y:S01]  /*99150*/  LDG.E.64.CONSTANT R16, desc[UR4][R26.64] ;  /* 0x000000041a107981 */ /* 0x000f22000c1e9b00 */
[----:B------:R-:W-:Y:S02]  /*99160*/  LOP3.LUT R22, R2, 0x3ffffff, RZ, 0xc0, !PT ;  /* 0x03ffffff02167812 */ /* 0x000fe400078ec0ff */
[----:B------:R-:W-:Y:S02]  /*99170*/  @P2 SHF.L.U32 R29, R10, R29, RZ ;  /* 0x0000001d0a1d2219 */ /* 0x000fe400000006ff */
[----:B------:R-:W-:Y:S02]  /*99180*/  @P2 LOP3.LUT R22, R2, 0x3ffffff, R11, 0xf8, !PT ;  /* 0x03ffffff02162812 */ /* 0x000fe400078ef80b */
[----:B------:R0:W5:Y:S01]  /*99190*/  @P3 LDG.E.64.CONSTANT R10, desc[UR4][R26.64+0x80] ;  /* 0x000080041a0a3981 */ /* 0x000162000c1e9b00 */
[----:B------:R-:W-:Y:S01]  /*991a0*/  VIADD R2, R3, 0x1c0 ;  /* 0x000001c003027836 */ /* 0x000fe20000000000 */
[----:B------:R-:W-:-:S04]  /*991b0*/  @P2 LOP3.LUT R4, R29, R4, RZ, 0xfc, !PT ;  /* 0x000000041d042212 */ /* 0x000fc800078efcff */
[----:B------:R-:W-:-:S05]  /*991c0*/  SHF.R.U32.HI R2, RZ, 0x4, R2 ;  /* 0x00000004ff027819 */ /* 0x000fca0000011602 */
[----:B------:R-:W-:Y:S02]  /*991d0*/  IMAD R29, R2, 0x3a, RZ ;  /* 0x0000003a021d7824 */ /* 0x000fe400078e02ff */
[----:B0-----:R-:W-:-:S03]  /*991e0*/  IMAD.MOV.U32 R27, RZ, RZ, R22 ;  /* 0x000000ffff1b7224 */ /* 0x001fc600078e0016 */
[----:B------:R-:W-:Y:S01]  /*991f0*/  SHF.R.U32.HI R22, RZ, 0x2, R29 ;  /* 0x00000002ff167819 */ /* 0x000fe2000001161d */
[----:B------:R-:W-:Y:S01]  /*99200*/  IMAD.MOV.U32 R26, RZ, RZ, R4 ;  /* 0x000000ffff1a7224 */ /* 0x000fe200078e0004 */
[----:B------:R-:W-:Y:S02]  /*99210*/  LOP3.LUT R29, R29, 0x3e, RZ, 0xc0, !PT ;  /* 0x0000003e1d1d7812 */ /* 0x000fe400078ec0ff */
[----:B------:R-:W-:Y:S02]  /*99220*/  LOP3.LUT R22, R22, 0x7f0, RZ, 0xc0, !PT ;  /* 0x000007f016167812 */ /* 0x000fe400078ec0ff */
[----:B------:R-:W-:Y:S02]  /*99230*/  ISETP.GE.U32.AND P0, PT, R29, 0x7, PT ;  /* 0x000000071d00780c */ /* 0x000fe40003f06070 */
[----:B------:R-:W-:Y:S01]  /*99240*/  LOP3.LUT R22, R22, 0xf, R3, 0xf8, !PT ;  /* 0x0000000f16167812 */ /* 0x000fe200078ef803 */
[----:B------:R0:W-:Y:S01]  /*99250*/  STG.E.64 desc[UR4][R6.64+0xa00], R26 ;  /* 0x000a001a06007986 */ /* 0x0001e2000c101b04 */
[----:B------:R-:W-:-:S02]  /*99260*/  SHF.R.U64 R4, R14, R25, R15 ;  /* 0x000000190e047219 */ /* 0x000fc4000000120f */
[----:B------:R-:W-:Y:S02]  /*99270*/  SHF.R.U32.HI R2, RZ, R25, R15 ;  /* 0x00000019ff027219 */ /* 0x000fe4000001160f */
[----:B------:R-:W-:Y:S01]  /*99280*/  @P1 IADD3 R15, PT, PT, -R25, 0x40, RZ ;  /* 0x00000040190f1810 */ /* 0x000fe20007ffe1ff */
[----:B0-----:R-:W-:-:S03]  /*99290*/  IMAD.WIDE.U32 R26, R22, 0x8, R12 ;  /* 0x00000008161a7825 */ /* 0x001fc600078e000c */
[CC--:B------:R-:W-:Y:S02]  /*992a0*/  @P1 SHF.L.U64.HI R25, R8.reuse, R15.reuse, R9 ;  /* 0x0000000f08191219 */ /* 0x0c0fe40000010209 */
[----:B------:R-:W-:Y:S02]  /*992b0*/  @P1 SHF.L.U32 R9, R8, R15, RZ ;  /* 0x0000000f08091219 */ /* 0x000fe400000006ff */
[----:B------:R-:W5:Y:S02]  /*992c0*/  @P0 LDG.E.64.CONSTANT R14, desc[UR4][R26.64+0x80] ;  /* 0x000080041a0e0981 */ /* 0x000f64000c1e9b00 */
[----:B------:R-:W-:Y:S02]  /*992d0*/  @P1 LOP3.LUT R4, R9, R4, RZ, 0xfc, !PT ;  /* 0x0000000409041212 */ /* 0x000fe400078efcff */
[----:B------:R0:W5:Y:S01]  /*992e0*/  LDG.E.64.CONSTANT R8, desc[UR4][R26.64] ;  /* 0x000000041a087981 */ /* 0x000162000c1e9b00 */
[C---:B------:R-:W-:Y:S02]  /*992f0*/  LOP3.LUT R22, R2.reuse, 0x3ffffff, RZ, 0xc0, !PT ;  /* 0x03ffffff02167812 */ /* 0x040fe400078ec0ff */
[----:B------:R-:W-:-:S02]  /*99300*/  @P1 LOP3.LUT R22, R2, 0x3ffffff, R25, 0xf8, !PT ;  /* 0x03ffffff02161812 */ /* 0x000fc400078ef819 */
[-CC-:B--2---:R-:W-:Y:S02]  /*99310*/  SHF.R.U64 R18, R18, R23.reuse, R19.reuse ;  /* 0x0000001712127219 */ /* 0x184fe40000001213 */
[----:B------:R-:W-:Y:S01]  /*99320*/  SHF.R.U32.HI R2, RZ, R23, R19 ;  /* 0x00000017ff027219 */ /* 0x000fe20000011613 */
[----:B------:R-:W-:Y:S01]  /*99330*/  VIADD R19, R3, 0x1e0 ;  /* 0x000001e003137836 */ /* 0x000fe20000000000 */
[----:B------:R-:W-:-:S04]  /*99340*/  @P4 IADD3 R23, PT, PT, -R23, 0x40, RZ ;  /* 0x0000004017174810 */ /* 0x000fc80007ffe1ff */
[----:B------:R-:W-:Y:S02]  /*99350*/  SHF.R.U32.HI R19, RZ, 0x4, R19 ;  /* 0x00000004ff137819 */ /* 0x000fe40000011613 */
[----:B---3--:R-:W-:-:S03]  /*99360*/  @P4 SHF.L.U64.HI R21, R20, R23, R21 ;  /* 0x0000001714154219 */ /* 0x008fc60000010215 */
[----:B------:R-:W-:Y:S01]  /*99370*/  IMAD R25, R19, 0x3a, RZ ;  /* 0x0000003a13197824 */ /* 0x000fe200078e02ff */
[C---:B------:R-:W-:Y:S02]  /*99380*/  LOP3.LUT R19, R2.reuse, 0x3ffffff, RZ, 0xc0, !PT ;  /* 0x03ffffff02137812 */ /* 0x040fe400078ec0ff */
[----:B------:R-:W-:Y:S02]  /*99390*/  @P4 LOP3.LUT R19, R2, 0x3ffffff, R21, 0xf8, !PT ;  /* 0x03ffffff02134812 */ /* 0x000fe400078ef815 */
[----:B------:R-:W-:Y:S02]  /*993a0*/  SHF.R.U32.HI R2, RZ, 0x2, R25 ;  /* 0x00000002ff027819 */ /* 0x000fe40000011619 */
[----:B------:R-:W-:Y:S01]  /*993b0*/  @P4 SHF.L.U32 R23, R20, R23, RZ ;  /* 0x0000001714174219 */ /* 0x000fe200000006ff */
[----:B------:R-:W-:Y:S01]  /*993c0*/  VIADD R20, R3, 0x200 ;  /* 0x0000020003147836 */ /* 0x000fe20000000000 */
[----:B------:R-:W-:Y:S02]  /*993d0*/  LOP3.LUT R25, R25, 0x3e, RZ, 0xc0, !PT ;  /* 0x0000003e19197812 */ /* 0x000fe400078ec0ff */
[----:B------:R-:W-:-:S02]  /*993e0*/  LOP3.LUT R2, R2, 0x7f0, RZ, 0xc0, !PT ;  /* 0x000007f002027812 */ /* 0x000fc400078ec0ff */
[----:B------:R-:W-:Y:S02]  /*993f0*/  @P4 LOP3.LUT R18, R23, R18, RZ, 0xfc, !PT ;  /* 0x0000001217124212 */ /* 0x000fe400078efcff */
[----:B------:R-:W-:Y:S02]  /*99400*/  ISETP.GE.U32.AND P2, PT, R25, 0x7, PT ;  /* 0x000000071900780c */ /* 0x000fe40003f46070 */
[----:B------:R-:W-:Y:S02]  /*99410*/  LOP3.LUT R23, R2, 0xf, R3, 0xf8, !PT ;  /* 0x0000000f02177812 */ /* 0x000fe400078ef803 */
[----:B0-----:R-:W-:Y:S01]  /*99420*/  SHF.R.U32.HI R27, RZ, 0x4, R20 ;  /* 0x00000004ff1b7819 */ /* 0x001fe20000011614 */
[----:B------:R-:W-:Y:S02]  /*99430*/  IMAD.MOV.U32 R21, RZ, RZ, R22 ;  /* 0x000000ffff157224 */ /* 0x000fe400078e0016 */
[----:B------:R-:W-:Y:S01]  /*99440*/  IMAD.WIDE.U32 R22, R23, 0x8, R12 ;  /* 0x0000000817167825 */ /* 0x000fe200078e000c */
[----:B------:R0:W-:Y:S03]  /*99450*/  STG.E.64 desc[UR4][R6.64+0xc00], R18 ;  /* 0x000c001206007986 */ /* 0x0001e6000c101b04 */
[----:B------:R-:W-:-:S02]  /*99460*/  IMAD.MOV.U32 R20, RZ, RZ, R4 ;  /* 0x000000ffff147224 */ /* 0x000fc400078e0004 */
[----:B------:R-:W-:-:S03]  /*99470*/  IMAD R27, R27, 0x3a, RZ ;  /* 0x0000003a1b1b7824 */ /* 0x000fc600078e02ff */
[----:B------:R1:W-:Y:S04]  /*99480*/  STG.E.64 desc[UR4][R6.64+0xb00], R20 ;  /* 0x000b001406007986 */ /* 0x0003e8000c101b04 */
[----:B0-----:R-:W2:Y:S01]  /*99490*/  LDG.E.64.CONSTANT R18, desc[UR4][R22.64] ;  /* 0x0000000416127981 */ /* 0x001ea2000c1e9b00 */
[-C--:B----4-:R-:W-:Y:S02]  /*994a0*/  SHF.R.U64 R4, R16, R0.reuse, R17 ;  /* 0x0000000010047219 */ /* 0x090fe40000001211 */
[----:B------:R-:W-:Y:S02]  /*994b0*/  SHF.R.U32.HI R16, RZ, 0x2, R27 ;  /* 0x00000002ff107819 */ /* 0x000fe4000001161b */
[----:B------:R-:W-:Y:S01]  /*994c0*/  SHF.R.U32.HI R2, RZ, R0, R17 ;  /* 0x00000000ff027219 */ /* 0x000fe20000011611 */
[----:B-1----:R0:W3:Y:S01]  /*994d0*/  @P2 LDG.E.64.CONSTANT R20, desc[UR4][R22.64+0x80] ;  /* 0x0000800416142981 */ /* 0x0020e2000c1e9b00 */
[----:B------:R-:W-:-:S02]  /*994e0*/  @P3 IADD3 R17, PT, PT, -R0, 0x40, RZ ;  /* 0x0000004000113810 */ /* 0x000fc40007ffe1ff */
[----:B------:R-:W-:Y:S02]  /*994f0*/  LOP3.LUT R27, R27, 0x3e, RZ, 0xc0, !PT ;  /* 0x0000003e1b1b7812 */ /* 0x000fe400078ec0ff */
[----:B------:R-:W-:Y:S02]  /*99500*/  LOP3.LUT R16, R16, 0x7f0, RZ, 0xc0, !PT ;  /* 0x000007f010107812 */ /* 0x000fe400078ec0ff */
[CC--:B-----5:R-:W-:Y:S02]  /*99510*/  @P3 SHF.L.U64.HI R11, R10.reuse, R17.reuse, R11 ;  /* 0x000000110a0b3219 */ /* 0x0e0fe4000001020b */
[----:B------:R-:W-:Y:S02]  /*99520*/  @P3 SHF.L.U32 R10, R10, R17, RZ ;  /* 0x000000110a0a3219 */ /* 0x000fe400000006ff */
[----:B------:R-:W-:Y:S02]  /*99530*/  ISETP.GE.U32.AND P4, PT, R27, 0x7, PT ;  /* 0x000000071b00780c */ /* 0x000fe40003f86070 */
[----:B------:R-:W-:Y:S01]  /*99540*/  LOP3.LUT R17, R16, 0xf, R3, 0xf8, !PT ;  /* 0x0000000f10117812 */ /* 0x000fe200078ef803 */
[----:B------:R-:W-:Y:S01]  /*99550*/  IMAD.MOV.U32 R0, RZ, RZ, R4 ;  /* 0x000000ffff007224 */ /* 0x000fe200078e0004 */
[----:B------:R-:W-:-:S03]  /*99560*/  LOP3.LUT R26, R2, 0x3ffffff, RZ, 0xc0, !PT ;  /* 0x03ffffff021a7812 */ /* 0x000fc600078ec0ff */
[----:B------:R-:W-:Y:S01]  /*99570*/  IMAD.WIDE.U32 R16, R17, 0x8, R12 ;  /* 0x0000000811107825 */ /* 0x000fe200078e000c */
[----:B------:R-:W-:Y:S02]  /*99580*/  @P3 LOP3.LUT R0, R10, R4, RZ, 0xfc, !PT ;  /* 0x000000040a003212 */ /* 0x000fe400078efcff */
        /* <DEDUP_REMOVED lines=11> */
[----:B------:R-:W-:Y:S02]  /*99640*/  ISETP.GE.U32.AND P1, PT, R4, 0x7, PT ;  /* 0x000000070400780c */ /* 0x000fe40003f26070 */
[----:B------:R-:W-:Y:S02]  /*99650*/  LOP3.LUT R26, R26, 0xf, R3, 0xf8, !PT ;  /* 0x0000000f1a1a7812 */ /* 0x000fe400078ef803 */
[----:B------:R-:W-:-:S02]  /*99660*/  SHF.R.U64 R2, R8, R29, R9 ;  /* 0x0000001d08027219 */ /* 0x000fc40000001209 */
[----:B------:R-:W-:Y:S02]  /*99670*/  SHF.R.U32.HI R0, RZ, R29, R9 ;  /* 0x0000001dff007219 */ /* 0x000fe40000011609 */
[----:B------:R-:W-:Y:S01]  /*99680*/  @P0 IADD3 R9, PT, PT, -R29, 0x40, RZ ;  /* 0x000000401d090810 */ /* 0x000fe20007ffe1ff */
[----:B------:R0:W-:Y:S03]  /*99690*/  STG.E.64 desc[UR4][R6.64+0xd00], R22 ;  /* 0x000d001606007986 */ /* 0x0001e6000c101b04 */
        /* <DEDUP_REMOVED lines=8> */
[----:B------:R-:W-:Y:S01]  /*99720*/  VIADD R0, R3, 0x240 ;  /* 0x0000024003007836 */ /* 0x000fe20000000000 */
[----:B------:R-:W-:-:S04]  /*99730*/  @P2 IADD3 R29, PT, PT, -R25, 0x40, RZ ;  /* 0x00000040191d2810 */ /* 0x000fc80007ffe1ff */
[----:B------:R-:W-:Y:S01]  /*99740*/  SHF.R.U32.HI R0, RZ, 0x4, R0 ;  /* 0x00000004ff007819 */ /* 0x000fe20000011600 */
[----:B0-----:R-:W-:-:S04]  /*99750*/  IMAD.MOV.U32 R22, RZ, RZ, R2 ;  /* 0x000000ffff167224 */ /* 0x001fc800078e0002 */
[----:B------:R-:W-:Y:S02]  /*99760*/  IMAD R2, R0, 0x3a, RZ ;  /* 0x0000003a00027824 */ /* 0x000fe400078e02ff */
[----:B------:R-:W-:-:S05]  /*99770*/  IMAD.MOV.U32 R23, RZ, RZ, R26 ;  /* 0x000000ffff177224 */ /* 0x000fca00078e001a */
[----:B------:R0:W-:Y:S01]  /*99780*/  STG.E.64 desc[UR4][R6.64+0xe00], R22 ;  /* 0x000e001606007986 */ /* 0x0001e2000c101b04 */
[-CC-:B--2---:R-:W-:Y:S02]  /*99790*/  SHF.R.U64 R0, R18, R25.reuse, R19.reuse ;  /* 0x0000001912007219 */ /* 0x184fe40000001213 */
[----:B------:R-:W-:Y:S02]  /*997a0*/  SHF.R.U32.HI R18, RZ, R25, R19 ;  /* 0x00000019ff127219 */ /* 0x000fe40000011613 */
[CC--:B---3--:R-:W-:Y:S02]  /*997b0*/  @P2 SHF.L.U64.HI R19, R20.reuse, R29.reuse, R21 ;  /* 0x0000001d14132219 */ /* 0x0c8fe40000010215 */
[----:B------:R-:W-:Y:S02]  /*997c0*/  @P2 SHF.L.U32 R21, R20, R29, RZ ;  /* 0x0000001d14152219 */ /* 0x000fe400000006ff */
[----:B------:R-:W-:Y:S02]  /*997d0*/  SHF.R.U32.HI R20, RZ, 0x2, R2 ;  /* 0x00000002ff147819 */ /* 0x000fe40000011602 */
[----:B------:R-:W-:-:S02]  /*997e0*/  LOP3.LUT R25, R2, 0x3e, RZ, 0xc0, !PT ;  /* 0x0000003e02197812 */ /* 0x000fc400078ec0ff */
[----:B------:R-:W-:Y:S02]  /*997f0*/  LOP3.LUT R20, R20, 0x7f0, RZ, 0xc0, !PT ;  /* 0x000007f014147812 */ /* 0x000fe400078ec0ff */
[----:B------:R-:W-:Y:S02]  /*99800*/  ISETP.GE.U32.AND P0, PT, R25, 0x7, PT ;  /* 0x000000071900780c */ /* 0x000fe40003f06070 */
[----:B------:R-:W-:Y:S02]  /*99810*/  LOP3.LUT R29, R20, 0xf, R3, 0xf8, !PT ;  /* 0x0000000f141d7812 */ /* 0x000fe400078ef803 */
[C---:B0-----:R-:W-:Y:S02]  /*99820*/  LOP3.LUT R23, R18.reuse, 0x3ffffff, RZ, 0xc0, !PT ;  /* 0x03ffffff12177812 */ /* 0x041fe400078ec0ff */
[----:B------:R-:W-:Y:S02]  /*99830*/  @P2 LOP3.LUT R0, R21, R0, RZ, 0xfc, !PT ;  /* 0x0000000015002212 */ /* 0x000fe400078efcff */
[----:B------:R-:W-:Y:S01]  /*99840*/  @P2 LOP3.LUT R23, R18, 0x3ffffff, R19, 0xf8, !PT ;  /* 0x03ffffff12172812 */ /* 0x000fe200078ef813 */
[----:B------:R-:W-:Y:S01]  /*99850*/  IMAD.WIDE.U32 R18, R29, 0x8, R12 ;  /* 0x000000081d127825 */ /* 0x000fe200078e000c */
[----:B------:R-:W-:-:S02]  /*99860*/  @P4 IADD3 R21, PT, PT, -R27, 0x40, RZ ;  /* 0x000000401b154810 */ /* 0x000fc40007ffe1ff */
[-CC-:B----4-:R-:W-:Y:S01]  /*99870*/  SHF.R.U64 R2, R10, R27.reuse, R11.reuse ;  /* 0x0000001b0a027219 */ /* 0x190fe2000000120b */
[----:B------:R-:W-:Y:S01]  /*99880*/  VIADD R20, R3, 0x260 ;  /* 0x0000026003147836 */ /* 0x000fe20000000000 */
[----:B------:R-:W-:-:S04]  /*99890*/  SHF.R.U32.HI R11, RZ, R27, R11 ;  /* 0x0000001bff0b7219 */ /* 0x000fc8000001160b */
[----:B------:R-:W-:Y:S02]  /*998a0*/  SHF.R.U32.HI R22, RZ, 0x4, R20 ;  /* 0x00000004ff167819 */ /* 0x000fe40000011614 */
[CC--:B-----5:R-:W-:Y:S02]  /*998b0*/  @P4 SHF.L.U64.HI R10, R16.reuse, R21.reuse, R17 ;  /* 0x00000015100a4219 */ /* 0x0e0fe40000010211 */
[----:B------:R-:W-:Y:S02]  /*998c0*/  @P4 SHF.L.U32 R27, R16, R21, RZ ;  /* 0x00000015101b4219 */ /* 0x000fe400000006ff */
[----:B------:R-:W2:Y:S02]  /*998d0*/  LDG.E.64.CONSTANT R16, desc[UR4][R18.64] ;  /* 0x0000000412107981 */ /* 0x000ea4000c1e9b00 */
[----:B------:R-:W-:Y:S02]  /*998e0*/  @P4 LOP3.LUT R2, R27, R2, RZ, 0xfc, !PT ;  /* 0x000000021b024212 */ /* 0x000fe400078efcff */
[----:B------:R0:W3:Y:S01]  /*998f0*/  @P0 LDG.E.64.CONSTANT R20, desc[UR4][R18.64+0x80] ;  /* 0x0000800412140981 */ /* 0x0000e2000c1e9b00 */
[----:B------:R-:W-:Y:S01]  /*99900*/  IMAD R27, R22, 0x3a, RZ ;  /* 0x0000003a161b7824 */ /* 0x000fe200078e02ff */
[----:B------:R-:W-:-:S02]  /*99910*/  LOP3.LUT R22, R11, 0x3ffffff, RZ, 0xc0, !PT ;  /* 0x03ffffff0b167812 */ /* 0x000fc400078ec0ff */
[----:B------:R-:W-:Y:S01]  /*99920*/  @P4 LOP3.LUT R22, R11, 0x3ffffff, R10, 0xf8, !PT ;  /* 0x03ffffff0b164812 */ /* 0x000fe200078ef80a */
[----:B------:R-:W-:Y:S01]  /*99930*/  VIADD R11, R3, 0x280 ;  /* 0x00000280030b7836 */ /* 0x000fe20000000000 */
[----:B------:R-:W-:Y:S01]  /*99940*/  SHF.R.U32.HI R10, RZ, 0x2, R27 ;  /* 0x00000002ff0a7819 */ /* 0x000fe2000001161b */
[----:B------:R-:W-:Y:S01]  /*99950*/  IMAD.MOV.U32 R28, RZ, RZ, R0 ;  /* 0x000000ffff1c7224 */ /* 0x000fe200078e0000 */
[----:B------:R-:W-:Y:S02]  /*99960*/  LOP3.LUT R27, R27, 0x3e, RZ, 0xc0, !PT ;  /* 0x0000003e1b1b7812 */ /* 0x000fe400078ec0ff */
[----:B------:R-:W-:Y:S01]  /*99970*/  SHF.R.U32.HI R11, RZ, 0x4, R11 ;  /* 0x00000004ff0b7819 */ /* 0x000fe2000001160b */
[----:B------:R-:W-:Y:S01]  /*99980*/  IMAD.MOV.U32 R29, RZ, RZ, R23 ;  /* 0x000000ffff1d7224 */ /* 0x000fe200078e0017 */
[----:B------:R-:W-:Y:S02]  /*99990*/  LOP3.LUT R10, R10, 0x7f0, RZ, 0xc0, !PT ;  /* 0x000007f00a0a7812 */ /* 0x000fe400078ec0ff */
[----:B------:R-:W-:Y:S01]  /*999a0*/  ISETP.GE.U32.AND P2, PT, R27, 0x7, PT ;  /* 0x000000071b00780c */ /* 0x000fe20003f46070 */
[----:B------:R-:W-:Y:S01]  /*999b0*/  IMAD R23, R11, 0x3a, RZ ;  /* 0x0000003a0b177824 */ /* 0x000fe200078e02ff */
[----:B0-----:R-:W-:Y:S01]  /*999c0*/  LOP3.LUT R19, R10, 0xf, R3, 0xf8, !PT ;  /* 0x0000000f0a137812 */ /* 0x001fe200078ef803 */
[----:B------:R0:W-:Y:S04]  /*999d0*/  STG.E.64 desc[UR4][R6.64+0xf00], R28 ;  /* 0x000f001c06007986 */ /* 0x0001e8000c101b04 */
[----:B------:R-:W-:-:S06]  /*999e0*/  IMAD.WIDE.U32 R18, R19, 0x8, R12 ;  /* 0x0000000813127825 */ /* 0x000fcc00078e000c */
[----:B------:R-:W4:Y:S01]  /*999f0*/  @P2 LDG.E.64.CONSTANT R10, desc[UR4][R18.64+0x80] ;  /* 0x00008004120a2981 */ /* 0x000f22000c1e9b00 */
[----:B0-----:R-:W-:Y:S01]  /*99a00*/  IMAD.MOV.U32 R29, RZ, RZ, R22 ;  /* 0x000000ffff1d7224 */ /* 0x001fe200078e0016 */
[----:B------:R-:W-:Y:S01]  /*99a10*/  SHF.R.U32.HI R22, RZ, 0x2, R23 ;  /* 0x00000002ff167819 */ /* 0x000fe20000011617 */
[----:B------:R-:W-:-:S03]  /*99a20*/  IMAD.MOV.U32 R28, RZ, RZ, R2 ;  /* 0x000000ffff1c7224 */ /* 0x000fc600078e0002 */
[----:B------:R-:W-:Y:S02]  /*99a30*/  LOP3.LUT R26, R22, 0x7f0, RZ, 0xc0, !PT ;  /* 0x000007f0161a7812 */ /* 0x000fe400078ec0ff */
[----:B------:R-:W-:Y:S02]  /*99a40*/  @P1 IADD3 R22, PT, PT, -R4, 0x40, RZ ;  /* 0x0000004004161810 */ /* 0x000fe40007ffe1ff */
[-CC-:B------:R-:W-:Y:S02]  /*99a50*/  SHF.R.U64 R2, R8, R4.reuse, R9.reuse ;  /* 0x0000000408027219 */ /* 0x180fe40000001209 */
[----:B------:R-:W-:Y:S02]  /*99a60*/  SHF.R.U32.HI R0, RZ, R4, R9 ;  /* 0x00000004ff007219 */ /* 0x000fe40000011609 */
[----:B------:R-:W5:Y:S01]  /*99a70*/  LDG.E.64.CONSTANT R8, desc[UR4][R18.64] ;  /* 0x0000000412087981 */ /* 0x000f62000c1e9b00 */
[----:B------:R-:W-:Y:S02]  /*99a80*/  LOP3.LUT R26, R26, 0xf, R3, 0xf8, !PT ;  /* 0x0000000f1a1a7812 */ /* 0x000fe400078ef803 */
[CC--:B------:R-:W-:Y:S01]  /*99a90*/  @P1 SHF.L.U64.HI R4, R14.reuse, R22.reuse, R15 ;  /* 0x000000160e041219 */ /* 0x0c0fe2000001020f */
[----:B------:R0:W-:Y:S01]  /*99aa0*/  STG.E.64 desc[UR4][R6.64+0x1000], R28 ;  /* 0x0010001c06007986 */ /* 0x0001e2000c101b04 */
[----:B------:R-:W-:-:S04]  /*99ab0*/  @P1 SHF.L.U32 R15, R14, R22, RZ ;  /* 0x000000160e0f1219 */ /* 0x000fc800000006ff */
[----:B------:R-:W-:Y:S02]  /*99ac0*/  @P1 LOP3.LUT R2, R15, R2, RZ, 0xfc, !PT ;  /* 0x000000020f021212 */ /* 0x000fe400078efcff */
[----:B------:R-:W-:Y:S01]  /*99ad0*/  LOP3.LUT R23, R23, 0x3e, RZ, 0xc0, !PT ;  /* 0x0000003e17177812 */ /* 0x000fe200078ec0ff */
[----:B0-----:R-:W-:-:S05]  /*99ae0*/  IMAD.WIDE.U32 R28, R26, 0x8, R12 ;  /* 0x000000081a1c7825 */ /* 0x001fca00078e000c */
[----:B------:R-:W4:Y:S01]  /*99af0*/  LDG.E.64.CONSTANT R14, desc[UR4][R28.64] ;  /* 0x000000041c0e7981 */ /* 0x000f22000c1e9b00 */
[----:B------:R-:W-:-:S13]  /*99b00*/  ISETP.GE.U32.AND P3, PT, R23, 0x7, PT ;  /* 0x000000071700780c */ /* 0x000fda0003f66070 */
[----:B------:R0:W4:Y:S01]  /*99b10*/  @P3 LDG.E.64.CONSTANT R18, desc[UR4][R28.64+0x80] ;  /* 0x000080041c123981 */ /* 0x000122000c1e9b00 */
[C---:B------:R-:W-:Y:S02]  /*99b20*/  LOP3.LUT R22, R0.reuse, 0x3ffffff, RZ, 0xc0, !PT ;  /* 0x03ffffff00167812 */ /* 0x040fe400078ec0ff */
[----:B------:R-:W-:Y:S01]  /*99b30*/  @P1 LOP3.LUT R22, R0, 0x3ffffff, R4, 0xf8, !PT ;  /* 0x03ffffff00161812 */ /* 0x000fe200078ef804 */
[----:B------:R-:W-:-:S05]  /*99b40*/  VIADD R4, R3, 0x2a0 ;  /* 0x000002a003047836 */ /* 0x000fca0000000000 */
[----:B------:R-:W-:Y:S02]  /*99b50*/  SHF.R.U32.HI R4, RZ, 0x4, R4 ;  /* 0x00000004ff047819 */ /* 0x000fe40000011604 */
[-CC-:B--2---:R-:W-:Y:S02]  /*99b60*/  SHF.R.U64 R16, R16, R25.reuse, R17.reuse ;  /* 0x0000001910107219 */ /* 0x184fe40000001211 */
[----:B------:R-:W-:Y:S02]  /*99b70*/  SHF.R.U32.HI R0, RZ, R25, R17 ;  /* 0x00000019ff007219 */ /* 0x000fe40000011611 */
[----:B------:R-:W-:-:S04]  /*99b80*/  @P0 IADD3 R25, PT, PT, -R25, 0x40, RZ ;  /* 0x0000004019190810 */ /* 0x000fc80007ffe1ff */
[CC--:B---3--:R-:W-:Y:S02]  /*99b90*/  @P0 SHF.L.U64.HI R21, R20.reuse, R25.reuse, R21 ;  /* 0x0000001914150219 */ /* 0x0c8fe40000010215 */
[----:B------:R-:W-:-:S04]  /*99ba0*/  @P0 SHF.L.U32 R25, R20, R25, RZ ;  /* 0x0000001914190219 */ /* 0x000fc800000006ff */
[----:B------:R-:W-:Y:S01]  /*99bb0*/  @P0 LOP3.LUT R16, R25, R16, RZ, 0xfc, !PT ;  /* 0x0000001019100212 */ /* 0x000fe200078efcff */
[----:B------:R-:W-:Y:S02]  /*99bc0*/  IMAD R25, R4, 0x3a, RZ ;  /* 0x0000003a04197824 */ /* 0x000fe400078e02ff */
[----:B------:R-:W-:Y:S01]  /*99bd0*/  VIADD R4, R3, 0x2c0 ;  /* 0x000002c003047836 */ /* 0x000fe20000000000 */
[C---:B------:R-:W-:Y:S02]  /*99be0*/  LOP3.LUT R17, R0.reuse, 0x3ffffff, RZ, 0xc0, !PT ;  /* 0x03ffffff00117812 */ /* 0x040fe400078ec0ff */
[----:B------:R-:W-:Y:S02]  /*99bf0*/  @P0 LOP3.LUT R17, R0, 0x3ffffff, R21, 0xf8, !PT ;  /* 0x03ffffff00110812 */ /* 0x000fe400078ef815 */
[----:B------:R-:W-:Y:S02]  /*99c00*/  SHF.R.U32.HI R0, RZ, 0x2, R25 ;  /* 0x00000002ff007819 */ /* 0x000fe40000011619 */
[----:B------:R-:W-:Y:S01]  /*99c10*/  SHF.R.U32.HI R4, RZ, 0x4, R4 ;  /* 0x00000004ff047819 */ /* 0x000fe20000011604 */
[----:B------:R-:W-:Y:S01]  /*99c20*/  IMAD.MOV.U32 R20, RZ, RZ, R2 ;  /* 0x000000ffff147224 */ /* 0x000fe200078e0002 */
[----:B------:R-:W-:-:S02]  /*99c30*/  LOP3.LUT R25, R25, 0x3e, RZ, 0xc0, !PT ;  /* 0x0000003e19197812 */ /* 0x000fc400078ec0ff */
[----:B------:R-:W-:Y:S01]  /*99c40*/  LOP3.LUT R0, R0, 0x7f0, RZ, 0xc0, !PT ;  /* 0x000007f000007812 */ /* 0x000fe200078ec0ff */
[----:B------:R-:W-:Y:S01]  /*99c50*/  IMAD R2, R4, 0x3a, RZ ;  /* 0x0000003a04027824 */ /* 0x000fe200078e02ff */
[----:B------:R-:W-:Y:S02]  /*99c60*/  ISETP.GE.U32.AND P0, PT, R25, 0x7, PT ;  /* 0x000000071900780c */ /* 0x000fe40003f06070 */
[----:B0-----:R-:W-:Y:S01]  /*99c70*/  LOP3.LUT R29, R0, 0xf, R3, 0xf8, !PT ;  /* 0x0000000f001d7812 */ /* 0x001fe200078ef803 */
[----:B------:R0:W-:Y:S01]  /*99c80*/  STG.E.64 desc[UR4][R6.64+0x1200], R16 ;  /* 0x0012001006007986 */ /* 0x0001e2000c101b04 */
[----:B------:R-:W-:Y:S01]  /*99c90*/  SHF.R.U32.HI R26, RZ, 0x2, R2 ;  /* 0x00000002ff1a7819 */ /* 0x000fe20000011602 */
[----:B------:R-:W-:Y:S01]  /*99ca0*/  IMAD.MOV.U32 R21, RZ, RZ, R22 ;  /* 0x000000ffff157224 */ /* 0x000fe200078e0016 */
[----:B------:R-:W-:Y:S02]  /*99cb0*/  @P2 IADD3 R22, PT, PT, -R27, 0x40, RZ ;  /* 0x000000401b162810 */ /* 0x000fe40007ffe1ff */
[----:B------:R-:W-:-:S02]  /*99cc0*/  LOP3.LUT R26, R26, 0x7f0, RZ, 0xc0, !PT ;  /* 0x000007f01a1a7812 */ /* 0x000fc400078ec0ff */
[----:B------:R1:W-:Y:S01]  /*99cd0*/  STG.E.64 desc[UR4][R6.64+0x1100], R20 ;  /* 0x0011001406007986 */ /* 0x0003e2000c101b04 */
[----:B0-----:R-:W-:Y:S01]  /*99ce0*/  IMAD.WIDE.U32 R16, R29, 0x8, R12 ;  /* 0x000000081d107825 */ /* 0x001fe200078e000c */
[-CC-:B-----5:R-:W-:Y:S02]  /*99cf0*/  SHF.R.U64 R4, R8, R27.reuse, R9.reuse ;  /* 0x0000001b08047219 */ /* 0x1a0fe40000001209 */
[----:B------:R-:W-:Y:S02]  /*99d00*/  SHF.R.U32.HI R0, RZ, R27, R9 ;  /* 0x0000001bff007219 */ /* 0x000fe40000011609 */
[----:B------:R-:W2:Y:S01]  /*99d10*/  LDG.E.64.CONSTANT R8, desc[UR4][R16.64] ;  /* 0x0000000410087981 */ /* 0x000ea2000c1e9b00 */
[----:B----4-:R-:W-:Y:S02]  /*99d20*/  @P2 SHF.L.U64.HI R29, R10, R22, R11 ;  /* 0x000000160a1d2219 */ /* 0x010fe4000001020b */
[----:B------:R-:W-:Y:S02]  /*99d30*/  LOP3.LUT R27, R2, 0x3e, RZ, 0xc0, !PT ;  /* 0x0000003e021b7812 */ /* 0x000fe400078ec0ff */
[----:B-1----:R-:W-:-:S02]  /*99d40*/  LOP3.LUT R21, R26, 0xf, R3, 0xf8, !PT ;  /* 0x0000000f1a157812 */ /* 0x002fc400078ef803 */
[----:B------:R-:W-:Y:S02]  /*99d50*/  @P2 SHF.L.U32 R22, R10, R22, RZ ;  /* 0x000000160a162219 */ /* 0x000fe400000006ff */
[----:B------:R-:W3:Y:S01]  /*99d60*/  @P0 LDG.E.64.CONSTANT R10, desc[UR4][R16.64+0x80] ;  /* 0x00008004100a0981 */ /* 0x000ee2000c1e9b00 */
[----:B------:R-:W-:Y:S01]  /*99d70*/  ISETP.GE.U32.AND P1, PT, R27, 0x7, PT ;  /* 0x000000071b00780c */ /* 0x000fe20003f26070 */
[----:B------:R-:W-:Y:S01]  /*99d80*/  IMAD.WIDE.U32 R20, R21, 0x8, R12 ;  /* 0x0000000815147825 */ /* 0x000fe200078e000c */
[----:B------:R-:W-:Y:S02]  /*99d90*/  LOP3.LUT R26, R0, 0x3ffffff, RZ, 0xc0, !PT ;  /* 0x03ffffff001a7812 */ /* 0x000fe400078ec0ff */
[----:B------:R-:W-:Y:S02]  /*99da0*/  @P2 LOP3.LUT R4, R22, R4, RZ, 0xfc, !PT ;  /* 0x0000000416042212 */ /* 0x000fe400078efcff */
[----:B------:R-:W-:Y:S01]  /*99db0*/  @P2 LOP3.LUT R26, R0, 0x3ffffff, R29, 0xf8, !PT ;  /* 0x03ffffff001a2812 */ /* 0x000fe200078ef81d */
[----:B------:R-:W-:Y:S01]  /*99dc0*/  VIADD R2, R3, 0x2e0 ;  /* 0x000002e003027836 */ /* 0x000fe20000000000 */
[----:B------:R-:W-:-:S02]  /*99dd0*/  SHF.R.U64 R0, R14, R23, R15 ;  /* 0x000000170e007219 */ /* 0x000fc4000000120f */
        /* <DEDUP_REMOVED lines=23> */
[----:B0-----:R-:W-:Y:S01]  /*99f50*/  IMAD.MOV.U32 R22, RZ, RZ, R0 ;  /* 0x000000ffff167224 */ /* 0x001fe200078e0000 */
[----:B------:R-:W-:Y:S01]  /*99f60*/  @P0 IADD3 R0, PT, PT, -R25, 0x40, RZ ;  /* 0x0000004019000810 */ /* 0x000fe20007ffe1ff */
[----:B------:R-:W-:-:S05]  /*99f70*/  IMAD.MOV.U32 R23, RZ, RZ, R2 ;  /* 0x000000ffff177224 */ /* 0x000fca00078e0002 */
[----:B------:R0:W-:Y:S01]  /*99f80*/  STG.E.64 desc[UR4][R6.64+0x1400], R22 ;  /* 0x0014001606007986 */ /* 0x0001e2000c101b04 */
[-CC-:B--2---:R-:W-:Y:S02]  /*99f90*/  SHF.R.U64 R2, R8, R25.reuse, R9.reuse ;  /* 0x0000001908027219 */ /* 0x184fe40000001209 */
[----:B------:R-:W-:Y:S02]  /*99fa0*/  SHF.R.U32.HI R9, RZ, R25, R9 ;  /* 0x00000019ff097219 */ /* 0x000fe40000011609 */
[----:B------:R-:W-:Y:S02]  /*99fb0*/  SHF.R.U32.HI R25, RZ, 0x4, R4 ;  /* 0x00000004ff197819 */ /* 0x000fe40000011604 */
[CC--:B---3--:R-:W-:Y:S02]  /*99fc0*/  @P0 SHF.L.U64.HI R4, R10.reuse, R0.reuse, R11 ;  /* 0x000000000a040219 */ /* 0x0c8fe4000001020b */
[----:B------:R-:W-:Y:S01]  /*99fd0*/  @P0 SHF.L.U32 R11, R10, R0, RZ ;  /* 0x000000000a0b0219 */ /* 0x000fe200000006ff */
[----:B------:R-:W-:Y:S01]  /*99fe0*/  IMAD R25, R25, 0x3a, RZ ;  /* 0x0000003a19197824 */ /* 0x000fe200078e02ff */
[----:B------:R-:W-:-:S02]  /*99ff0*/  LOP3.LUT R0, R9, 0x3ffffff, RZ, 0xc0, !PT ;  /* 0x03ffffff09007812 */ /* 0x000fc400078ec0ff */
[----:B------:R-:W-:Y:S01]  /*9a000*/  @P0 LOP3.LUT R0, R9, 0x3ffffff, R4, 0xf8, !PT ;  /* 0x03ffffff09000812 */ /* 0x000fe200078ef804 */
[----:B------:R-:W-:Y:S01]  /*9a010*/  VIADD R9, R3, 0x320 ;  /* 0x0000032003097836 */ /* 0x000fe20000000000 */
[----:B------:R-:W-:Y:S02]  /*9a020*/  @P0 LOP3.LUT R2, R11, R2, RZ, 0xfc, !PT ;  /* 0x000000020b020212 */ /* 0x000fe400078efcff */
[----:B------:R-:W-:Y:S02]  /*9a030*/  SHF.R.U32.HI R4, RZ, 0x2, R25 ;  /* 0x00000002ff047819 */ /* 0x000fe40000011619 */
[----:B------:R-:W-:Y:S02]  /*9a040*/  @P1 IADD3 R11, PT, PT, -R27, 0x40, RZ ;  /* 0x000000401b0b1810 */ /* 0x000fe40007ffe1ff */
[-CC-:B----4-:R-:W-:Y:S02]  /*9a050*/  SHF.R.U64 R8, R14, R27.reuse, R15.reuse ;  /* 0x0000001b0e087219 */ /* 0x190fe4000000120f */
[----:B------:R-:W-:-:S02]  /*9a060*/  SHF.R.U32.HI R14, RZ, R27, R15 ;  /* 0x0000001bff0e7219 */ /* 0x000fc4000001160f */
[----:B------:R-:W-:Y:S02]  /*9a070*/  SHF.R.U32.HI R27, RZ, 0x4, R9 ;  /* 0x00000004ff1b7819 */ /* 0x000fe40000011609 */
[----:B------:R-:W-:Y:S02]  /*9a080*/  LOP3.LUT R4, R4, 0x7f0, RZ, 0xc0, !PT ;  /* 0x000007f004047812 */ /* 0x000fe400078ec0ff */
[CC--:B-----5:R-:W-:Y:S01]  /*9a090*/  @P1 SHF.L.U64.HI R9, R16.reuse, R11.reuse, R17 ;  /* 0x0000000b10091219 */ /* 0x0e0fe20000010211 */
[----:B------:R-:W-:Y:S01]  /*9a0a0*/  IMAD R27, R27, 0x3a, RZ ;  /* 0x0000003a1b1b7824 */ /* 0x000fe200078e02ff */
[----:B------:R-:W-:Y:S02]  /*9a0b0*/  @P1 SHF.L.U32 R15, R16, R11, RZ ;  /* 0x0000000b100f1219 */ /* 0x000fe400000006ff */
[----:B------:R-:W-:Y:S02]  /*9a0c0*/  LOP3.LUT R11, R4, 0xf, R3, 0xf8, !PT ;  /* 0x0000000f040b7812 */ /* 0x000fe400078ef803 */
[----:B------:R-:W-:-:S02]  /*9a0d0*/  LOP3.LUT R4, R14, 0x3ffffff, RZ, 0xc0, !PT ;  /* 0x03ffffff0e047812 */ /* 0x000fc400078ec0ff */
[----:B------:R-:W-:Y:S02]  /*9a0e0*/  LOP3.LUT R25, R25, 0x3e, RZ, 0xc0, !PT ;  /* 0x0000003e19197812 */ /* 0x000fe400078ec0ff */
[----:B------:R-:W-:Y:S01]  /*9a0f0*/  @P1 LOP3.LUT R4, R14, 0x3ffffff, R9, 0xf8, !PT ;  /* 0x03ffffff0e041812 */ /* 0x000fe200078ef809 */
[----:B------:R-:W-:Y:S01]  /*9a100*/  VIADD R16, R3, 0x340 ;  /* 0x0000034003107836 */ /* 0x000fe20000000000 */
[----:B------:R-:W-:Y:S02]  /*9a110*/  SHF.R.U32.HI R14, RZ, 0x2, R27 ;  /* 0x00000002ff0e7819 */ /* 0x000fe4000001161b */
[----:B------:R-:W-:Y:S01]  /*9a120*/  ISETP.GE.U32.AND P3, PT, R25, 0x7, PT ;  /* 0x000000071900780c */ /* 0x000fe20003f66070 */
[----:B------:R-:W-:Y:S01]  /*9a130*/  IMAD.WIDE.U32 R10, R11, 0x8, R12 ;  /* 0x000000080b0a7825 */ /* 0x000fe200078e000c */
[----:B------:R-:W-:Y:S02]  /*9a140*/  LOP3.LUT R27, R27, 0x3e, RZ, 0xc0, !PT ;  /* 0x0000003e1b1b7812 */ /* 0x000fe400078ec0ff */
[----:B------:R-:W-:Y:S01]  /*9a150*/  LOP3.LUT R14, R14, 0x7f0, RZ, 0xc0, !PT ;  /* 0x000007f00e0e7812 */ /* 0x000fe200078ec0ff */
[----:B------:R-:W-:Y:S01]  /*9a160*/  IMAD.MOV.U32 R17, RZ, RZ, R8 ;  /* 0x000000ffff117224 */ /* 0x000fe200078e0008 */
[----:B------:R-:W-:-:S02]  /*9a170*/  SHF.R.U32.HI R16, RZ, 0x4, R16 ;  /* 0x00000004ff107819 */ /* 0x000fc40000011610 */
[----:B------:R-:W-:Y:S01]  /*9a180*/  @P1 LOP3.LUT R17, R15, R8, RZ, 0xfc, !PT ;  /* 0x000000080f111212 */ /* 0x000fe200078efcff */
[----:B------:R-:W-:Y:S01]  /*9a190*/  IMAD.MOV.U32 R15, RZ, RZ, R0 ;  /* 0x000000ffff0f7224 */ /* 0x000fe200078e0000 */
[----:B------:R-:W-:Y:S01]  /*9a1a0*/  ISETP.GE.U32.AND P1, PT, R27, 0x7, PT ;  /* 0x000000071b00780c */ /* 0x000fe20003f26070 */
[----:B------:R-:W2:Y:S01]  /*9a1b0*/  LDG.E.64.CONSTANT R8, desc[UR4][R10.64] ;  /* 0x000000040a087981 */ /* 0x000ea2000c1e9b00 */
[----:B0-----:R-:W-:Y:S01]  /*9a1c0*/  LOP3.LUT R23, R14, 0xf, R3, 0xf8, !PT ;  /* 0x0000000f0e177812 */ /* 0x001fe200078ef803 */
[----:B------:R-:W-:Y:S02]  /*9a1d0*/  IMAD.MOV.U32 R14, RZ, RZ, R2 ;  /* 0x000000ffff0e7224 */ /* 0x000fe400078e0002 */
[----:B------:R-:W-:-:S03]  /*9a1e0*/  IMAD R2, R16, 0x3a, RZ ;  /* 0x0000003a10027824 */ /* 0x000fc600078e02ff */
[----:B------:R0:W-:Y:S01]  /*9a1f0*/  STG.E.64 desc[UR4][R6.64+0x1500], R14 ;  /* 0x0015000e06007986 */ /* 0x0001e2000c101b04 */
[----:B------:R-:W-:-:S03]  /*9a200*/  IMAD.WIDE.U32 R22, R23, 0x8, R12 ;  /* 0x0000000817167825 */ /* 0x000fc600078e000c */
[----:B------:R-:W3:Y:S01]  /*9a210*/  @P3 LDG.E.64.CONSTANT R10, desc[UR4][R10.64+0x80] ;  /* 0x000080040a0a3981 */ /* 0x000ee2000c1e9b00 */
[-CC-:B------:R-:W-:Y:S02]  /*9a220*/  SHF.R.U64 R18, R18, R29.reuse, R19.reuse ;  /* 0x0000001d12127219 */ /* 0x180fe40000001213 */
[----:B------:R-:W-:Y:S01]  /*9a230*/  SHF.R.U32.HI R0, RZ, R29, R19 ;  /* 0x0000001dff007219 */ /* 0x000fe20000011613 */
[----:B0-----:R-:W-:Y:S01]  /*9a240*/  IMAD.MOV.U32 R15, RZ, RZ, R4 ;  /* 0x000000ffff0f7224 */ /* 0x001fe200078e0004 */
[----:B------:R-:W-:Y:S01]  /*9a250*/  SHF.R.U32.HI R4, RZ, 0x2, R2 ;  /* 0x00000002ff047819 */ /* 0x000fe20000011602 */
[----:B------:R-:W-:Y:S02]  /*9a260*/  IMAD.MOV.U32 R14, RZ, RZ, R17 ;  /* 0x000000ffff0e7224 */ /* 0x000fe400078e0011 */
[----:B------:R-:W4:Y:S01]  /*9a270*/  @P1 LDG.E.64.CONSTANT R16, desc[UR4][R22.64+0x80] ;  /* 0x0000800416101981 */ /* 0x000f22000c1e9b00 */
[----:B------:R-:W-:Y:S02]  /*9a280*/  LOP3.LUT R4, R4, 0x7f0, RZ, 0xc0, !PT ;  /* 0x000007f004047812 */ /* 0x000fe400078ec0ff */
[----:B------:R-:W-:Y:S01]  /*9a290*/  @P2 IADD3 R29, PT, PT, -R29, 0x40, RZ ;  /* 0x000000401d1d2810 */ /* 0x000fe20007ffe1ff */
[----:B------:R0:W-:Y:S01]  /*9a2a0*/  STG.E.64 desc[UR4][R6.64+0x1600], R14 ;  /* 0x0016000e06007986 */ /* 0x0001e2000c101b04 */
[----:B------:R-:W-:-:S02]  /*9a2b0*/  LOP3.LUT R19, R4, 0xf, R3, 0xf8, !PT ;  /* 0x0000000f04137812 */ /* 0x000fc400078ef803 */
[CC--:B------:R-:W-:Y:S02]  /*9a2c0*/  @P2 SHF.L.U64.HI R4, R20.reuse, R29.reuse, R21 ;  /* 0x0000001d14042219 */ /* 0x0c0fe40000010215 */
[----:B------:R-:W-:Y:S01]  /*9a2d0*/  @P2 SHF.L.U32 R21, R20, R29, RZ ;  /* 0x0000001d14152219 */ /* 0x000fe200000006ff */
[----:B------:R-:W-:Y:S01]  /*9a2e0*/  IMAD.WIDE.U32 R28, R19, 0x8, R12 ;  /* 0x00000008131c7825 */ /* 0x000fe200078e000c */
[----:B0-----:R0:W5:Y:S01]  /*9a2f0*/  LDG.E.64.CONSTANT R14, desc[UR4][R22.64] ;  /* 0x00000004160e7981 */ /* 0x001162000c1e9b00 */
[----:B------:R-:W-:Y:S02]  /*9a300*/  LOP3.LUT R2, R2, 0x3e, RZ, 0xc0, !PT ;  /* 0x0000003e02027812 */ /* 0x000fe400078ec0ff */
[----:B0-----:R-:W-:Y:S01]  /*9a310*/  IMAD.MOV.U32 R22, RZ, RZ, R18 ;  /* 0x000000ffff167224 */ /* 0x001fe200078e0012 */
[----:B------:R-:W-:Y:S02]  /*9a320*/  @P2 LOP3.LUT R22, R21, R18, RZ, 0xfc, !PT ;  /* 0x0000001215162212 */ /* 0x000fe400078efcff */
        /* <DEDUP_REMOVED lines=10> */
[----:B------:R-:W-:Y:S02]  /*9a3d0*/  @P1 IADD3 R11, PT, PT, -R27, 0x40, RZ ;  /* 0x000000401b0b1810 */ /* 0x000fe40007ffe1ff */
[----:B------:R-:W-:-:S04]  /*9a3e0*/  @P3 SHF.L.U32 R10, R10, R25, RZ ;  /* 0x000000190a0a3219 */ /* 0x000fc800000006ff */
[----:B------:R-:W-:Y:S02]  /*9a3f0*/  @P3 LOP3.LUT R0, R10, R0, RZ, 0xfc, !PT ;  /* 0x000000000a003212 */ /* 0x000fe400078efcff */
[-C--:B----4-:R-:W-:Y:S02]  /*9a400*/  @P1 SHF.L.U64.HI R4, R16, R11.reuse, R17 ;  /* 0x0000000b10041219 */ /* 0x090fe40000010211 */
[C---:B------:R-:W-:Y:S02]  /*9a410*/  LOP3.LUT R17, R8.reuse, 0x3ffffff, RZ, 0xc0, !PT ;  /* 0x03ffffff08117812 */ /* 0x040fe400078ec0ff */
        /* <DEDUP_REMOVED lines=12> */
[----:B------:R-:W-:Y:S02]  /*9a4e0*/  SHF.R.U32.HI R20, RZ, R2, R21 ;  /* 0x00000002ff147219 */ /* 0x000fe40000011615 */
[----:B------:R-:W-:Y:S01]  /*9a4f0*/  @P1 LOP3.LUT R10, R16, R10, RZ, 0xfc, !PT ;  /* 0x0000000a100a1212 */ /* 0x000fe200078efcff */
[----:B0-----:R-:W-:Y:S01]  /*9a500*/  IMAD.MOV.U32 R9, RZ, RZ, R11 ;  /* 0x000000ffff097224 */ /* 0x001fe200078e000b */
[----:B------:R-:W-:Y:S01]  /*9a510*/  @P0 IADD3 R11, PT, PT, -R2, 0x40, RZ ;  /* 0x00000040020b0810 */ /* 0x000fe20007ffe1ff */
[----:B------:R-:W-:Y:S02]  /*9a520*/  VIADD R2, R3, 0x380 ;  /* 0x0000038003027836 */ /* 0x000fe40000000000 */
[----:B------:R-:W-:-:S03]  /*9a530*/  IMAD R4, R4, 0x3a, RZ ;  /* 0x0000003a04047824 */ /* 0x000fc600078e02ff */
[----:B------:R-:W-:Y:S01]  /*9a540*/  SHF.R.U32.HI R2, RZ, 0x4, R2 ;  /* 0x00000004ff027819 */ /* 0x000fe20000011602 */
[----:B------:R-:W-:Y:S01]  /*9a550*/  IMAD.MOV.U32 R8, RZ, RZ, R10 ;  /* 0x000000ffff087224 */ /* 0x000fe200078e000a */
[----:B------:R-:W-:Y:S01]  /*9a560*/  SHF.R.U32.HI R0, RZ, 0x2, R4 ;  /* 0x00000002ff007819 */ /* 0x000fe20000011604 */
[C---:B------:R-:W-:Y:S01]  /*9a570*/  VIADD R10, R3.reuse, 0x3a0 ;  /* 0x000003a0030a7836 */ /* 0x040fe20000000000 */
[----:B------:R-:W-:Y:S01]  /*9a580*/  LOP3.LUT R4, R4, 0x3e, RZ, 0xc0, !PT ;  /* 0x0000003e04047812 */ /* 0x000fe200078ec0ff */
[----:B------:R-:W-:Y:S01]  /*9a590*/  IMAD R25, R2, 0x3a, RZ ;  /* 0x0000003a02197824 */ /* 0x000fe200078e02ff */
[----:B------:R-:W-:Y:S01]  /*9a5a0*/  LOP3.LUT R0, R0, 0x7f0, RZ, 0xc0, !PT ;  /* 0x000007f000007812 */ /* 0x000fe200078ec0ff */
[----:B------:R0:W-:Y:S01]  /*9a5b0*/  STG.E.64 desc[UR4][R6.64+0x1900], R8 ;  /* 0x0019000806007986 */ /* 0x0001e2000c101b04 */
[----:B------:R-:W-:Y:S01]  /*9a5c0*/  SHF.R.U32.HI R10, RZ, 0x4, R10 ;  /* 0x00000004ff0a7819 */ /* 0x000fe2000001160a */
[----:B------:R-:W-:Y:S01]  /*9a5d0*/  VIADD R14, R3, 0x3c0 ;  /* 0x000003c0030e7836 */ /* 0x000fe20000000000 */
        /* <DEDUP_REMOVED lines=8> */
[----:B------:R-:W-:Y:S01]  /*9a660*/  @P0 SHF.L.U32 R11, R18, R11, RZ ;  /* 0x0000000b120b0219 */ /* 0x000fe200000006ff */
[----:B------:R-:W-:Y:S01]  /*9a670*/  IMAD.WIDE.U32 R18, R19, 0x8, R12 ;  /* 0x0000000813127825 */ /* 0x000fe200078e000c */
[----:B------:R-:W-:Y:S02]  /*9a680*/  ISETP.GE.U32.AND P2, PT, R25, 0x7, PT ;  /* 0x000000071900780c */ /* 0x000fe40003f46070 */
[----:B------:R-:W-:Y:S01]  /*9a690*/  SHF.R.U32.HI R16, RZ, 0x2, R0 ;  /* 0x00000002ff107819 */ /* 0x000fe20000011600 */
[----:B------:R-:W-:Y:S01]  /*9a6a0*/  IMAD R2, R14, 0x3a, RZ ;  /* 0x0000003a0e027824 */ /* 0x000fe200078e02ff */
[----:B------:R-:W-:Y:S01]  /*9a6b0*/  LOP3.LUT R17, R10, 0xf, R3, 0xf8, !PT ;  /* 0x0000000f0a117812 */ /* 0x000fe200078ef803 */
[----:B------:R-:W2:Y:S01]  /*9a6c0*/  LDG.E.64.CONSTANT R8, desc[UR4][R18.64] ;  /* 0x0000000412087981 */ /* 0x000ea2000c1e9b00 */
[----:B------:R-:W-:Y:S02]  /*9a6d0*/  @P0 LOP3.LUT R26, R11, R26, RZ, 0xfc, !PT ;  /* 0x0000001a0b1a0212 */ /* 0x000fe400078efcff */
[----:B------:R-:W-:Y:S01]  /*9a6e0*/  LOP3.LUT R16, R16, 0x7f0, RZ, 0xc0, !PT ;  /* 0x000007f010107812 */ /* 0x000fe200078ec0ff */
[----:B------:R0:W3:Y:S01]  /*9a6f0*/  @P1 LDG.E.64.CONSTANT R14, desc[UR4][R18.64+0x80] ;  /* 0x00008004120e1981 */ /* 0x0000e2000c1e9b00 */
[----:B------:R-:W-:Y:S01]  /*9a700*/  LOP3.LUT R0, R0, 0x3e, RZ, 0xc0, !PT ;  /* 0x0000003e00007812 */ /* 0x000fe200078ec0ff */
[----:B------:R-:W-:Y:S01]  /*9a710*/  IMAD.WIDE.U32 R10, R17, 0x8, R12 ;  /* 0x00000008110a7825 */ /* 0x000fe200078e000c */
[----:B------:R-:W-:-:S02]  /*9a720*/  SHF.R.U32.HI R22, RZ, 0x2, R2 ;  /* 0x00000002ff167819 */ /* 0x000fc40000011602 */
[----:B------:R-:W-:Y:S02]  /*9a730*/  ISETP.GE.U32.AND P3, PT, R0, 0x7, PT ;  /* 0x000000070000780c */ /* 0x000fe40003f66070 */
[----:B------:R-:W-:Y:S02]  /*9a740*/  LOP3.LUT R2, R2, 0x3e, RZ, 0xc0, !PT ;  /* 0x0000003e02027812 */ /* 0x000fe400078ec0ff */
[----:B------:R-:W-:Y:S02]  /*9a750*/  LOP3.LUT R23, R16, 0xf, R3, 0xf8, !PT ;  /* 0x0000000f10177812 */ /* 0x000fe400078ef803 */
[----:B------:R-:W-:Y:S01]  /*9a760*/  LOP3.LUT R22, R22, 0x7f0, RZ, 0xc0, !PT ;  /* 0x000007f016167812 */ /* 0x000fe200078ec0ff */
[----:B------:R-:W4:Y:S01]  /*9a770*/  LDG.E.64.CONSTANT R16, desc[UR4][R10.64] ;  /* 0x000000040a107981 */ /* 0x000f22000c1e9b00 */
[----:B------:R-:W-:Y:S01]  /*9a780*/  ISETP.GE.U32.AND P4, PT, R2, 0x7, PT ;  /* 0x000000070200780c */ /* 0x000fe20003f86070 */
[----:B0-----:R-:W-:Y:S01]  /*9a790*/  IMAD.WIDE.U32 R18, R23, 0x8, R12 ;  /* 0x0000000817127825 */ /* 0x001fe200078e000c */
[----:B------:R-:W-:Y:S01]  /*9a7a0*/  LOP3.LUT R29, R22, 0xf, R3, 0xf8, !PT ;  /* 0x0000000f161d7812 */ /* 0x000fe200078ef803 */
[----:B------:R-:W5:Y:S04]  /*9a7b0*/  @P2 LDG.E.64.CONSTANT R10, desc[UR4][R10.64+0x80] ;  /* 0x000080040a0a2981 */ /* 0x000f68000c1e9b00 */
[----:B------:R-:W-:-:S02]  /*9a7c0*/  IMAD.WIDE.U32 R28, R29, 0x8, R12 ;  /* 0x000000081d1c7825 */ /* 0x000fc400078e000c */
[----:B------:R-:W5:Y:S01]  /*9a7d0*/  LDG.E.64.CONSTANT R12, desc[UR4][R18.64] ;  /* 0x00000004120c7981 */ /* 0x000f62000c1e9b00 */
[C---:B------:R-:W-:Y:S02]  /*9a7e0*/  LOP3.LUT R3, R20.reuse, 0x3ffffff, RZ, 0xc0, !PT ;  /* 0x03ffffff14037812 */ /* 0x040fe400078ec0ff */
[----:B------:R-:W-:Y:S01]  /*9a7f0*/  @P0 LOP3.LUT R3, R20, 0x3ffffff, R21, 0xf8, !PT ;  /* 0x03ffffff14030812 */ /* 0x000fe200078ef815 */
[----:B------:R-:W5:Y:S04]  /*9a800*/  @P4 LDG.E.64.CONSTANT R22, desc[UR4][R28.64+0x80] ;  /* 0x000080041c164981 */ /* 0x000f68000c1e9b00 */
[----:B------:R0:W5:Y:S04]  /*9a810*/  LDG.E.64.CONSTANT R20, desc[UR4][R28.64] ;  /* 0x000000041c147981 */ /* 0x000168000c1e9b00 */
[----:B------:R-:W5:Y:S01]  /*9a820*/  @P3 LDG.E.64.CONSTANT R18, desc[UR4][R18.64+0x80] ;  /* 0x0000800412123981 */ /* 0x000f62000c1e9b00 */
[----:B------:R-:W-:Y:S01]  /*9a830*/  IMAD.MOV.U32 R27, RZ, RZ, R3 ;  /* 0x000000ffff1b7224 */ /* 0x000fe200078e0003 */
[----:B------:R-:W-:Y:S01]  /*9a840*/  @P1 IADD3 R3, PT, PT, -R4, 0x40, RZ ;  /* 0x0000004004031810 */ /* 0x000fe20007ffe1ff */
[----:B0-----:R-:W-:-:S02]  /*9a850*/  IMAD.MOV.U32 R29, RZ, RZ, R5 ;  /* 0x000000ffff1d7224 */ /* 0x001fc400078e0005 */
[----:B------:R-:W-:Y:S01]  /*9a860*/  IMAD.MOV.U32 R28, RZ, RZ, R24 ;  /* 0x000000ffff1c7224 */ /* 0x000fe200078e0018 */
[----:B------:R-:W-:Y:S04]  /*9a870*/  STG.E.64 desc[UR4][R6.64+0x1a00], R26 ;  /* 0x001a001a06007986 */ /* 0x000fe8000c101b04 */
[----:B------:R-:W-:Y:S01]  /*9a880*/  STG.E.64 desc[UR4][R6.64+0x1f00], R28 ;  /* 0x001f001c06007986 */ /* 0x000fe2000c101b04 */
[-CC-:B--2---:R-:W-:Y:S02]  /*9a890*/  SHF.R.U64 R8, R8, R4.reuse, R9.reuse ;  /* 0x0000000408087219 */ /* 0x184fe40000001209 */
[----:B------:R-:W-:Y:S02]  /*9a8a0*/  SHF.R.U32.HI R5, RZ, R4, R9 ;  /* 0x00000004ff057219 */ /* 0x000fe40000011609 */
[----:B---3--:R-:W-:-:S02]  /*9a8b0*/  @P1 SHF.L.U32 R4, R14, R3, RZ ;  /* 0x000000030e041219 */ /* 0x008fc400000006ff */
[----:B------:R-:W-:Y:S02]  /*9a8c0*/  @P1 SHF.L.U64.HI R14, R14, R3, R15 ;  /* 0x000000030e0e1219 */ /* 0x000fe4000001020f */
[----:B------:R-:W-:Y:S02]  /*9a8d0*/  @P2 IADD3 R3, PT, PT, -R25, 0x40, RZ ;  /* 0x0000004019032810 */ /* 0x000fe40007ffe1ff */
[----:B------:R-:W-:Y:S02]  /*9a8e0*/  @P1 LOP3.LUT R8, R4, R8, RZ, 0xfc, !PT ;  /* 0x0000000804081212 */ /* 0x000fe400078efcff */
[-CC-:B----4-:R-:W-:Y:S02]  /*9a8f0*/  SHF.R.U64 R4, R16, R25.reuse, R17.reuse ;  /* 0x0000001910047219 */ /* 0x190fe40000001211 */
[----:B------:R-:W-:Y:S02]  /*9a900*/  SHF.R.U32.HI R16, RZ, R25, R17 ;  /* 0x00000019ff107219 */ /* 0x000fe40000011611 */
[----:B-----5:R-:W-:-:S02]  /*9a910*/  @P2 SHF.L.U64.HI R11, R10, R3, R11 ;  /* 0x000000030a0b2219 */ /* 0x020fc4000001020b */
[----:B------:R-:W-:Y:S02]  /*9a920*/  @P2 SHF.L.U32 R3, R10, R3, RZ ;  /* 0x000000030a032219 */ /* 0x000fe400000006ff */
[----:B------:R-:W-:Y:S02]  /*9a930*/  LOP3.LUT R9, R5, 0x3ffffff, RZ, 0xc0, !PT ;  /* 0x03ffffff05097812 */ /* 0x000fe400078ec0ff */
[----:B------:R-:W-:Y:S02]  /*9a940*/  @P2 LOP3.LUT R4, R3, R4, RZ, 0xfc, !PT ;  /* 0x0000000403042212 */ /* 0x000fe400078efcff */
[----:B------:R-:W-:Y:S02]  /*9a950*/  @P3 IADD3 R3, PT, PT, -R0, 0x40, RZ ;  /* 0x0000004000033810 */ /* 0x000fe40007ffe1ff */
[----:B------:R-:W-:Y:S02]  /*9a960*/  @P1 LOP3.LUT R9, R5, 0x3ffffff, R14, 0xf8, !PT ;  /* 0x03ffffff05091812 */ /* 0x000fe400078ef80e */
[----:B------:R-:W-:-:S02]  /*9a970*/  LOP3.LUT R5, R16, 0x3ffffff, RZ, 0xc0, !PT ;  /* 0x03ffffff10057812 */ /* 0x000fc400078ec0ff */
[-CC-:B------:R-:W-:Y:S02]  /*9a980*/  SHF.R.U64 R14, R12, R0.reuse, R13.reuse ;  /* 0x000000000c0e7219 */ /* 0x180fe4000000120d */
[----:B------:R-:W-:Y:S02]  /*9a990*/  SHF.R.U32.HI R15, RZ, R0, R13 ;  /* 0x00000000ff0f7219 */ /* 0x000fe4000001160d */
[----:B------:R-:W-:Y:S02]  /*9a9a0*/  @P2 LOP3.LUT R5, R16, 0x3ffffff, R11, 0xf8, !PT ;  /* 0x03ffffff10052812 */ /* 0x000fe400078ef80b */
[----:B------:R-:W-:Y:S02]  /*9a9b0*/  @P3 SHF.L.U64.HI R12, R18, R3, R19 ;  /* 0x00000003120c3219 */ /* 0x000fe40000010213 */
[----:B------:R-:W-:Y:S02]  /*9a9c0*/  @P4 IADD3 R11, PT, PT, -R2, 0x40, RZ ;  /* 0x00000040020b4810 */ /* 0x000fe40007ffe1ff */
[----:B------:R-:W-:-:S02]  /*9a9d0*/  LOP3.LUT R13, R15, 0x3ffffff, RZ, 0xc0, !PT ;  /* 0x03ffffff0f0d7812 */ /* 0x000fc400078ec0ff */
[----:B------:R-:W-:Y:S02]  /*9a9e0*/  @P3 SHF.L.U32 R3, R18, R3, RZ ;  /* 0x0000000312033219 */ /* 0x000fe400000006ff */
[-CC-:B------:R-:W-:Y:S02]  /*9a9f0*/  SHF.R.U64 R10, R20, R2.reuse, R21.reuse ;  /* 0x00000002140a7219 */ /* 0x180fe40000001215 */
[----:B------:R-:W-:Y:S02]  /*9aa00*/  @P3 LOP3.LUT R13, R15, 0x3ffffff, R12, 0xf8, !PT ;  /* 0x03ffffff0f0d3812 */ /* 0x000fe400078ef80c */
[----:B------:R-:W-:Y:S02]  /*9aa10*/  SHF.R.U32.HI R21, RZ, R2, R21 ;  /* 0x00000002ff157219 */ /* 0x000fe40000011615 */
[CC--:B------:R-:W-:Y:S01]  /*9aa20*/  @P4 SHF.L.U64.HI R0, R22.reuse, R11.reuse, R23 ;  /* 0x0000000b16004219 */ /* 0x0c0fe20000010217 */
[----:B------:R-:W-:Y:S01]  /*9aa30*/  IMAD.MOV.U32 R2, RZ, RZ, R14 ;  /* 0x000000ffff027224 */ /* 0x000fe200078e000e */
[----:B------:R-:W-:Y:S01]  /*9aa40*/  @P4 SHF.L.U32 R11, R22, R11, RZ ;  /* 0x0000000b160b4219 */ /* 0x000fe200000006ff */
[----:B------:R0:W-:Y:S01]  /*9aa50*/  STG.E.64 desc[UR4][R6.64+0x1b00], R8 ;  /* 0x001b000806007986 */ /* 0x0001e2000c101b04 */
[----:B------:R-:W-:Y:S01]  /*9aa60*/  @P3 LOP3.LUT R2, R3, R14, RZ, 0xfc, !PT ;  /* 0x0000000e03023212 */ /* 0x000fe200078efcff */
[----:B------:R-:W-:-:S05]  /*9aa70*/  IMAD.MOV.U32 R3, RZ, RZ, R13 ;  /* 0x000000ffff037224 */ /* 0x000fca00078e000d */
[----:B------:R1:W-:Y:S01]  /*9aa80*/  STG.E.64 desc[UR4][R6.64+0x1d00], R2 ;  /* 0x001d000206007986 */ /* 0x0003e2000c101b04 */
[----:B0-----:R-:W-:Y:S01]  /*9aa90*/  IMAD.MOV.U32 R8, RZ, RZ, R10 ;  /* 0x000000ffff087224 */ /* 0x001fe200078e000a */
[----:B------:R-:W-:Y:S02]  /*9aaa0*/  LOP3.LUT R9, R21, 0x3ffffff, RZ, 0xc0, !PT ;  /* 0x03ffffff15097812 */ /* 0x000fe400078ec0ff */
[----:B------:R-:W-:Y:S02]  /*9aab0*/  @P4 LOP3.LUT R8, R11, R10, RZ, 0xfc, !PT ;  /* 0x0000000a0b084212 */ /* 0x000fe400078efcff */
[----:B------:R-:W-:-:S03]  /*9aac0*/  @P4 LOP3.LUT R9, R21, 0x3ffffff, R0, 0xf8, !PT ;  /* 0x03ffffff15094812 */ /* 0x000fc600078ef800 */
[----:B-1----:R-:W-:Y:S02]  /*9aad0*/  IMAD.MOV.U32 R2, RZ, RZ, R8 ;  /* 0x000000ffff027224 */ /* 0x002fe400078e0008 */
[----:B------:R-:W-:Y:S01]  /*9aae0*/  IMAD.MOV.U32 R3, RZ, RZ, R9 ;  /* 0x000000ffff037224 */ /* 0x000fe200078e0009 */
[----:B------:R-:W-:Y:S04]  /*9aaf0*/  STG.E.64 desc[UR4][R6.64+0x1c00], R4 ;  /* 0x001c000406007986 */ /* 0x000fe8000c101b04 */
[----:B------:R-:W-:Y:S01]  /*9ab00*/  STG.E.64 desc[UR4][R6.64+0x1e00], R2 ;  /* 0x001e000206007986 */ /* 0x000fe2000c101b04 */
[----:B------:R-:W-:Y:S05]  /*9ab10*/  EXIT ;  /* 0x000000000000794d */ /* 0x000fea0003800000 */
.L_x_56:
        /* <DEDUP_REMOVED lines=714> */
.L_x_61:
        /* <DEDUP_REMOVED lines=704> */
.L_x_60:
[----:B------:R-:W-:-:S13]  /*a03c0*/  ISETP.NE.AND P0, PT, R2, 0x3e, PT ;  /* 0x0000003e0200780c */ /* 0x000fda0003f05270 */
[----:B------:R-:W-:Y:S05]  /*a03d0*/  @!P0 BRA `(.L_x_62) ;  /* 0x0000003800108947 */ /* 0x000fea0003800000 */
[----:B------:R-:W-:-:S13]  /*a03e0*/  ISETP.NE.AND P0, PT, R2, 0x3f, PT ;  /* 0x0000003f0200780c */ /* 0x000fda0003f05270 */
[----:B------:R-:W-:Y:S05]  /*a03f0*/  @!P0 BRA `(.L_x_63) ;  /* 0x0000000c00088947 */ /* 0x000fea0003800000 */
[----:B------:R-:W-:-:S13]  /*a0400*/  ISETP.NE.AND P0, PT, R2, 0x40, PT ;  /* 0x000000400200780c */ /* 0x000fda0003f05270 */
[----:B------:R-:W-:Y:S05]  /*a0410*/  @P0 EXIT ;  /* 0x000000000000094d */ /* 0x000fea0003800000 */
[----:B------:R-:W0:Y:S02]  /*a0420*/  S2R R15, SR_TID.X ;  /* 0x00000000000f7919 */ /* 0x000e240000002100 */
[C---:B0-----:R-:W-:Y:S02]  /*a0430*/  VIADD R0, R15.reuse, 0x20 ;  /* 0x000000200f007836 */ /* 0x041fe40000000000 */
[C---:B------:R-:W-:Y:S02]  /*a0440*/  VIADD R4, R15.reuse, 0x60 ;  /* 0x000000600f047836 */ /* 0x040fe40000000000 */
[C---:B------:R-:W-:Y:S01]  /*a0450*/  VIADD R2, R15.reuse, 0x40 ;  /* 0x000000400f027836 */ /* 0x040fe20000000000 */
[----:B------:R-:W-:Y:S01]  /*a0460*/  LOP3.LUT R0, R0, 0x7f0, RZ, 0xc0, !PT ;  /* 0x000007f000007812 */ /* 0x000fe200078ec0ff */
[C---:B------:R-:W-:Y:S01]  /*a0470*/  VIADD R10, R15.reuse, 0xa0 ;  /* 0x000000a00f0a7836 */ /* 0x040fe20000000000 */
[----:B------:R-:W-:Y:S01]  /*a0480*/  LOP3.LUT R4, R4, 0x7f0, RZ, 0xc0, !PT ;  /* 0x000007f004047812 */ /* 0x000fe200078ec0ff */
[C---:B------:R-:W-:Y:S01]  /*a0490*/  VIADD R6, R15.reuse, 0x80 ;  /* 0x000000800f067836 */ /* 0x040fe20000000000 */
[----:B------:R-:W-:Y:S01]  /*a04a0*/  LOP3.LUT R2, R2, 0x7f0, RZ, 0xc0, !PT ;  /* 0x000007f002027812 */ /* 0x000fe200078ec0ff */
[C---:B------:R-:W-:Y:S01]  /*a04b0*/  VIADD R14, R15.reuse, 0xc0 ;  /* 0x000000c00f0e7836 */ /* 0x040fe20000000000 */
[----:B------:R-:W-:Y:S01]  /*a04c0*/  LOP3.LUT R10, R10, 0x7f0, RZ, 0xc0, !PT ;  /* 0x000007f00a0a7812 */ /* 0x000fe200078ec0ff */
[----:B------:R-:W-:Y:S01]  /*a04d0*/  IMAD.WIDE.U32 R26, R15, 0x8, R12 ;  /* 0x000000080f1a7825 */ /* 0x000fe200078e000c */
[----:B------:R-:W-:-:S02]  /*a04e0*/  LOP3.LUT R11, R0, 0xf, R15, 0xf8, !PT ;  /* 0x0000000f000b7812 */ /* 0x000fc400078ef80f */
[--C-:B------:R-:W-:Y:S02]  /*a04f0*/  LOP3.LUT R19, R4, 0xf, R15.reuse, 0xf8, !PT ;  /* 0x0000000f04137812 */ /* 0x100fe400078ef80f */
[----:B------:R-:W-:Y:S02]  /*a0500*/  LOP3.LUT R6, R6, 0x7f0, RZ, 0xc0, !PT ;  /* 0x000007f006067812 */ /* 0x000fe400078ec0ff */
[----:B------:R-:W-:Y:S01]  /*a0510*/  LOP3.LUT R17, R2, 0xf, R15, 0xf8, !PT ;  /* 0x0000000f02117812 */ /* 0x000fe200078ef80f */
[----:B------:R-:W-:Y:S01]  /*a0520*/  IMAD.WIDE.U32 R18, R19, 0x8, R12 ;  /* 0x0000000813127825 */ /* 0x000fe200078e000c */
[----:B------:R-:W-:Y:S01]  /*a0530*/  LOP3.LUT R23, R10, 0xf, R15, 0xf8, !PT ;  /* 0x0000000f0a177812 */ /* 0x000fe200078ef80f */
[----:B------:R-:W2:Y:S01]  /*a0540*/  LDG.E.64.CONSTANT R26, desc[UR4][R26.64] ;  /* 0x000000041a1a7981 */ /* 0x000ea2000c1e9b00 */
[----:B------:R-:W-:Y:S01]  /*a0550*/  LOP3.LUT R14, R14, 0x7f0, RZ, 0xc0, !PT ;  /* 0x000007f00e0e7812 */ /* 0x000fe200078ec0ff */
[----:B------:R-:W-:Y:S01]  /*a0560*/  IMAD.WIDE.U32 R10, R11, 0x8, R12 ;  /* 0x000000080b0a7825 */ /* 0x000fe200078e000c */
[--C-:B------:R-:W-:Y:S01]  /*a0570*/  LOP3.LUT R21, R6, 0xf, R15.reuse, 0xf8, !PT ;  /* 0x0000000f06157812 */ /* 0x100fe200078ef80f */
[----:B------:R-:W3:Y:S01]  /*a0580*/  LDG.E.64.CONSTANT R18, desc[UR4][R18.64] ;  /* 0x0000000412127981 */ /* 0x000ee2000c1e9b00 */
[----:B------:R-:W-:Y:S01]  /*a0590*/  LOP3.LUT R25, R14, 0xf, R15, 0xf8, !PT ;  /* 0x0000000f0e197812 */ /* 0x000fe200078ef80f */
[----:B------:R-:W-:-:S02]  /*a05a0*/  VIADD R0, R15, 0xe0 ;  /* 0x000000e00f007836 */ /* 0x000fc40000000000 */
[--C-:B------:R-:W-:Y:S01]  /*a05b0*/  IMAD.WIDE.U32 R16, R17, 0x8, R12.reuse ;  /* 0x0000000811107825 */ /* 0x100fe200078e000c */
[----:B------:R-:W4:Y:S02]  /*a05c0*/  LDG.E.64.CONSTANT R10, desc[UR4][R10.64] ;  /* 0x000000040a0a7981 */ /* 0x000f24000c1e9b00 */
[----:B------:R-:W-:Y:S01]  /*a05d0*/  LOP3.LUT R0, R0, 0x7f0, RZ, 0xc0, !PT ;  /* 0x000007f000007812 */ /* 0x000fe200078ec0ff */
[----:B------:R-:W-:Y:S02]  /*a05e0*/  VIADD R2, R15, 0x100 ;  /* 0x000001000f027836 */ /* 0x000fe40000000000 */
[--C-:B------:R-:W-:Y:S01]  /*a05f0*/  IMAD.WIDE.U32 R20, R21, 0x8, R12.reuse ;  /* 0x0000000815147825 */ /* 0x100fe200078e000c */
[----:B------:R-:W5:Y:S03]  /*a0600*/  LDG.E.64.CONSTANT R16, desc[UR4][R16.64] ;  /* 0x0000000410107981 */ /* 0x000f66000c1e9b00 */
[----:B------:R-:W-:-:S04]  /*a0610*/  IMAD.WIDE.U32 R22, R23, 0x8, R12 ;  /* 0x0000000817167825 */ /* 0x000fc800078e000c */
[----:B------:R-:W-:Y:S01]  /*a0620*/  VIADD R4, R15, 0x120 ;  /* 0x000001200f047836 */ /* 0x000fe20000000000 */
[----:B------:R-:W-:Y:S01]  /*a0630*/  LOP3.LUT R2, R2, 0x7f0, RZ, 0xc0, !PT ;  /* 0x000007f002027812 */ /* 0x000fe200078ec0ff */
[----:B------:R-:W-:Y:S01]  /*a0640*/  IMAD.WIDE.U32 R24, R25, 0x8, R12 ;  /* 0x0000000819187825 */ /* 0x000fe200078e000c */
[----:B------:R-:W-:Y:S01]  /*a0650*/  LOP3.LUT R3, R0, 0xf, R15, 0xf8, !PT ;  /* 0x0000000f00037812 */ /* 0x000fe200078ef80f */
[----:B------:R-:W5:Y:S01]  /*a0660*/  LDG.E.64.CONSTANT R20, desc[UR4][R20.64] ;  /* 0x0000000414147981 */ /* 0x000f62000c1e9b00 */
[----:B------:R-:W-:-:S03]  /*a0670*/  LOP3.LUT R4, R4, 0x7f0, RZ, 0xc0, !PT ;  /* 0x000007f004047812 */ /* 0x000fc600078ec0ff */
[----:B------:R-:W5:Y:S01]  /*a0680*/  LDG.E.64.CONSTANT R22, desc[UR4][R22.64] ;  /* 0x0000000416167981 */ /* 0x000f62000c1e9b00 */
[----:B------:R-:W-:Y:S01]  /*a0690*/  LOP3.LUT R5, R2, 0xf, R15, 0xf8, !PT ;  /* 0x0000000f02057812 */ /* 0x000fe200078ef80f */
[----:B------:R-:W-:Y:S01]  /*a06a0*/  IMAD.WIDE.U32 R2, R3, 0x8, R12 ;  /* 0x0000000803027825 */ /* 0x000fe200078e000c */
[----:B------:R-:W-:Y:S01]  /*a06b0*/  LOP3.LUT R7, R4, 0xf, R15, 0xf8, !PT ;  /* 0x0000000f04077812 */ /* 0x000fe200078ef80f */
[----:B------:R-:W5:Y:S02]  /*a06c0*/  LDG.E.64.CONSTANT R24, desc[UR4][R24.64] ;  /* 0x0000000418187981 */ /* 0x000f64000c1e9b00 */
[--C-:B------:R-:W-:Y:S02]  /*a06d0*/  IMAD.WIDE.U32 R4, R5, 0x8, R12.reuse ;  /* 0x0000000805047825 */ /* 0x100fe400078e000c */
[----:B------:R-:W5:Y:S02]  /*a06e0*/  LDG.E.64.CONSTANT R2, desc[UR4][R2.64] ;  /* 0x0000000402027981 */ /* 0x000f64000c1e9b00 */
[----:B------:R-:W-:-:S02]  /*a06f0*/  IMAD.WIDE.U32 R6, R7, 0x8, R12 ;  /* 0x0000000807067825 */ /* 0x000fc400078e000c */
[----:B------:R-:W5:Y:S04]  /*a0700*/  LDG.E.64.CONSTANT R4, desc[UR4][R4.64] ;  /* 0x0000000404047981 */ /* 0x000f68000c1e9b00 */
[----:B------:R-:W5:Y:S01]  /*a0710*/  LDG.E.64.CONSTANT R6, desc[UR4][R6.64] ;  /* 0x0000000406067981 */ /* 0x000f62000c1e9b00 */
[C---:B------:R-:W-:Y:S02]  /*a0720*/  VIADD R0, R15.reuse, 0x140 ;  /* 0x000001400f007836 */ /* 0x040fe40000000000 */
[----:B------:R-:W-:-:S03]  /*a0730*/  IMAD.WIDE.U32 R8, R15, 0x8, R8 ;  /* 0x000000080f087825 */ /* 0x000fc600078e0008 */
[----:B------:R-:W-:Y:S01]  /*a0740*/  LOP3.LUT R0, R0, 0x7f0, RZ, 0xc0, !PT ;  /* 0x000007f000007812 */ /* 0x000fe200078ec0ff */
[----:B------:R-:W-:-:S03]  /*a0750*/  VIADD R14, R15, 0x180 ;  /* 0x000001800f0e7836 */ /* 0x000fc60000000000 */
[----:B------:R-:W-:Y:S01]  /*a0760*/  LOP3.LUT R29, R0, 0xf, R15, 0xf8, !PT ;  /* 0x0000000f001d7812 */ /* 0x000fe200078ef80f */
[----:B------:R-:W-:-:S05]  /*a0770*/  VIADD R0, R15, 0x160 ;  /* 0x000001600f007836 */ /* 0x000fca0000000000 */
[----:B------:R-:W-:Y:S01]  /*a0780*/  LOP3.LUT R0, R0, 0x7f0, RZ, 0xc0, !PT ;  /* 0x000007f000007812 */ /* 0x000fe200078ec0ff */
[----:B------:R-:W-:-:S06]  /*a0790*/  IMAD.WIDE.U32 R28, R29, 0x8, R12 ;  /* 0x000000081d1c7825 */ /* 0x000fcc00078e000c */
[----:B------:R-:W5:Y:S04]  /*a07a0*/  LDG.E.64.CONSTANT R28, desc[UR4][R28.64] ;  /* 0x000000041c1c7981 */ /* 0x000f68000c1e9b00 */
[----:B--2---:R0:W-:Y:S04]  /*a07b0*/  STG.E.64 desc[UR4][R8.64], R26 ;  /* 0x0000001a08007986 */ /* 0x0041e8000c101b04 */
[----:B---3--:R1:W-:Y:S04]  /*a07c0*/  STG.E.64 desc[UR4][R8.64+0x300], R18 ;  /* 0x0003001208007986 */ /* 0x0083e8000c101b04 */
[----:B----4-:R2:W-:Y:S01]  /*a07d0*/  STG.E.64 desc[UR4][R8.64+0x100], R10 ;  /* 0x0001000a08007986 */ /* 0x0105e2000c101b04 */
[----:B0-----:R-:W-:-:S02]  /*a07e0*/  VIADD R26, R15, 0x1a0 ;  /* 0x000001a00f1a7836 */ /* 0x001fc40000000000 */
[C---:B------:R-:W-:Y:S01]  /*a07f0*/  VIADD R27, R15.reuse, 0x1c0 ;  /* 0x000001c00f1b7836 */ /* 0x040fe20000000000 */
[----:B-----5:R0:W-:Y:S01]  /*a0800*/  STG.E.64 desc[UR4][R8.64+0x200], R16 ;  /* 0x0002001008007986 */ /* 0x0201e2000c101b04 */
[C---:B-1----:R-:W-:Y:S02]  /*a0810*/  VIADD R18, R15.reuse, 0x1e0 ;  /* 0x000001e00f127836 */ /* 0x042fe40000000000 */
[----:B--2---:R-:W-:Y:S01]  /*a0820*/  VIADD R11, R15, 0x200 ;  /* 0x000002000f0b7836 */ /* 0x004fe20000000000 */
[----:B------:R-:W-:Y:S02]  /*a0830*/  LOP3.LUT R10, R14, 0x7f0, RZ, 0xc0, !PT ;  /* 0x000007f00e0a7812 */ /* 0x000fe400078ec0ff */
[----:B------:R-:W-:Y:S01]  /*a0840*/  LOP3.LUT R14, R26, 0x7f0, RZ, 0xc0, !PT ;  /* 0x000007f01a0e7812 */ /* 0x000fe200078ec0ff */
[----:B------:R1:W-:Y:S01]  /*a0850*/  STG.E.64 desc[UR4][R8.64+0x400], R20 ;  /* 0x0004001408007986 */ /* 0x0003e2000c101b04 */
[----:B0-----:R-:W-:-:S03]  /*a0860*/  LOP3.LUT R16, R27, 0x7f0, RZ, 0xc0, !PT ;  /* 0x000007f01b107812 */ /* 0x001fc600078ec0ff */
[----:B------:R0:W-:Y:S01]  /*a0870*/  STG.E.64 desc[UR4][R8.64+0x500], R22 ;  /* 0x0005001608007986 */ /* 0x0001e2000c101b04 */
[----:B------:R-:W-:Y:S02]  /*a0880*/  LOP3.LUT R18, R18, 0x7f0, RZ, 0xc0, !PT ;  /* 0x000007f012127812 */ /* 0x000fe400078ec0ff */
[--C-:B------:R-:W-:Y:S02]  /*a0890*/  LOP3.LUT R17, R0, 0xf, R15.reuse, 0xf8, !PT ;  /* 0x0000000f00117812 */ /* 0x100fe400078ef80f */
[--C-:B------:R-:W-:Y:S01]  /*a08a0*/  LOP3.LUT R19, R10, 0xf, R15.reuse, 0xf8, !PT ;  /* 0x0000000f0a137812 */ /* 0x100fe200078ef80f */
[----:B------:R2:W-:Y:S01]  /*a08b0*/  STG.E.64 desc[UR4][R8.64+0x600], R24 ;  /* 0x0006001808007986 */ /* 0x0005e2000c101b04 */
[----:B-1----:R-:W-:Y:S02]  /*a08c0*/  LOP3.LUT R20, R11, 0x7f0, RZ, 0xc0, !PT ;  /* 0x000007f00b147812 */ /* 0x002fe400078ec0ff */
[--C-:B------:R-:W-:Y:S02]  /*a08d0*/  LOP3.LUT R21, R14, 0xf, R15.reuse, 0xf8, !PT ;  /* 0x0000000f0e157812 */ /* 0x100fe400078ef80f */
[--C-:B0-----:R-:W-:Y:S01]  /*a08e0*/  LOP3.LUT R23, R16, 0xf, R15.reuse, 0xf8, !PT ;  /* 0x0000000f10177812 */ /* 0x101fe200078ef80f */
[----:B------:R-:W-:Y:S01]  /*a08f0*/  VIADD R11, R15, 0x280 ;  /* 0x000002800f0b7836 */ /* 0x000fe20000000000 */
[----:B------:R-:W-:Y:S01]  /*a0900*/  LOP3.LUT R27, R20, 0xf, R15, 0xf8, !PT ;  /* 0x0000000f141b7812 */ /* 0x000fe200078ef80f */
[----:B------:R-:W-:Y:S01]  /*a0910*/  IMAD.WIDE.U32 R16, R17, 0x8, R12 ;  /* 0x0000000811107825 */ /* 0x000fe200078e000c */
[----:B--2---:R-:W-:-:S03]  /*a0920*/  LOP3.LUT R25, R18, 0xf, R15, 0xf8, !PT ;  /* 0x0000000f12197812 */ /* 0x004fc600078ef80f */
[--C-:B------:R-:W-:Y:S01]  /*a0930*/  IMAD.WIDE.U32 R18, R19, 0x8, R12.reuse ;  /* 0x0000000813127825 */ /* 0x100fe200078e000c */
[----:B------:R0:W-:Y:S03]  /*a0940*/  STG.E.64 desc[UR4][R8.64+0x700], R2 ;  /* 0x0007000208007986 */ /* 0x0001e6000c101b04 */
[--C-:B------:R-:W-:Y:S01]  /*a0950*/  IMAD.WIDE.U32 R20, R21, 0x8, R12.reuse ;  /* 0x0000000815147825 */ /* 0x100fe200078e000c */
[----:B------:R-:W2:Y:S03]  /*a0960*/  LDG.E.64.CONSTANT R16, desc[UR4][R16.64] ;  /* 0x0000000410107981 */ /* 0x000ea6000c1e9b00 */
[----:B------:R-:W-:Y:S01]  /*a0970*/  IMAD.WIDE.U32 R22, R23, 0x8, R12 ;  /* 0x0000000817167825 */ /* 0x000fe200078e000c */
[----:B------:R-:W3:Y:S03]  /*a0980*/  LDG.E.64.CONSTANT R18, desc[UR4][R18.64] ;  /* 0x0000000412127981 */ /* 0x000ee6000c1e9b00 */
[C---:B------:R-:W-:Y:S01]  /*a0990*/  VIADD R0, R15.reuse, 0x220 ;  /* 0x000002200f007836 */ /* 0x040fe20000000000 */
[----:B------:R-:W4:Y:S01]  /*a09a0*/  LDG.E.64.CONSTANT R20, desc[UR4][R20.64] ;  /* 0x0000000414147981 */ /* 0x000f22000c1e9b00 */
[----:B------:R-:W-:-:S02]  /*a09b0*/  VIADD R10, R15, 0x240 ;  /* 0x000002400f0a7836 */ /* 0x000fc40000000000 */
[----:B------:R-:W-:Y:S01]  /*a09c0*/  VIADD R14, R15, 0x260 ;  /* 0x000002600f0e7836 */ /* 0x000fe20000000000 */
[----:B0-----:R-:W-:Y:S01]  /*a09d0*/  LOP3.LUT R2, R11, 0x7f0, RZ, 0xc0, !PT ;  /* 0x000007f00b027812 */ /* 0x001fe200078ec0ff */
[--C-:B------:R-:W-:Y:S01]  /*a09e0*/  IMAD.WIDE.U32 R24, R25, 0x8, R12.reuse ;  /* 0x0000000819187825 */ /* 0x100fe200078e000c */
[----:B------:R-:W-:Y:S01]  /*a09f0*/  LOP3.LUT R0, R0, 0x7f0, RZ, 0xc0, !PT ;  /* 0x000007f000007812 */ /* 0x000fe200078ec0ff */
[----:B------:R-:W5:Y:S01]  /*a0a00*/  LDG.E.64.CONSTANT R22, desc[UR4][R22.64] ;  /* 0x0000000416167981 */ /* 0x000f62000c1e9b00 */
[----:B------:R-:W-:Y:S01]  /*a0a10*/  LOP3.LUT R10, R10, 0x7f0, RZ, 0xc0, !PT ;  /* 0x000007f00a0a7812 */ /* 0x000fe200078ec0ff */
[----:B------:R-:W-:Y:S01]  /*a0a20*/  IMAD.WIDE.U32 R26, R27, 0x8, R12 ;  /* 0x000000081b1a7825 */ /* 0x000fe200078e000c */
[----:B------:R-:W-:Y:S01]  /*a0a30*/  LOP3.LUT R14, R14, 0x7f0, RZ, 0xc0, !PT ;  /* 0x000007f00e0e7812 */ /* 0x000fe200078ec0ff */
[----:B------:R0:W-:Y:S01]  /*a0a40*/  STG.E.64 desc[UR4][R8.64+0x800], R4 ;  /* 0x0008000408007986 */ /* 0x0001e2000c101b04 */
[--C-:B------:R-:W-:Y:S02]  /*a0a50*/  LOP3.LUT R3, R0, 0xf, R15.reuse, 0xf8, !PT ;  /* 0x0000000f00037812 */ /* 0x100fe400078ef80f */
[--C-:B------:R-:W-:Y:S01]  /*a0a60*/  LOP3.LUT R11, R10, 0xf, R15.reuse, 0xf8, !PT ;  /* 0x0000000f0a0b7812 */ /* 0x100fe200078ef80f */
[----:B------:R1:W-:Y:S04]  /*a0a70*/  STG.E.64 desc[UR4][R8.64+0x900], R6 ;  /* 0x0009000608007986 */ /* 0x0003e8000c101b04 */
[----:B------:R-:W5:Y:S04]  /*a0a80*/  LDG.E.64.CONSTANT R24, desc[UR4][R24.64] ;  /* 0x0000000418187981 */ /* 0x000f68000c1e9b00 */
[----:B------:R-:W5:Y:S01]  /*a0a90*/  LDG.E.64.CONSTANT R26, desc[UR4][R26.64] ;  /* 0x000000041a1a7981 */ /* 0x000f62000c1e9b00 */
[----:B0-----:R-:W-:-:S02]  /*a0aa0*/  LOP3.LUT R5, R2, 0xf, R15, 0xf8, !PT ;  /* 0x0000000f02057812 */ /* 0x001fc400078ef80f */
[----:B-1----:R-:W-:-:S03]  /*a0ab0*/  LOP3.LUT R7, R14, 0xf, R15, 0xf8, !PT ;  /* 0x0000000f0e077812 */ /* 0x002fc600078ef80f */
[----:B------:R-:W-:-:S04]  /*a0ac0*/  IMAD.WIDE.U32 R4, R5, 0x8, R12 ;  /* 0x0000000805047825 */ /* 0x000fc800078e000c */
[--C-:B------:R-:W-:Y:S02]  /*a0ad0*/  IMAD.WIDE.U32 R2, R3, 0x8, R12.reuse ;  /* 0x0000000803027825 */ /* 0x100fe400078e000c */
[----:B------:R-:W5:Y:S02]  /*a0ae0*/  LDG.E.64.CONSTANT R4, desc[UR4][R4.64] ;  /* 0x0000000404047981 */ /* 0x000f64000c1e9b00 */
[--C-:B------:R-:W-:Y:S02]  /*a0af0*/  IMAD.WIDE.U32 R10, R11, 0x8, R12.reuse ;  /* 0x000000080b0a7825 */ /* 0x100fe400078e000c */
[----:B------:R-:W5:Y:S02]  /*a0b00*/  LDG.E.64.CONSTANT R2, desc[UR4][R2.64] ;  /* 0x0000000402027981 */ /* 0x000f64000c1e9b00 */
[----:B------:R-:W-:Y:S02]  /*a0b10*/  IMAD.WIDE.U32 R6, R7, 0x8, R12 ;  /* 0x0000000807067825 */ /* 0x000fe400078e000c */
[----:B------:R-:W5:Y:S04]  /*a0b20*/  LDG.E.64.CONSTANT R10, desc[UR4][R10.64] ;  /* 0x000000040a0a7981 */ /* 0x000f68000c1e9b00 */
[----:B------:R-:W5:Y:S01]  /*a0b30*/  LDG.E.64.CONSTANT R6, desc[UR4][R6.64] ;  /* 0x0000000406067981 */ /* 0x000f62000c1e9b00 */
[----:B------:R-:W-:-:S02]  /*a0b40*/  VIADD R0, R15, 0x2a0 ;  /* 0x000002a00f007836 */ /* 0x000fc40000000000 */
[C---:B------:R-:W-:Y:S01]  /*a0b50*/  VIADD R14, R15.reuse, 0x2c0 ;  /* 0x000002c00f0e7836 */ /* 0x040fe20000000000 */
[----:B------:R0:W-:Y:S02]  /*a0b60*/  STG.E.64 desc[UR4][R8.64+0xa00], R28 ;  /* 0x000a001c08007986 */ /* 0x0001e4000c101b04 */
[C---:B0-----:R-:W-:Y:S02]  /*a0b70*/  VIADD R28, R15.reuse, 0x2e0 ;  /* 0x000002e00f1c7836 */ /* 0x041fe40000000000 */
[C---:B------:R-:W-:Y:S01]  /*a0b80*/  VIADD R29, R15.reuse, 0x300 ;  /* 0x000003000f1d7836 */ /* 0x040fe20000000000 */
[----:B--2---:R0:W-:Y:S04]  /*a0b90*/  STG.E.64 desc[UR4][R8.64+0xb00], R16 ;  /* 0x000b001008007986 */ /* 0x0041e8000c101b04 */
[----:B---3--:R1:W-:Y:S04]  /*a0ba0*/  STG.E.64 desc[UR4][R8.64+0xc00], R18 ;  /* 0x000c001208007986 */ /* 0x0083e8000c101b04 */
[----:B----4-:R2:W-:Y:S01]  /*a0bb0*/  STG.E.64 desc[UR4][R8.64+0xd00], R20 ;  /* 0x000d001408007986 */ /* 0x0105e2000c101b04 */
[----:B0-----:R-:W-:-:S03]  /*a0bc0*/  VIADD R17, R15, 0x380 ;  /* 0x000003800f117836 */ /* 0x001fc60000000000 */
[----:B-----5:R0:W-:Y:S01]  /*a0bd0*/  STG.E.64 desc[UR4][R8.64+0xe00], R22 ;  /* 0x000e001608007986 */ /* 0x0201e2000c101b04 */
[C---:B-1----:R-:W-:Y:S02]  /*a0be0*/  VIADD R19, R15.reuse, 0x360 ;  /* 0x000003600f137836 */ /* 0x042fe40000000000 */
[C---:B------:R-:W-:Y:S02]  /*a0bf0*/  VIADD R18, R15.reuse, 0x3e0 ;  /* 0x000003e00f127836 */ /* 0x040fe40000000000 */
[C---:B--2---:R-:W-:Y:S02]  /*a0c00*/  VIADD R21, R15.reuse, 0x320 ;  /* 0x000003200f157836 */ /* 0x044fe40000000000 */
[C---:B------:R-:W-:Y:S01]  /*a0c10*/  VIADD R20, R15.reuse, 0x3c0 ;  /* 0x000003c00f147836 */ /* 0x040fe20000000000 */
[----:B------:R-:W-:Y:S01]  /*a0c20*/  LOP3.LUT R16, R28, 0x7f0, RZ, 0xc0, !PT ;  /* 0x000007f01c107812 */ /* 0x000fe200078ec0ff */
[C---:B0-----:R-:W-:Y:S02]  /*a0c30*/  VIADD R23, R15.reuse, 0x340 ;  /* 0x000003400f177836 */ /* 0x041fe40000000000 */
[----:B------:R-:W-:Y:S01]  /*a0c40*/  VIADD R22, R15, 0x3a0 ;  /* 0x000003a00f167836 */ /* 0x000fe20000000000 */
[----:B------:R0:W-:Y:S01]  /*a0c50*/  STG.E.64 desc[UR4][R8.64+0xf00], R24 ;  /* 0x000f001808007986 */ /* 0x0001e2000c101b04 */
[----:B------:R-:W-:-:S03]  /*a0c60*/  LOP3.LUT R28, R21, 0x7f0, RZ, 0xc0, !PT ;  /* 0x000007f0151c7812 */ /* 0x000fc600078ec0ff */
[----:B------:R1:W-:Y:S01]  /*a0c70*/  STG.E.64 desc[UR4][R8.64+0x1000], R26 ;  /* 0x0010001a08007986 */ /* 0x0003e2000c101b04 */
[----:B------:R-:W-:Y:S02]  /*a0c80*/  LOP3.LUT R22, R22, 0x7f0, RZ, 0xc0, !PT ;  /* 0x000007f016167812 */ /* 0x000fe400078ec0ff */
[----:B------:R-:W-:Y:S02]  /*a0c90*/  LOP3.LUT R20, R20, 0x7f0, RZ, 0xc0, !PT ;  /* 0x000007f014147812 */ /* 0x000fe400078ec0ff */
[----:B------:R-:W-:Y:S02]  /*a0ca0*/  LOP3.LUT R18, R18, 0x7f0, RZ, 0xc0, !PT ;  /* 0x000007f012127812 */ /* 0x000fe400078ec0ff */
[----:B0-----:R-:W-:Y:S02]  /*a0cb0*/  LOP3.LUT R25, R14, 0x7f0, RZ, 0xc0, !PT ;  /* 0x000007f00e197812 */ /* 0x001fe400078ec0ff */
[----:B------:R-:W-:Y:S02]  /*a0cc0*/  LOP3.LUT R14, R29, 0x7f0, RZ, 0xc0, !PT ;  /* 0x000007f01d0e7812 */ /* 0x000fe400078ec0ff */
[----:B-1----:R-:W-:-:S02]  /*a0cd0*/  LOP3.LUT R27, R0, 0x7f0, RZ, 0xc0, !PT ;  /* 0x000007f0001b7812 */ /* 0x002fc400078ec0ff */
[----:B------:R-:W-:Y:S02]  /*a0ce0*/  LOP3.LUT R0, R23, 0x7f0, RZ, 0xc0, !PT ;  /* 0x000007f017007812 */ /* 0x000fe400078ec0ff */
[----:B------:R-:W-:Y:S02]  /*a0cf0*/  LOP3.LUT R26, R19, 0x7f0, RZ, 0xc0, !PT ;  /* 0x000007f0131a7812 */ /* 0x000fe400078ec0ff */
[----:B------:R-:W-:Y:S02]  /*a0d00*/  LOP3.LUT R24, R17, 0x7f0, RZ, 0xc0, !PT ;  /* 0x000007f011187812 */ /* 0x000fe400078ec0ff */
[--C-:B------:R-:W-:Y:S02]  /*a0d10*/  LOP3.LUT R16, R16, 0xf, R15.reuse, 0xf8, !PT ;  /* 0x0000000f10107812 */ /* 0x100fe400078ef80f */
[--C-:B------:R-:W-:Y:S02]  /*a0d20*/  LOP3.LUT R27, R27, 0xf, R15.reuse, 0xf8, !PT ;  /* 0x0000000f1b1b7812 */ /* 0x100fe400078ef80f */
[----:B------:R-:W-:-:S02]  /*a0d30*/  LOP3.LUT R25, R25, 0xf, R15, 0xf8, !PT ;  /* 0x0000000f19197812 */ /* 0x000fc400078ef80f */
[--C-:B------:R-:W-:Y:S02]  /*a0d40*/  LOP3.LUT R14, R14, 0xf, R15.reuse, 0xf8, !PT ;  /* 0x0000000f0e0e7812 */ /* 0x100fe400078ef80f */
[--C-:B------:R-:W-:Y:S02]  /*a0d50*/  LOP3.LUT R29, R28, 0xf, R15.reuse, 0xf8, !PT ;  /* 0x0000000f1c1d7812 */ /* 0x100fe400078ef80f */
[--C-:B------:R-:W-:Y:S02]  /*a0d60*/  LOP3.LUT R0, R0, 0xf, R15.reuse, 0xf8, !PT ;  /* 0x0000000f00007812 */ /* 0x100fe400078ef80f */
[--C-:B------:R-:W-:Y:S02]  /*a0d70*/  LOP3.LUT R23, R26, 0xf, R15.reuse, 0xf8, !PT ;  /* 0x0000000f1a177812 */ /* 0x100fe400078ef80f */
[--C-:B------:R-:W-:Y:S02]  /*a0d80*/  LOP3.LUT R21, R24, 0xf, R15.reuse, 0xf8, !PT ;  /* 0x0000000f18157812 */ /* 0x100fe400078ef80f */
[----:B------:R-:W-:-:S02]  /*a0d90*/  LOP3.LUT R19, R22, 0xf, R15, 0xf8, !PT ;  /* 0x0000000f16137812 */ /* 0x000fc400078ef80f */
[--C-:B------:R-:W-:Y:S02]  /*a0da0*/  LOP3.LUT R17, R20, 0xf, R15.reuse, 0xf8, !PT ;  /* 0x0000000f14117812 */ /* 0x100fe400078ef80f */
[----:B------:R-:W-:Y:S01]  /*a0db0*/  LOP3.LUT R15, R18, 0xf, R15, 0xf8, !PT ;  /* 0x0000000f120f7812 */ /* 0x000fe200078ef80f */
[----:B------:R0:W-:Y:S01]  /*a0dc0*/  STG.E.64 desc[UR4][R8.64+0x1400], R4 ;  /* 0x0014000408007986 */ /* 0x0001e2000c101b04 */
[----:B------:R-:W-:-:S03]  /*a0dd0*/  IMAD.WIDE.U32 R26, R27, 0x8, R12 ;  /* 0x000000081b1a7825 */ /* 0x000fc600078e000c */
[----:B------:R1:W-:Y:S01]  /*a0de0*/  STG.E.64 desc[UR4][R8.64+0x1100], R2 ;  /* 0x0011000208007986 */ /* 0x0003e2000c101b04 */
[----:B------:R-:W-:-:S03]  /*a0df0*/  IMAD.WIDE.U32 R24, R25, 0x8, R12 ;  /* 0x0000000819187825 */ /* 0x000fc600078e000c */
[----:B------:R-:W-:Y:S01]  /*a0e00*/  STG.E.64 desc[UR4][R8.64+0x1200], R10 ;  /* 0x0012000a08007986 */ /* 0x000fe2000c101b04 */
[----:B------:R-:W-:-:S03]  /*a0e10*/  IMAD.WIDE.U32 R28, R29, 0x8, R12 ;  /* 0x000000081d1c7825 */ /* 0x000fc600078e000c */
[----:B------:R2:W-:Y:S01]  /*a0e20*/  STG.E.64 desc[UR4][R8.64+0x1300], R6 ;  /* 0x0013000608007986 */ /* 0x0005e2000c101b04 */
[----:B------:R-:W-:-:S03]  /*a0e30*/  IMAD.WIDE.U32 R22, R23, 0x8, R12 ;  /* 0x0000000817167825 */ /* 0x000fc600078e000c */
[----:B------:R-:W3:Y:S01]  /*a0e40*/  LDG.E.64.CONSTANT R26, desc[UR4][R26.64] ;  /* 0x000000041a1a7981 */ /* 0x000ee2000c1e9b00 */
[----:B0-----:R-:W-:-:S03]  /*a0e50*/  IMAD.WIDE.U32 R4, R16, 0x8, R12 ;  /* 0x0000000810047825 */ /* 0x001fc600078e000c */
[----:B------:R-:W4:Y:S01]  /*a0e60*/  LDG.E.64.CONSTANT R24, desc[UR4][R24.64] ;  /* 0x0000000418187981 */ /* 0x000f22000c1e9b00 */
[----:B-1----:R-:W-:-:S03]  /*a0e70*/  IMAD.WIDE.U32 R2, R14, 0x8, R12 ;  /* 0x000000080e027825 */ /* 0x002fc600078e000c */
[----:B------:R-:W5:Y:S01]  /*a0e80*/  LDG.E.64.CONSTANT R4, desc[UR4][R4.64] ;  /* 0x0000000404047981 */ /* 0x000f62000c1e9b00 */
[----:B------:R-:W-:-:S03]  /*a0e90*/  IMAD.WIDE.U32 R20, R21, 0x8, R12 ;  /* 0x0000000815147825 */ /* 0x000fc600078e000c */
[----:B------:R-:W5:Y:S01]  /*a0ea0*/  LDG.E.64.CONSTANT R2, desc[UR4][R2.64] ;  /* 0x0000000402027981 */ /* 0x000f62000c1e9b00 */
[----:B--2---:R-:W-:-:S03]  /*a0eb0*/  IMAD.WIDE.U32 R6, R0, 0x8, R12 ;  /* 0x0000000800067825 */ /* 0x004fc600078e000c */
[----:B------:R-:W2:Y:S01]  /*a0ec0*/  LDG.E.64.CONSTANT R28, desc[UR4][R28.64] ;  /* 0x000000041c1c7981 */ /* 0x000ea2000c1e9b00 */
[----:B------:R-:W-:-:S03]  /*a0ed0*/  IMAD.WIDE.U32 R10, R19, 0x8, R12 ;  /* 0x00000008130a7825 */ /* 0x000fc600078e000c */
[----:B------:R-:W2:Y:S01]  /*a0ee0*/  LDG.E.64.CONSTANT R6, desc[UR4][R6.64] ;  /* 0x0000000406067981 */ /* 0x000ea2000c1e9b00 */
[----:B------:R-:W-:-:S03]  /*a0ef0*/  IMAD.WIDE.U32 R16, R17, 0x8, R12 ;  /* 0x0000000811107825 */ /* 0x000fc600078e000c */
[----:B------:R-:W2:Y:S01]  /*a0f00*/  LDG.E.64.CONSTANT R22, desc[UR4][R22.64] ;  /* 0x0000000416167981 */ /* 0x000ea2000c1e9b00 */
[----:B------:R-:W-:-:S03]  /*a0f10*/  IMAD.WIDE.U32 R12, R15, 0x8, R12 ;  /* 0x000000080f0c7825 */ /* 0x000fc600078e000c */
[----:B------:R-:W2:Y:S04]  /*a0f20*/  LDG.E.64.CONSTANT R20, desc[UR4][R20.64] ;  /* 0x0000000414147981 */ /* 0x000ea8000c1e9b00 */
[----:B------:R-:W2:Y:S04]  /*a0f30*/  LDG.E.64.CONSTANT R10, desc[UR4][R10.64] ;  /* 0x000000040a0a7981 */ /* 0x000ea8000c1e9b00 */
[----:B------:R-:W2:Y:S04]  /*a0f40*/  LDG.E.64.CONSTANT R16, desc[UR4][R16.64] ;  /* 0x0000000410107981 */ /* 0x000ea8000c1e9b00 */
[----:B------:R-:W2:Y:S04]  /*a0f50*/  LDG.E.64.CONSTANT R12, desc[UR4][R12.64] ;  /* 0x000000040c0c7981 */ /* 0x000ea8000c1e9b00 */
[----:B---3--:R-:W-:Y:S04]  /*a0f60*/  STG.E.64 desc[UR4][R8.64+0x1500], R26 ;  /* 0x0015001a08007986 */ /* 0x008fe8000c101b04 */
[----:B----4-:R-:W-:Y:S04]  /*a0f70*/  STG.E.64 desc[UR4][R8.64+0x1600], R24 ;  /* 0x0016001808007986 */ /* 0x010fe8000c101b04 */
[----:B-----5:R-:W-:Y:S04]  /*a0f80*/  STG.E.64 desc[UR4][R8.64+0x1700], R4 ;  /* 0x0017000408007986 */ /* 0x020fe8000c101b04 */
[----:B------:R-:W-:Y:S04]  /*a0f90*/  STG.E.64 desc[UR4][R8.64+0x1800], R2 ;  /* 0x0018000208007986 */ /* 0x000fe8000c101b04 */
[----:B--2---:R-:W-:Y:S04]  /*a0fa0*/  STG.E.64 desc[UR4][R8.64+0x1900], R28 ;  /* 0x0019001c08007986 */ /* 0x004fe8000c101b04 */
[----:B------:R-:W-:Y:S04]  /*a0fb0*/  STG.E.64 desc[UR4][R8.64+0x1a00], R6 ;  /* 0x001a000608007986 */ /* 0x000fe8000c101b04 */
[----:B------:R-:W-:Y:S04]  /*a0fc0*/  STG.E.64 desc[UR4][R8.64+0x1b00], R22 ;  /* 0x001b001608007986 */ /* 0x000fe8000c101b04 */
[----:B------:R-:W-:Y:S04]  /*a0fd0*/  STG.E.64 desc[UR4][R8.64+0x1c00], R20 ;  /* 0x001c001408007986 */ /* 0x000fe8000c101b04 */
[----:B------:R-:W-:Y:S04]  /*a0fe0*/  STG.E.64 desc[UR4][R8.64+0x1d00], R10 ;  /* 0x001d000a08007986 */ /* 0x000fe8000c101b04 */
[----:B------:R-:W-:Y:S04]  /*a0ff0*/  STG.E.64 desc[UR4][R8.64+0x1e00], R16 ;  /* 0x001e001008007986 */ /* 0x000fe8000c101b04 */
[----:B------:R-:W-:Y:S01]  /*a1000*/  STG.E.64 desc[UR4][R8.64+0x1f00], R12 ;  /* 0x001f000c08007986 */ /* 0x000fe2000c101b04 */
[----:B------:R-:W-:Y:S05]  /*a1010*/  EXIT ;  /* 0x000000000000794d */ /* 0x000fea0003800000 */
.L_x_63:
        /* <DEDUP_REMOVED lines=704> */
.L_x_62:
        /* <DEDUP_REMOVED lines=704> */
.L_x_64:
[----:B------:R-:W-:-:S00]  /*a6820*/  BRA `(.L_x_64) ;  /* 0xfffffffc00fc7947 */ /* 0x000fc0000383ffff */
[----:B------:R-:W-:-:S00]  /*a6830*/  NOP ;  /* 0x0000000000007918 */ /* 0x000fc00000000000 */
        /* <DEDUP_REMOVED lines=12> */
.L_x_65:


//--------------------- .nv.shared.reserved.0     --------------------------
	.section	.nv.shared.reserved.0,"aw",@nobits
	.weak		__nv_reservedSMEM_offset_0_alias
	.size		__nv_reservedSMEM_offset_0_alias, 0, 64
	.other		__nv_reservedSMEM_offset_0_alias,@"STO_CUDA_RESERVED_SHARED STV_DEFAULT"
__nv_reservedSMEM_offset_0_alias:
	.zero		0
	.zero		64


//--------------------- .nv.constant0._Z16unpack_global_64PKmPmh --------------------------
	.section	.nv.constant0._Z16unpack_global_64PKmPmh,"a",@progbits
	.sectionflags	@""
	.align	4
.nv.constant0._Z16unpack_global_64PKmPmh:
	.zero		913


//--------------------- SYMBOLS --------------------------

	.type		.nv.reservedSmem.offset0,@object
	.size		.nv.reservedSmem.offset0,0x4
